def matmul_kernel(
    a_ptr,
    b_ptr,
    c_ptr,
    M,
    N,
    K,
    stride_am,
    stride_ak,
    stride_bk,
    stride_bn,
    stride_cm,
    stride_cn,
    BLOCK_M: tl.constexpr,
    BLOCK_N: tl.constexpr,
    BLOCK_K: tl.constexpr,
    GROUP_M: tl.constexpr,
):
    pid = tl.program_id(axis=0)
    num_pid_m = tl.cdiv(M, BLOCK_M)
    num_pid_n = tl.cdiv(N, BLOCK_N)
    num_pid_in_group = GROUP_M * num_pid_n
    group_id = pid // num_pid_in_group
    first_pid_m = group_id * GROUP_M
    group_size_m = min(num_pid_m - first_pid_m, GROUP_M)
    pid_m = first_pid_m + ((pid % num_pid_in_group) % group_size_m)
    pid_n = (pid % num_pid_in_group) // group_size_m

    offs_am = (pid_m * BLOCK_M + tl.arange(0, BLOCK_M)) % M
    offs_bn = (pid_n * BLOCK_N + tl.arange(0, BLOCK_N)) % N
    offs_k = tl.arange(0, BLOCK_K)
    a_ptrs = a_ptr + offs_am[:, None] * stride_am + offs_k[None, :] * stride_ak
    b_ptrs = b_ptr + offs_k[:, None] * stride_bk + offs_bn[None, :] * stride_bn

    acc = tl.zeros((BLOCK_M, BLOCK_N), dtype=tl.float32)
    for kk in range(0, tl.cdiv(K, BLOCK_K)):
        a = tl.load(a_ptrs, mask=offs_k[None, :] < K - kk * BLOCK_K, other=0.0)
        b = tl.load(b_ptrs, mask=offs_k[:, None] < K - kk * BLOCK_K, other=0.0)
        acc = tl.dot(a, b, acc)
        a_ptrs += BLOCK_K * stride_ak
        b_ptrs += BLOCK_K * stride_bk

    c = acc.to(c_ptr.dtype.element_ty)
    offs_cm = pid_m * BLOCK_M + tl.arange(0, BLOCK_M)
    offs_cn = pid_n * BLOCK_N + tl.arange(0, BLOCK_N)
    c_ptrs = c_ptr + offs_cm[:, None] * stride_cm + offs_cn[None, :] * stride_cn
    mask = (offs_cm[:, None] < M) & (offs_cn[None, :] < N)
    tl.store(c_ptrs, c, mask=mask)

# config = {"BLOCK_K": 32, "BLOCK_M": 256, "BLOCK_N": 256, "GROUP_M": 1, "arch": "sm_100", "dtype": "fp8e5m2", "num_ctas": 1, "num_stages": 3, "num_warps": 4}
# arch = sm_100


// ===== COMPILED SASS (sm_100a) =====

	.target	sm_100a

	.elftype	@"ET_EXEC"


//--------------------- .note.nv.tkinfo           --------------------------
	.section	.note.nv.tkinfo,"",@"SHT_NOTE"
	.sectionflags	@"SHF_NOTE_NV_TKINFO"
	.tkinfo
        /*0018*/ 	.word	0x00000081
        /*0030*/ 	.string	""
        /*0030*/ 	.string	"ptxas-blackwell"
        /*0030*/ 	.string	"Cuda compilation tools, release 12.9, V12.9.86"
        /*0030*/ 	.string	"Build cuda_12.9.r12.9/compiler.36037853_0"
        /*0030*/ 	.string	"-v  -suppress-debug-info  -lineinfo  -arch sm_100a "



//--------------------- .note.nv.cuver            --------------------------
	.section	.note.nv.cuver,"",@"SHT_NOTE"
	.sectionflags	@"SHF_NOTE_NV_CUVER"
        /*0018*/ 	.short	0x0001
        /*001a*/ 	.short	0x0064
        /*001c*/ 	.short	0x0001
        /*001e*/ 	.short	0x0000
        /*0020*/ 	.short	0x0001
        /*0022*/ 	.short	0x0000


//--------------------- .nv.info                  --------------------------
	.section	.nv.info,"",@"SHT_CUDA_INFO"
	.align	4


	//----- nvinfo : EIATTR_REGCOUNT
	.align		4
        /*0000*/ 	.byte	0x04, 0x2f
        /*0002*/ 	.short	(.L_4 - .L_3)
	.align		4
.L_3:
        /*0004*/ 	.word	index@(matmul_kernel)
        /*0008*/ 	.word	0x000000ff


	//----- nvinfo : EIATTR_FRAME_SIZE
	.align		4
.L_4:
        /*000c*/ 	.byte	0x04, 0x11
        /*000e*/ 	.short	(.L_6 - .L_5)
	.align		4
.L_5:
        /*0010*/ 	.word	index@($__internal_2_$__cuda_sm10x_tcgen05_guardrail_trap_unallocated_columns_being_dealloced)
        /*0014*/ 	.word	0x00000d08


	//----- nvinfo : EIATTR_FRAME_SIZE
	.align		4
.L_6:
        /*0018*/ 	.byte	0x04, 0x11
        /*001a*/ 	.short	(.L_8 - .L_7)
	.align		4
.L_7:
        /*001c*/ 	.word	index@($__internal_1_$__cuda_sm10x_tcgen05_guardrail_trap_phase_invalid_during_alloc)
        /*0020*/ 	.word	0x00000d08


	//----- nvinfo : EIATTR_FRAME_SIZE
	.align		4
.L_8:
        /*0024*/ 	.byte	0x04, 0x11
        /*0026*/ 	.short	(.L_10 - .L_9)
	.align		4
.L_9:
        /*0028*/ 	.word	index@($__internal_0_$__cuda_sm10x_tcgen05_guardrail_trap_col_being_dealloced_not_returned_by_alloc)
        /*002c*/ 	.word	0x00000d08


	//----- nvinfo : EIATTR_FRAME_SIZE
	.align		4
.L_10:
        /*0030*/ 	.byte	0x04, 0x11
        /*0032*/ 	.short	(.L_12 - .L_11)
	.align		4
.L_11:
        /*0034*/ 	.word	index@(matmul_kernel)
        /*0038*/ 	.word	0x00000d08


	//----- nvinfo : EIATTR_MIN_STACK_SIZE
	.align		4
.L_12:
        /*003c*/ 	.byte	0x04, 0x12
        /*003e*/ 	.short	(.L_14 - .L_13)
	.align		4
.L_13:
        /*0040*/ 	.word	index@(matmul_kernel)
        /*0044*/ 	.word	0x00000d08
.L_14:


//--------------------- .nv.info.matmul_kernel    --------------------------
	.section	.nv.info.matmul_kernel,"",@"SHT_CUDA_INFO"
	.sectionflags	@""
	.align	4


	//----- nvinfo : EIATTR_CUDA_API_VERSION
	.align		4
        /*0000*/ 	.byte	0x04, 0x37
        /*0002*/ 	.short	(.L_16 - .L_15)
.L_15:
        /*0004*/ 	.word	0x00000081


	//----- nvinfo : EIATTR_KPARAM_INFO
	.align		4
.L_16:
        /*0008*/ 	.byte	0x04, 0x17
        /*000a*/ 	.short	(.L_18 - .L_17)
.L_17:
        /*000c*/ 	.word	0x00000000
        /*0010*/ 	.short	0x000d
        /*0012*/ 	.short	0x0048
        /*0014*/ 	.byte	0x00, 0xf4, 0x21, 0x00


	//----- nvinfo : EIATTR_KPARAM_INFO
	.align		4
.L_18:
        /*0018*/ 	.byte	0x04, 0x17
        /*001a*/ 	.short	(.L_20 - .L_19)
.L_19:
        /*001c*/ 	.word	0x00000000
        /*0020*/ 	.short	0x000c
        /*0022*/ 	.short	0x0040
        /*0024*/ 	.byte	0x00, 0xf4, 0x21, 0x00


	//----- nvinfo : EIATTR_KPARAM_INFO
	.align		4
.L_20:
        /*0028*/ 	.byte	0x04, 0x17
        /*002a*/ 	.short	(.L_22 - .L_21)
.L_21:
        /*002c*/ 	.word	0x00000000
        /*0030*/ 	.short	0x000b
        /*0032*/ 	.short	0x0038
        /*0034*/ 	.byte	0x00, 0xf0, 0x11, 0x00


	//----- nvinfo : EIATTR_KPARAM_INFO
	.align		4
.L_22:
        /*0038*/ 	.byte	0x04, 0x17
        /*003a*/ 	.short	(.L_24 - .L_23)
.L_23:
        /*003c*/ 	.word	0x00000000
        /*0040*/ 	.short	0x000a
        /*0042*/ 	.short	0x0034
        /*0044*/ 	.byte	0x00, 0xf0, 0x11, 0x00


	//----- nvinfo : EIATTR_KPARAM_INFO
	.align		4
.L_24:
        /*0048*/ 	.byte	0x04, 0x17
        /*004a*/ 	.short	(.L_26 - .L_25)
.L_25:
        /*004c*/ 	.word	0x00000000
        /*0050*/ 	.short	0x0009
        /*0052*/ 	.short	0x0030
        /*0054*/ 	.byte	0x00, 0xf0, 0x11, 0x00


	//----- nvinfo : EIATTR_KPARAM_INFO
	.align		4
.L_26:
        /*0058*/ 	.byte	0x04, 0x17
        /*005a*/ 	.short	(.L_28 - .L_27)
.L_27:
        /*005c*/ 	.word	0x00000000
        /*0060*/ 	.short	0x0008
        /*0062*/ 	.short	0x002c
        /*0064*/ 	.byte	0x00, 0xf0, 0x11, 0x00


	//----- nvinfo : EIATTR_KPARAM_INFO
	.align		4
.L_28:
        /*0068*/ 	.byte	0x04, 0x17
        /*006a*/ 	.short	(.L_30 - .L_29)
.L_29:
        /*006c*/ 	.word	0x00000000
        /*0070*/ 	.short	0x0007
        /*0072*/ 	.short	0x0028
        /*0074*/ 	.byte	0x00, 0xf0, 0x11, 0x00


	//----- nvinfo : EIATTR_KPARAM_INFO
	.align		4
.L_30:
        /*0078*/ 	.byte	0x04, 0x17
        /*007a*/ 	.short	(.L_32 - .L_31)
.L_31:
        /*007c*/ 	.word	0x00000000
        /*0080*/ 	.short	0x0006
        /*0082*/ 	.short	0x0024
        /*0084*/ 	.byte	0x00, 0xf0, 0x11, 0x00


	//----- nvinfo : EIATTR_KPARAM_INFO
	.align		4
.L_32:
        /*0088*/ 	.byte	0x04, 0x17
        /*008a*/ 	.short	(.L_34 - .L_33)
.L_33:
        /*008c*/ 	.word	0x00000000
        /*0090*/ 	.short	0x0005
        /*0092*/ 	.short	0x0020
        /*0094*/ 	.byte	0x00, 0xf0, 0x11, 0x00


	//----- nvinfo : EIATTR_KPARAM_INFO
	.align		4
.L_34:
        /*0098*/ 	.byte	0x04, 0x17
        /*009a*/ 	.short	(.L_36 - .L_35)
.L_35:
        /*009c*/ 	.word	0x00000000
        /*00a0*/ 	.short	0x0004
        /*00a2*/ 	.short	0x001c
        /*00a4*/ 	.byte	0x00, 0xf0, 0x11, 0x00


	//----- nvinfo : EIATTR_KPARAM_INFO
	.align		4
.L_36:
        /*00a8*/ 	.byte	0x04, 0x17
        /*00aa*/ 	.short	(.L_38 - .L_37)
.L_37:
        /*00ac*/ 	.word	0x00000000
        /*00b0*/ 	.short	0x0003
        /*00b2*/ 	.short	0x0018
        /*00b4*/ 	.byte	0x00, 0xf0, 0x11, 0x00


	//----- nvinfo : EIATTR_KPARAM_INFO
	.align		4
.L_38:
        /*00b8*/ 	.byte	0x04, 0x17
        /*00ba*/ 	.short	(.L_40 - .L_39)
.L_39:
        /*00bc*/ 	.word	0x00000000
        /*00c0*/ 	.short	0x0002
        /*00c2*/ 	.short	0x0010
        /*00c4*/ 	.byte	0x00, 0xf4, 0x21, 0x00


	//----- nvinfo : EIATTR_KPARAM_INFO
	.align		4
.L_40:
        /*00c8*/ 	.byte	0x04, 0x17
        /*00ca*/ 	.short	(.L_42 - .L_41)
.L_41:
        /*00cc*/ 	.word	0x00000000
        /*00d0*/ 	.short	0x0001
        /*00d2*/ 	.short	0x0008
        /*00d4*/ 	.byte	0x00, 0xf4, 0x21, 0x00


	//----- nvinfo : EIATTR_KPARAM_INFO
	.align		4
.L_42:
        /*00d8*/ 	.byte	0x04, 0x17
        /*00da*/ 	.short	(.L_44 - .L_43)
.L_43:
        /*00dc*/ 	.word	0x00000000
        /*00e0*/ 	.short	0x0000
        /*00e2*/ 	.short	0x0000
        /*00e4*/ 	.byte	0x00, 0xf4, 0x21, 0x00


	//----- nvinfo : EIATTR_AT_ENTRY_FRAGMENTS
	.align		4
.L_44:
        /*00e8*/ 	.byte	0x04, 0x4f
        /*00ea*/ 	.short	(.L_46 - .L_45)


	//   ....[0]....
.L_45:
        /*00ec*/ 	.word	0x00000004


	//----- nvinfo : EIATTR_RESERVED_SMEM_USED
	.align		4
.L_46:
        /*00f0*/ 	.byte	0x01, 0x41
	.zero		2


	//----- nvinfo : EIATTR_SPARSE_MMA_MASK
	.align		4
        /*00f4*/ 	.byte	0x03, 0x50
        /*00f6*/ 	.short	0x0000


	//----- nvinfo : EIATTR_TCGEN05_1CTA_USED
	.align		4
        /*00f8*/ 	.byte	0x01, 0x51
	.zero		2


	//----- nvinfo : EIATTR_MAXREG_COUNT
	.align		4
        /*00fc*/ 	.byte	0x03, 0x1b
        /*00fe*/ 	.short	0x00ff


	//----- nvinfo : EIATTR_NUM_BARRIERS
	.align		4
        /*0100*/ 	.byte	0x02, 0x4c
        /*0102*/ 	.byte	0x01
	.zero		1


	//----- nvinfo : EIATTR_ANNOTATIONS
	.align		4
        /*0104*/ 	.byte	0x04, 0x55
        /*0106*/ 	.short	(.L_48 - .L_47)


	//   ....[0]....
.L_47:
        /*0108*/ 	.word	0x00000001
        /*010c*/ 	.byte	0x90, 0x2f, 0x00, 0x00, 0x01, 0x00, 0x00, 0x00, 0x10, 0x31, 0x00, 0x00, 0x01, 0x00, 0x00, 0x00
        /* <DEDUP_REMOVED lines=721> */
        /*2e2c*/ 	.byte	0xb0, 0x3e, 0x02, 0x00, 0x01, 0x00, 0x00, 0x00, 0xc0, 0x3e, 0x02, 0x00


	//----- nvinfo : EIATTR_INT_WARP_WIDE_INSTR_OFFSETS
	.align		4
.L_48:
        /*2e38*/ 	.byte	0x04, 0x31
        /*2e3a*/ 	.short	(.L_50 - .L_49)


	//   ....[0]....
.L_49:
        /*2e3c*/ 	.word	0x00002ee0


	//   ....[1]....
        /*2e40*/ 	.word	0x00002f00


	//   ....[2]....
        /*2e44*/ 	.word	0x00006200


	//   ....[3]....
        /*2e48*/ 	.word	0x00025050


	//   ....[4]....
        /*2e4c*/ 	.word	0x000250a0


	//----- nvinfo : EIATTR_COOP_GROUP_MASK_REGIDS
	.align		4
.L_50:
        /*2e50*/ 	.byte	0x04, 0x29
        /*2e52*/ 	.short	(.L_52 - .L_51)


	//   ....[0]....
.L_51:
        /*2e54*/ 	.word	0xffffffff


	//   ....[1]....
        /*2e58*/ 	.word	0xffffffff


	//   ....[2]....
        /*2e5c*/ 	.word	0xffffffff


	//   ....[3]....
        /*2e60*/ 	.word	0xffffffff


	//----- nvinfo : EIATTR_COOP_GROUP_INSTR_OFFSETS
	.align		4
.L_52:
        /*2e64*/ 	.byte	0x04, 0x28
        /*2e66*/ 	.short	(.L_54 - .L_53)


	//   ....[0]....
.L_53:
        /*2e68*/ 	.word	0x00000080


	//   ....[1]....
        /*2e6c*/ 	.word	0x00000340


	//   ....[2]....
        /*2e70*/ 	.word	0x00024ee0


	//   ....[3]....
        /*2e74*/ 	.word	0x00025150


	//----- nvinfo : EIATTR_VRC_CTA_INIT_COUNT
	.align		4
.L_54:
        /*2e78*/ 	.byte	0x02, 0x4a
        /*2e7a*/ 	.byte	0x80
	.zero		1


	//----- nvinfo : EIATTR_MBARRIER_INSTR_OFFSETS
	.align		4
        /*2e7c*/ 	.byte	0x04, 0x39
        /*2e7e*/ 	.short	(.L_56 - .L_55)


	//   ....[0]....
.L_55:
        /*2e80*/ 	.word	0x00003090
        /*2e84*/ 	.word	0x000000ff
        /*2e88*/ 	.word	0x00000000
        /*2e8c*/ 	.short	0x0100
        /*2e8e*/ 	.byte	0x0d
	.zero		1


	//   ....[1]....
        /*2e90*/ 	.word	0x00006290
        /*2e94*/ 	.word	0x000000ff
        /*2e98*/ 	.word	0x00008008
        /*2e9c*/ 	.short	0x0100
        /*2e9e*/ 	.byte	0x0c
	.zero		1


	//   ....[2]....
        /*2ea0*/ 	.word	0x0000ac80
        /*2ea4*/ 	.word	0x000000ff
        /*2ea8*/ 	.word	0x00000000
        /*2eac*/ 	.short	0x010a
        /*2eae*/ 	.byte	0x0d
	.zero		1


	//   ....[3]....
        /*2eb0*/ 	.word	0x0000e670
        /*2eb4*/ 	.word	0x000000ff
        /*2eb8*/ 	.word	0x00000000
        /*2ebc*/ 	.short	0x010a
        /*2ebe*/ 	.byte	0x0d
	.zero		1


	//   ....[4]....
        /*2ec0*/ 	.word	0x0000e7f0
        /*2ec4*/ 	.word	0x000000ff
        /*2ec8*/ 	.word	0x00008000
        /*2ecc*/ 	.short	0x0108
        /*2ece*/ 	.byte	0x0c
	.zero		1


	//   ....[5]....
        /*2ed0*/ 	.word	0x0000e960
        /*2ed4*/ 	.word	0x000000ff
        /*2ed8*/ 	.word	0x00008008
        /*2edc*/ 	.short	0x0108
        /*2ede*/ 	.byte	0x0c
	.zero		1


	//   ....[6]....
        /*2ee0*/ 	.word	0x00025170
        /*2ee4*/ 	.word	0x000000ff
        /*2ee8*/ 	.word	0x00000000
        /*2eec*/ 	.short	0x010a
        /*2eee*/ 	.byte	0x0d
	.zero		1


	//   ....[7]....
        /*2ef0*/ 	.word	0x000251a0
        /*2ef4*/ 	.word	0x000000ff
        /*2ef8*/ 	.word	0x00000000
        /*2efc*/ 	.short	0x010a
        /*2efe*/ 	.byte	0x0d
	.zero		1


	//----- nvinfo : EIATTR_NUM_MBARRIERS
	.align		4
.L_56:
        /*2f00*/ 	.byte	0x03, 0x38
        /*2f02*/ 	.short	0x0002


	//----- nvinfo : EIATTR_EXIT_INSTR_OFFSETS
	.align		4
        /*2f04*/ 	.byte	0x04, 0x1c
        /*2f06*/ 	.short	(.L_58 - .L_57)


	//   ....[0]....
.L_57:
        /*2f08*/ 	.word	0x00025160


	//----- nvinfo : EIATTR_REQNTID
	.align		4
.L_58:
        /*2f0c*/ 	.byte	0x04, 0x10
        /*2f0e*/ 	.short	(.L_60 - .L_59)
.L_59:
        /*2f10*/ 	.word	0x00000080
        /*2f14*/ 	.word	0x00000001
        /*2f18*/ 	.word	0x00000001


	//----- nvinfo : EIATTR_CRS_STACK_SIZE
	.align		4
.L_60:
        /*2f1c*/ 	.byte	0x04, 0x1e
        /*2f1e*/ 	.short	(.L_62 - .L_61)
.L_61:
        /*2f20*/ 	.word	0x00000000


	//----- nvinfo : EIATTR_CBANK_PARAM_SIZE
	.align		4
.L_62:
        /*2f24*/ 	.byte	0x03, 0x19
        /*2f26*/ 	.short	0x0050


	//----- nvinfo : EIATTR_PARAM_CBANK
	.align		4
        /*2f28*/ 	.byte	0x04, 0x0a
        /*2f2a*/ 	.short	(.L_64 - .L_63)
	.align		4
.L_63:
        /*2f2c*/ 	.word	index@(.nv.constant0.matmul_kernel)
        /*2f30*/ 	.short	0x0380
        /*2f32*/ 	.short	0x0050


	//----- nvinfo : EIATTR_SW_WAR
	.align		4
.L_64:
        /*2f34*/ 	.byte	0x04, 0x36
        /*2f36*/ 	.short	(.L_66 - .L_65)
.L_65:
        /*2f38*/ 	.word	0x00000008
.L_66:


//--------------------- .nv.compat                --------------------------
	.section	.nv.compat,"",@"SHT_CUDA_COMPAT_INFO"
	.align	4
        /*0000*/ 	.byte	0x02, 0x02, 0x02, 0x00, 0x02, 0x05, 0x05, 0x00, 0x02, 0x03, 0x00, 0x00, 0x02, 0x06, 0x01, 0x00


//--------------------- .nv.callgraph             --------------------------
	.section	.nv.callgraph,"",@"SHT_CUDA_CALLGRAPH"
	.align	4
	.sectionentsize	8
	.align		4
        /*0000*/ 	.word	0x00000000
	.align		4
        /*0004*/ 	.word	0xffffffff
	.align		4
        /*0008*/ 	.word	0x00000000
	.align		4
        /*000c*/ 	.word	0xfffffffe
	.align		4
        /*0010*/ 	.word	0x00000000
	.align		4
        /*0014*/ 	.word	0xfffffffd
	.align		4
        /*0018*/ 	.word	0x00000000
	.align		4
        /*001c*/ 	.word	0xfffffffc


//--------------------- .text.matmul_kernel       --------------------------
	.section	.text.matmul_kernel,"ax",@progbits
	.align	128
        .global         matmul_kernel
        .type           matmul_kernel,@function
        .size           matmul_kernel,(.L_x_20 - matmul_kernel)
        .other          matmul_kernel,@"STO_CUDA_ENTRY STV_DEFAULT"
matmul_kernel:
.text.matmul_kernel:
[----:B------:R-:W0:Y:S01]  /*0000*/  LDC R1, c[0x0][0x37c] ;  /* 0x0000df00ff017b82 */ /* 0x000e220000000800 */
[----:B------:R-:W1:Y:S01]  /*0010*/  S2R R0, SR_TID.X ;  /* 0x0000000000007919 */ /* 0x000e620000002100 */
[----:B0-----:R-:W-:Y:S01]  /*0020*/  VIADD R1, R1, 0xfffff2f8 ;  /* 0xfffff2f801017836 */ /* 0x001fe20000000000 */
[----:B------:R-:W0:Y:S01]  /*0030*/  LDCU.64 UR24, c[0x0][0x358] ;  /* 0x00006b00ff1877ac */ /* 0x000e220008000a00 */
[----:B-1----:R-:W-:-:S13]  /*0040*/  ISETP.GE.U32.AND P0, PT, R0, 0x20, PT ;  /* 0x000000200000780c */ /* 0x002fda0003f06070 */
[----:B------:R-:W-:Y:S02]  /*0050*/  VOTEU.ANY UP0, P0 ;  /* 0x0000000000ff7886 */ /* 0x000fe40000000100 */
[----:B------:R-:W-:Y:S05]  /*0060*/  BRA.U UP0, `(.L_x_0) ;  /* 0x0000000100b87547 */ /* 0x000fea000b800000 */
[----:B------:R-:W1:Y:S01]  /*0070*/  S2UR UR6, SR_CgaCtaId ;  /* 0x00000000000679c3 */ /* 0x000e620000008800 */
[----:B------:R-:W-:Y:S01]  /*0080*/  NOP ;  /* 0x0000000000007918 */ /* 0x000fe20000000000 */
[----:B------:R-:W-:Y:S02]  /*0090*/  UMOV UR4, 0x40 ;  /* 0x0000004000047882 */ /* 0x000fe40000000000 */
[----:B-1----:R-:W-:-:S09]  /*00a0*/  ULEA UR4, UR6, UR4, 0x18 ;  /* 0x0000000406047291 */ /* 0x002fd2000f8ec0ff */
[----:B------:R-:W1:Y:S01]  /*00b0*/  LDS.U8 R0, [UR4] ;  /* 0x00000004ff007984 */ /* 0x000e620008000000 */
[----:B------:R-:W-:Y:S02]  /*00c0*/  UMOV UR4, 0x400 ;  /* 0x0000040000047882 */ /* 0x000fe40000000000 */
[----:B------:R-:W-:Y:S01]  /*00d0*/  ULEA UR4, UR6, UR4, 0x18 ;  /* 0x0000000406047291 */ /* 0x000fe2000f8ec0ff */
[----:B-1----:R-:W-:-:S13]  /*00e0*/  ISETP.NE.AND P0, PT, R0, RZ, PT ;  /* 0x000000ff0000720c */ /* 0x002fda0003f05270 */
[----:B------:R-:W-:Y:S05]  /*00f0*/  @P0 BRA `(.L_x_1) ;  /* 0x00000000007c0947 */ /* 0x000fea0003800000 */
[----:B------:R-:W-:-:S13]  /*0100*/  ELECT P0, URZ, PT ;  /* 0x0000000000ff782f */ /* 0x000fda0003800000 */
[----:B------:R-:W-:Y:S05]  /*0110*/  @!P0 BRA `(.L_x_2) ;  /* 0x0000000000848947 */ /* 0x000fea0003800000 */
[----:B------:R-:W-:Y:S01]  /*0120*/  UMOV UR5, 0x10 ;  /* 0x0000001000057882 */ /* 0x000fe20000000000 */
[----:B------:R-:W-:Y:S02]  /*0130*/  IMAD.MOV.U32 R4, RZ, RZ, 0x1 ;  /* 0x00000001ff047424 */ /* 0x000fe400078e00ff */
[----:B------:R-:W-:Y:S02]  /*0140*/  IMAD.MOV.U32 R5, RZ, RZ, 0xffff ;  /* 0x0000ffffff057424 */ /* 0x000fe400078e00ff */
[----:B------:R-:W-:Y:S04]  /*0150*/  DEPBAR.LE SB1, 0x36 ;  /* 0x00009d800000791a */ /* 0x000fe80000000000 */
[----:B------:R-:W1:Y:S02]  /*0160*/  UTCATOMSWS.FIND_AND_SET.ALIGN UP1, UR5, UR5 ;  /* 0x00000005000575e3 */ /* 0x000e640008020800 */
[----:B-1----:R-:W-:-:S04]  /*0170*/  PLOP3.LUT P0, PT, PT, PT, UP1, 0x80, 0x8 ;  /* 0x000000000008781c */ /* 0x002fc80003f0f018 */
[----:B------:R-:W-:-:S04]  /*0180*/  SEL R0, RZ, 0xffffffff, !P0 ;  /* 0xffffffffff007807 */ /* 0x000fc80004000000 */
[----:B------:R-:W-:Y:S01]  /*0190*/  ISETP.NE.AND P0, PT, R0, RZ, PT ;  /* 0x000000ff0000720c */ /* 0x000fe20003f05270 */
[----:B------:R-:W-:-:S12]  /*01a0*/  IMAD.U32 R0, RZ, RZ, UR5 ;  /* 0x00000005ff007e24 */ /* 0x000fd8000f8e00ff */
[----:B------:R-:W-:Y:S05]  /*01b0*/  @P0 BRA `(.L_x_3) ;  /* 0x0000000000240947 */ /* 0x000fea0003800000 */
.L_x_4:
[----:B------:R-:W-:Y:S05]  /*01c0*/  NANOSLEEP 0x64 ;  /* 0x000000640000795d */ /* 0x000fea0003800000 */
[----:B------:R-:W-:-:S05]  /*01d0*/  UMOV UR5, 0x10 ;  /* 0x0000001000057882 */ /* 0x000fca0000000000 */
[----:B------:R-:W-:Y:S04]  /*01e0*/  DEPBAR.LE SB1, 0x36 ;  /* 0x00009d800000791a */ /* 0x000fe80000000000 */
[----:B------:R-:W1:Y:S02]  /*01f0*/  UTCATOMSWS.FIND_AND_SET.ALIGN UP1, UR5, UR5 ;  /* 0x00000005000575e3 */ /* 0x000e640008020800 */
[----:B-1----:R-:W-:-:S04]  /*0200*/  PLOP3.LUT P0, PT, PT, PT, UP1, 0x80, 0x8 ;  /* 0x000000000008781c */ /* 0x002fc80003f0f018 */
[----:B------:R-:W-:-:S04]  /*0210*/  SEL R0, RZ, 0xffffffff, !P0 ;  /* 0xffffffffff007807 */ /* 0x000fc80004000000 */
[----:B------:R-:W-:Y:S01]  /*0220*/  ISETP.NE.AND P0, PT, R0, RZ, PT ;  /* 0x000000ff0000720c */ /* 0x000fe20003f05270 */
[----:B------:R-:W-:-:S12]  /*0230*/  IMAD.U32 R0, RZ, RZ, UR5 ;  /* 0x00000005ff007e24 */ /* 0x000fd8000f8e00ff */
[----:B------:R-:W-:Y:S05]  /*0240*/  @!P0 BRA `(.L_x_4) ;  /* 0xfffffffc00dc8947 */ /* 0x000fea000383ffff */
.L_x_3:
[C---:B------:R-:W-:Y:S01]  /*0250*/  VIADD R3, R0.reuse, 0x10 ;  /* 0x0000001000037836 */ /* 0x040fe20000000000 */
[----:B------:R-:W-:Y:S01]  /*0260*/  UMOV UR5, 0x50 ;  /* 0x0000005000057882 */ /* 0x000fe20000000000 */
[----:B------:R-:W-:Y:S01]  /*0270*/  SHF.L.U32 R2, R5, R0, RZ ;  /* 0x0000000005027219 */ /* 0x000fe200000006ff */
[----:B------:R-:W-:Y:S01]  /*0280*/  ULEA UR5, UR6, UR5, 0x18 ;  /* 0x0000000506057291 */ /* 0x000fe2000f8ec0ff */
[----:B------:R-:W-:Y:S01]  /*0290*/  IMAD.SHL.U32 R0, R0, 0x20, RZ ;  /* 0x0000002000007824 */ /* 0x000fe200078e00ff */
[----:B------:R-:W-:-:S04]  /*02a0*/  SHF.L.U32 R3, R4, R3, RZ ;  /* 0x0000000304037219 */ /* 0x000fc800000006ff */
[----:B------:R-:W-:-:S05]  /*02b0*/  LOP3.LUT R2, R3, R2, RZ, 0xfc, !PT ;  /* 0x0000000203027212 */ /* 0x000fca00078efcff */
[----:B------:R1:W-:Y:S04]  /*02c0*/  ATOMS.OR RZ, [UR5], R2 ;  /* 0x00000002ffff798c */ /* 0x0003e8000b000005 */
[----:B------:R1:W-:Y:S01]  /*02d0*/  STS [UR4], R0 ;  /* 0x00000000ff007988 */ /* 0x0003e20008000804 */
[----:B------:R-:W-:Y:S05]  /*02e0*/  BRA `(.L_x_2) ;  /* 0x0000000000107947 */ /* 0x000fea0003800000 */
.L_x_1:
[----:B------:R-:W-:Y:S01]  /*02f0*/  IMAD.MOV.U32 R0, RZ, RZ, -0x1 ;  /* 0xffffffffff007424 */ /* 0x000fe200078e00ff */
[----:B------:R-:W-:-:S04]  /*0300*/  MOV R2, 0x330 ;  /* 0x0000033000027802 */ /* 0x000fc80000000f00 */
[----:B------:R1:W-:Y:S03]  /*0310*/  STS [UR4], R0 ;  /* 0x00000000ff007988 */ /* 0x0003e60008000804 */
[----:B01----:R-:W-:Y:S05]  /*0320*/  CALL.REL.NOINC `($__internal_1_$__cuda_sm10x_tcgen05_guardrail_trap_phase_invalid_during_alloc) ;  /* 0x0000024c00b47944 */ /* 0x003fea0003c00000 */
.L_x_2:
[----:B------:R-:W-:Y:S05]  /*0330*/  WARPSYNC.ALL ;  /* 0x0000000000007948 */ /* 0x000fea0003800000 */
[----:B------:R-:W-:Y:S01]  /*0340*/  NOP ;  /* 0x0000000000007918 */ /* 0x000fe20000000000 */
.L_x_0:
[----:B------:R-:W2:Y:S01]  /*0350*/  LDC.64 R98, c[0x0][0x398] ;  /* 0x0000e600ff627b82 */ /* 0x000ea20000000a00 */
[----:B------:R-:W3:Y:S01]  /*0360*/  S2R R5, SR_CTAID.X ;  /* 0x0000000000057919 */ /* 0x000ee20000002500 */
[----:B------:R-:W-:Y:S01]  /*0370*/  UMOV UR12, 0x400 ;  /* 0x00000400000c7882 */ /* 0x000fe20000000000 */
[----:B------:R-:W4:Y:S01]  /*0380*/  LDCU UR20, c[0x0][0x3a4] ;  /* 0x00007480ff1477ac */ /* 0x000f220008000800 */
[----:B------:R-:W5:Y:S01]  /*0390*/  S2R R13, SR_TID.X ;  /* 0x00000000000d7919 */ /* 0x000f620000002100 */
[----:B------:R-:W1:Y:S03]  /*03a0*/  LDCU.64 UR8, c[0x0][0x3a8] ;  /* 0x00007500ff0877ac */ /* 0x000e660008000a00 */
[----:B------:R-:W0:Y:S01]  /*03b0*/  S2UR UR5, SR_CgaCtaId ;  /* 0x00000000000579c3 */ /* 0x000e220000008800 */
[----:B------:R-:W0:Y:S07]  /*03c0*/  LDCU.128 UR16, c[0x0][0x380] ;  /* 0x00007000ff1077ac */ /* 0x000e2e0008000c00 */
[----:B------:R-:W1:Y:S02]  /*03d0*/  LDC R21, c[0x0][0x3a0] ;  /* 0x0000e800ff157b82 */ /* 0x000e640000000800 */
[----:B-12---:R-:W-:Y:S01]  /*03e0*/  VIADD R0, R99, 0xff ;  /* 0x000000ff63007836 */ /* 0x006fe20000000000 */
[----:B------:R-:W-:-:S04]  /*03f0*/  IABS R77, R99 ;  /* 0x00000063004d7213 */ /* 0x000fc80000000000 */
[----:B------:R-:W-:Y:S01]  /*0400*/  SHF.R.S32.HI R3, RZ, 0x1f, R0 ;  /* 0x0000001fff037819 */ /* 0x000fe20000011400 */
[----:B0-----:R-:W-:-:S03]  /*0410*/  ULEA UR12, UR5, UR12, 0x18 ;  /* 0x0000000c050c7291 */ /* 0x001fc6000f8ec0ff */
[----:B------:R-:W-:Y:S02]  /*0420*/  LEA.HI R3, R3, R0, RZ, 0x8 ;  /* 0x0000000003037211 */ /* 0x000fe400078f40ff */
[----:B---3--:R-:W-:Y:S01]  /*0430*/  IABS R8, R5 ;  /* 0x0000000500087213 */ /* 0x008fe20000000000 */
[----:B------:R-:W-:Y:S01]  /*0440*/  UIADD3 UR13, UPT, UPT, UR12, 0x8000, URZ ;  /* 0x000080000c0d7890 */ /* 0x000fe2000fffe0ff */
[----:B------:R-:W-:Y:S02]  /*0450*/  SHF.R.S32.HI R4, RZ, 0x8, R3 ;  /* 0x00000008ff047819 */ /* 0x000fe40000011403 */
[----:B-----5:R-:W-:Y:S01]  /*0460*/  SHF.R.U32.HI R75, RZ, 0x5, R13 ;  /* 0x00000005ff4b7819 */ /* 0x020fe2000001160d */
[----:B------:R-:W-:Y:S01]  /*0470*/  VIADD R19, R21, 0xfffffffe ;  /* 0xfffffffe15137836 */ /* 0x000fe20000000000 */
[-C--:B------:R-:W-:Y:S02]  /*0480*/  IABS R7, R4.reuse ;  /* 0x0000000400077213 */ /* 0x080fe40000000000 */
[----:B------:R-:W-:-:S02]  /*0490*/  IABS R10, R4 ;  /* 0x00000004000a7213 */ /* 0x000fc40000000000 */
[----:B------:R-:W0:Y:S01]  /*04a0*/  I2F.RP R0, R7 ;  /* 0x0000000700007306 */ /* 0x000e220000209400 */
[----:B------:R-:W-:Y:S02]  /*04b0*/  SGXT.U32 R75, R75, 0x2 ;  /* 0x000000024b4b781a */ /* 0x000fe40000000000 */
[----:B------:R-:W-:-:S05]  /*04c0*/  LOP3.LUT R20, R13, 0x7f, RZ, 0xc0, !PT ;  /* 0x0000007f0d147812 */ /* 0x000fca00078ec0ff */
[----:B0-----:R-:W0:Y:S02]  /*04d0*/  MUFU.RCP R0, R0 ;  /* 0x0000000000007308 */ /* 0x001e240000001000 */
[----:B0-----:R-:W-:Y:S02]  /*04e0*/  VIADD R2, R0, 0xffffffe ;  /* 0x0ffffffe00027836 */ /* 0x001fe40000000000 */
[----:B------:R-:W-:-:S04]  /*04f0*/  IMAD.MOV R0, RZ, RZ, -R10 ;  /* 0x000000ffff007224 */ /* 0x000fc800078e0a0a */
[----:B------:R0:W1:Y:S02]  /*0500*/  F2I.FTZ.U32.TRUNC.NTZ R3, R2 ;  /* 0x0000000200037305 */ /* 0x000064000021f000 */
[----:B0-----:R-:W-:Y:S02]  /*0510*/  IMAD.MOV.U32 R2, RZ, RZ, RZ ;  /* 0x000000ffff027224 */ /* 0x001fe400078e00ff */
[----:B-1----:R-:W-:-:S04]  /*0520*/  IMAD.MOV R6, RZ, RZ, -R3 ;  /* 0x000000ffff067224 */ /* 0x002fc800078e0a03 */
[----:B------:R-:W-:Y:S02]  /*0530*/  IMAD R9, R6, R7, RZ ;  /* 0x0000000706097224 */ /* 0x000fe400078e02ff */
[----:B------:R-:W-:Y:S02]  /*0540*/  IMAD.MOV.U32 R6, RZ, RZ, R8 ;  /* 0x000000ffff067224 */ /* 0x000fe400078e0008 */
[----:B------:R-:W-:-:S06]  /*0550*/  IMAD.HI.U32 R3, R3, R9, R2 ;  /* 0x0000000903037227 */ /* 0x000fcc00078e0002 */
[----:B------:R-:W-:-:S04]  /*0560*/  IMAD.HI.U32 R3, R3, R6, RZ ;  /* 0x0000000603037227 */ /* 0x000fc800078e00ff */
[----:B------:R-:W-:Y:S01]  /*0570*/  IMAD R0, R3, R0, R6 ;  /* 0x0000000003007224 */ /* 0x000fe200078e0206 */
[----:B------:R-:W-:Y:S04]  /*0580*/  BAR.SYNC.DEFER_BLOCKING 0x0 ;  /* 0x0000000000007b1d */ /* 0x000fe80000010000 */
[----:B------:R-:W-:-:S13]  /*0590*/  ISETP.GT.U32.AND P1, PT, R7, R0, PT ;  /* 0x000000000700720c */ /* 0x000fda0003f24070 */
[----:B------:R-:W-:Y:S02]  /*05a0*/  @!P1 IMAD.IADD R0, R0, 0x1, -R7 ;  /* 0x0000000100009824 */ /* 0x000fe400078e0a07 */
[----:B------:R-:W-:Y:S01]  /*05b0*/  @!P1 VIADD R3, R3, 0x1 ;  /* 0x0000000103039836 */ /* 0x000fe20000000000 */
[----:B------:R-:W-:Y:S02]  /*05c0*/  ISETP.NE.AND P1, PT, R4, RZ, PT ;  /* 0x000000ff0400720c */ /* 0x000fe40003f25270 */
[----:B------:R-:W-:Y:S02]  /*05d0*/  ISETP.GE.U32.AND P0, PT, R0, R7, PT ;  /* 0x000000070000720c */ /* 0x000fe40003f06070 */
[----:B------:R-:W-:-:S04]  /*05e0*/  LOP3.LUT R0, R5, R4, RZ, 0x3c, !PT ;  /* 0x0000000405007212 */ /* 0x000fc800078e3cff */
[----:B------:R-:W-:Y:S01]  /*05f0*/  ISETP.GE.AND P2, PT, R0, RZ, PT ;  /* 0x000000ff0000720c */ /* 0x000fe20003f46270 */
[----:B------:R-:W-:-:S06]  /*0600*/  VIADD R0, R98, 0xff ;  /* 0x000000ff62007836 */ /* 0x000fcc0000000000 */
[----:B------:R-:W-:-:S04]  /*0610*/  @P0 VIADD R3, R3, 0x1 ;  /* 0x0000000103030836 */ /* 0x000fc80000000000 */
[----:B------:R-:W-:Y:S01]  /*0620*/  IMAD.MOV.U32 R9, RZ, RZ, R3 ;  /* 0x000000ffff097224 */ /* 0x000fe200078e0003 */
[----:B------:R-:W-:-:S03]  /*0630*/  SHF.R.S32.HI R3, RZ, 0x1f, R0 ;  /* 0x0000001fff037819 */ /* 0x000fc60000011400 */
[----:B------:R-:W-:Y:S01]  /*0640*/  @!P2 IMAD.MOV R9, RZ, RZ, -R9 ;  /* 0x000000ffff09a224 */ /* 0x000fe200078e0a09 */
[----:B------:R-:W-:Y:S02]  /*0650*/  LEA.HI R3, R3, R0, RZ, 0x8 ;  /* 0x0000000003037211 */ /* 0x000fe400078f40ff */
[----:B------:R-:W-:-:S04]  /*0660*/  @!P1 LOP3.LUT R9, RZ, R4, RZ, 0x33, !PT ;  /* 0x00000004ff099212 */ /* 0x000fc800078e33ff */
[----:B------:R-:W-:Y:S01]  /*0670*/  LEA.HI.SX32 R3, R3, -R9, 0x18 ;  /* 0x8000000903037211 */ /* 0x000fe200078fc2ff */
[----:B------:R-:W-:-:S03]  /*0680*/  IMAD.MOV R6, RZ, RZ, -R9 ;  /* 0x000000ffff067224 */ /* 0x000fc600078e0a09 */
[----:B------:R-:W-:Y:S01]  /*0690*/  VIMNMX R11, PT, PT, R3, 0x1, PT ;  /* 0x00000001030b7848 */ /* 0x000fe20003fe0100 */
[----:B------:R-:W-:Y:S02]  /*06a0*/  IMAD R8, R4, R6, R5 ;  /* 0x0000000604087224 */ /* 0x000fe400078e0205 */
[----:B------:R-:W0:Y:S01]  /*06b0*/  I2F.RP R6, R77 ;  /* 0x0000004d00067306 */ /* 0x000e220000209400 */
[----:B------:R-:W-:Y:S02]  /*06c0*/  IABS R7, R11 ;  /* 0x0000000b00077213 */ /* 0x000fe40000000000 */
[----:B------:R-:W-:-:S05]  /*06d0*/  IABS R4, R8 ;  /* 0x0000000800047213 */ /* 0x000fca0000000000 */
[----:B------:R-:W1:Y:S08]  /*06e0*/  I2F.RP R0, R7 ;  /* 0x0000000700007306 */ /* 0x000e700000209400 */
[----:B0-----:R-:W-:Y:S08]  /*06f0*/  MUFU.RCP R6, R6 ;  /* 0x0000000600067308 */ /* 0x001ff00000001000 */
[----:B-1----:R-:W0:Y:S02]  /*0700*/  MUFU.RCP R0, R0 ;  /* 0x0000000000007308 */ /* 0x002e240000001000 */
[----:B0-----:R-:W-:Y:S01]  /*0710*/  VIADD R2, R0, 0xffffffe ;  /* 0x0ffffffe00027836 */ /* 0x001fe20000000000 */
[----:B------:R-:W-:-:S05]  /*0720*/  IABS R0, R11 ;  /* 0x0000000b00007213 */ /* 0x000fca0000000000 */
[----:B------:R0:W1:Y:S01]  /*0730*/  F2I.FTZ.U32.TRUNC.NTZ R3, R2 ;  /* 0x0000000200037305 */ /* 0x000062000021f000 */
[----:B------:R-:W-:Y:S02]  /*0740*/  IMAD.MOV R0, RZ, RZ, -R0 ;  /* 0x000000ffff007224 */ /* 0x000fe400078e0a00 */
[----:B0-----:R-:W-:Y:S02]  /*0750*/  IMAD.MOV.U32 R2, RZ, RZ, RZ ;  /* 0x000000ffff027224 */ /* 0x001fe400078e00ff */
[----:B-1----:R-:W-:-:S04]  /*0760*/  IMAD.MOV R10, RZ, RZ, -R3 ;  /* 0x000000ffff0a7224 */ /* 0x002fc800078e0a03 */
[----:B------:R-:W-:Y:S02]  /*0770*/  IMAD R5, R10, R7, RZ ;  /* 0x000000070a057224 */ /* 0x000fe400078e02ff */
[----:B------:R-:W0:Y:S02]  /*0780*/  LDS R10, [UR12] ;  /* 0x0000000cff0a7984 */ /* 0x000e240008000800 */
[----:B------:R-:W-:-:S04]  /*0790*/  IMAD.HI.U32 R2, R3, R5, R2 ;  /* 0x0000000503027227 */ /* 0x000fc800078e0002 */
[----:B------:R-:W-:Y:S01]  /*07a0*/  IMAD.MOV.U32 R3, RZ, RZ, R4 ;  /* 0x000000ffff037224 */ /* 0x000fe200078e0004 */
[----:B------:R-:W-:-:S03]  /*07b0*/  IABS R4, R98 ;  /* 0x0000006200047213 */ /* 0x000fc60000000000 */
[----:B------:R-:W-:Y:S01]  /*07c0*/  IMAD.HI.U32 R2, R2, R3, RZ ;  /* 0x0000000302027227 */ /* 0x000fe200078e00ff */
[----:B------:R-:W1:Y:S03]  /*07d0*/  I2F.RP R5, R4 ;  /* 0x0000000400057306 */ /* 0x000e660000209400 */
[----:B------:R-:W-:Y:S02]  /*07e0*/  IMAD R0, R2, R0, R3 ;  /* 0x0000000002007224 */ /* 0x000fe400078e0203 */
[----:B------:R-:W-:Y:S01]  /*07f0*/  VIADD R3, R6, 0xffffffe ;  /* 0x0ffffffe06037836 */ /* 0x000fe20000000000 */
[----:B------:R-:W-:Y:S02]  /*0800*/  BAR.SYNC.DEFER_BLOCKING 0x0 ;  /* 0x0000000000007b1d */ /* 0x000fe40000010000 */
[----:B------:R-:W-:-:S04]  /*0810*/  ISETP.GT.U32.AND P1, PT, R7, R0, PT ;  /* 0x000000000700720c */ /* 0x000fc80003f24070 */
[----:B------:R-:W-:Y:S08]  /*0820*/  F2I.FTZ.U32.TRUNC.NTZ R3, R3 ;  /* 0x0000000300037305 */ /* 0x000ff0000021f000 */
[----:B-1----:R-:W1:Y:S01]  /*0830*/  MUFU.RCP R5, R5 ;  /* 0x0000000500057308 */ /* 0x002e620000001000 */
[----:B------:R-:W-:Y:S02]  /*0840*/  @!P1 IMAD.IADD R0, R0, 0x1, -R7 ;  /* 0x0000000100009824 */ /* 0x000fe400078e0a07 */
[----:B------:R-:W-:Y:S01]  /*0850*/  @!P1 VIADD R2, R2, 0x1 ;  /* 0x0000000102029836 */ /* 0x000fe20000000000 */
[----:B------:R-:W-:-:S02]  /*0860*/  ISETP.NE.AND P1, PT, R11, RZ, PT ;  /* 0x000000ff0b00720c */ /* 0x000fc40003f25270 */
[----:B------:R-:W-:Y:S02]  /*0870*/  ISETP.GE.U32.AND P0, PT, R0, R7, PT ;  /* 0x000000070000720c */ /* 0x000fe40003f06070 */
[----:B------:R-:W-:Y:S02]  /*0880*/  LOP3.LUT R0, R8, R11, RZ, 0x3c, !PT ;  /* 0x0000000b08007212 */ /* 0x000fe400078e3cff */
[----:B0-----:R-:W-:Y:S02]  /*0890*/  R2UR UR10, R10 ;  /* 0x000000000a0a72ca */ /* 0x001fe400000e0000 */
[----:B------:R-:W-:Y:S02]  /*08a0*/  ISETP.GE.AND P2, PT, R0, RZ, PT ;  /* 0x000000ff0000720c */ /* 0x000fe40003f46270 */
[----:B------:R-:W-:Y:S01]  /*08b0*/  SHF.R.U32.HI R0, RZ, 0x5, R13 ;  /* 0x00000005ff007819 */ /* 0x000fe2000001160d */
[----:B------:R-:W-:Y:S02]  /*08c0*/  VIADD R13, R21, 0xffffffe3 ;  /* 0xffffffe3150d7836 */ /* 0x000fe40000000000 */
[----:B-1----:R-:W-:Y:S01]  /*08d0*/  VIADD R6, R5, 0xffffffe ;  /* 0x0ffffffe05067836 */ /* 0x002fe20000000000 */
[----:B------:R-:W-:Y:S01]  /*08e0*/  R2UR UR7, R0 ;  /* 0x00000000000772ca */ /* 0x000fe200000e0000 */
[----:B------:R-:W-:-:S02]  /*08f0*/  @P0 VIADD R2, R2, 0x1 ;  /* 0x0000000102020836 */ /* 0x000fc40000000000 */
[----:B------:R-:W0:Y:S02]  /*0900*/  F2I.FTZ.U32.TRUNC.NTZ R7, R6 ;  /* 0x0000000600077305 */ /* 0x000e24000021f000 */
[----:B------:R-:W-:Y:S02]  /*0910*/  IMAD.MOV.U32 R12, RZ, RZ, R2 ;  /* 0x000000ffff0c7224 */ /* 0x000fe400078e0002 */
[----:B------:R-:W-:Y:S02]  /*0920*/  IMAD.MOV R2, RZ, RZ, -R3 ;  /* 0x000000ffff027224 */ /* 0x000fe400078e0a03 */
[----:B------:R-:W-:Y:S01]  /*0930*/  @!P2 IMAD.MOV R12, RZ, RZ, -R12 ;  /* 0x000000ffff0ca224 */ /* 0x000fe200078e0a0c */
[----:B------:R-:W-:Y:S01]  /*0940*/  @!P1 LOP3.LUT R12, RZ, R11, RZ, 0x33, !PT ;  /* 0x0000000bff0c9212 */ /* 0x000fe200078e33ff */
[----:B------:R-:W-:Y:S02]  /*0950*/  IMAD R5, R2, R77, RZ ;  /* 0x0000004d02057224 */ /* 0x000fe400078e02ff */
[----:B------:R-:W-:Y:S01]  /*0960*/  IMAD.MOV.U32 R2, RZ, RZ, RZ ;  /* 0x000000ffff027224 */ /* 0x000fe200078e00ff */
[----:B------:R-:W-:Y:S01]  /*0970*/  USHF.L.U32 UR4, UR7, 0x15, URZ ;  /* 0x0000001507047899 */ /* 0x000fe200080006ff */
[----:B------:R-:W-:-:S02]  /*0980*/  IMAD.SHL.U32 R0, R12, 0x100, RZ ;  /* 0x000001000c007824 */ /* 0x000fc400078e00ff */
[----:B------:R-:W-:Y:S01]  /*0990*/  IMAD.HI.U32 R5, R3, R5, R2 ;  /* 0x0000000503057227 */ /* 0x000fe200078e0002 */
[----:B------:R-:W-:Y:S02]  /*09a0*/  ULOP3.LUT UR4, UR4, 0x600000, URZ, 0xc0, !UPT ;  /* 0x0060000004047892 */ /* 0x000fe4000f8ec0ff */
[----:B------:R-:W-:Y:S01]  /*09b0*/  LOP3.LUT R75, R0, R75, RZ, 0xfc, !PT ;  /* 0x0000004b004b7212 */ /* 0x000fe200078efcff */
[--C-:B0-----:R-:W-:Y:S01]  /*09c0*/  IMAD.MOV R6, RZ, RZ, -R7.reuse ;  /* 0x000000ffff067224 */ /* 0x101fe200078e0a07 */
[----:B------:R-:W-:Y:S01]  /*09d0*/  UIADD3 UR11, UPT, UPT, UR10, UR4, URZ ;  /* 0x000000040a0b7290 */ /* 0x000fe2000fffe0ff */
[----:B------:R-:W-:Y:S01]  /*09e0*/  IMAD.MOV R2, RZ, RZ, -R12 ;  /* 0x000000ffff027224 */ /* 0x000fe200078e0a0c */
[----:B------:R-:W-:Y:S01]  /*09f0*/  LOP3.LUT R74, R75, 0x4, RZ, 0xfc, !PT ;  /* 0x000000044b4a7812 */ /* 0x000fe200078efcff */
[----:B------:R-:W-:Y:S01]  /*0a00*/  IMAD.MOV.U32 R3, RZ, RZ, R6 ;  /* 0x000000ffff037224 */ /* 0x000fe200078e0006 */
[----:B------:R-:W-:Y:S01]  /*0a10*/  IABS R116, R75 ;  /* 0x0000004b00747213 */ /* 0x000fe20000000000 */
[----:B------:R-:W-:Y:S01]  /*0a20*/  IMAD.MOV.U32 R6, RZ, RZ, RZ ;  /* 0x000000ffff067224 */ /* 0x000fe200078e00ff */
[----:B------:R-:W-:Y:S01]  /*0a30*/  IABS R10, R74 ;  /* 0x0000004a000a7213 */ /* 0x000fe20000000000 */
[----:B------:R-:W-:Y:S01]  /*0a40*/  IMAD R3, R3, R4, RZ ;  /* 0x0000000403037224 */ /* 0x000fe200078e02ff */
[----:B------:R-:W-:Y:S01]  /*0a50*/  LOP3.LUT R76, R75, 0xc, RZ, 0xfc, !PT ;  /* 0x0000000c4b4c7812 */ /* 0x000fe200078efcff */
[----:B------:R-:W-:Y:S01]  /*0a60*/  IMAD R2, R11, R2, R8 ;  /* 0x000000020b027224 */ /* 0x000fe200078e0208 */
[----:B------:R-:W-:Y:S01]  /*0a70*/  LOP3.LUT R79, R75, 0x10, RZ, 0xfc, !PT ;  /* 0x000000104b4f7812 */ /* 0x000fe200078efcff */
[----:B------:R-:W-:Y:S01]  /*0a80*/  IMAD.HI.U32 R6, R7, R3, R6 ;  /* 0x0000000307067227 */ /* 0x000fe200078e0006 */
[----:B------:R-:W-:Y:S01]  /*0a90*/  LOP3.LUT R106, R75, 0x8, RZ, 0xfc, !PT ;  /* 0x000000084b6a7812 */ /* 0x000fe200078efcff */
[----:B------:R-:W-:Y:S01]  /*0aa0*/  UMOV UR4, 0x1 ;  /* 0x0000000100047882 */ /* 0x000fe20000000000 */
[----:B------:R-:W-:Y:S01]  /*0ab0*/  IABS R120, R79 ;  /* 0x0000004f00787213 */ /* 0x000fe20000000000 */
[----:B------:R-:W-:Y:S01]  /*0ac0*/  IMAD.HI.U32 R7, R5, R10, RZ ;  /* 0x0000000a05077227 */ /* 0x000fe200078e00ff */
[----:B------:R-:W-:-:S02]  /*0ad0*/  IABS R118, R106 ;  /* 0x0000006a00767213 */ /* 0x000fc40000000000 */
[----:B------:R-:W-:Y:S01]  /*0ae0*/  LOP3.LUT R78, R75, 0x18, RZ, 0xfc, !PT ;  /* 0x000000184b4e7812 */ /* 0x000fe200078efcff */
[----:B------:R-:W-:Y:S01]  /*0af0*/  IMAD.IADD R2, R9, 0x1, R2 ;  /* 0x0000000109027824 */ /* 0x000fe200078e0202 */
[----:B------:R-:W-:Y:S01]  /*0b00*/  IABS R9, R76 ;  /* 0x0000004c00097213 */ /* 0x000fe20000000000 */
[----:B------:R-:W-:Y:S01]  /*0b10*/  IMAD.HI.U32 R3, R5, R116, RZ ;  /* 0x0000007405037227 */ /* 0x000fe200078e00ff */
[C---:B------:R-:W-:Y:S02]  /*0b20*/  LOP3.LUT R102, R75.reuse, 0x14, RZ, 0xfc, !PT ;  /* 0x000000144b667812 */ /* 0x040fe400078efcff */
[----:B------:R-:W-:Y:S01]  /*0b30*/  IABS R122, R78 ;  /* 0x0000004e007a7213 */ /* 0x000fe20000000000 */
[----:B------:R-:W-:Y:S01]  /*0b40*/  IMAD.MOV R7, RZ, RZ, -R7 ;  /* 0x000000ffff077224 */ /* 0x000fe200078e0a07 */
[----:B------:R-:W-:Y:S01]  /*0b50*/  IABS R12, R102 ;  /* 0x00000066000c7213 */ /* 0x000fe20000000000 */
[----:B------:R-:W-:Y:S01]  /*0b60*/  IMAD.MOV R3, RZ, RZ, -R3 ;  /* 0x000000ffff037224 */ /* 0x000fe200078e0a03 */
[----:B------:R-:W-:Y:S01]  /*0b70*/  LOP3.LUT R167, R75, 0x20, RZ, 0xfc, !PT ;  /* 0x000000204ba77812 */ /* 0x000fe200078efcff */
[----:B------:R-:W-:Y:S01]  /*0b80*/  IMAD R117, R77, R7, R10 ;  /* 0x000000074d757224 */ /* 0x000fe200078e020a */
[----:B------:R-:W-:Y:S01]  /*0b90*/  LOP3.LUT R103, R75, 0x24, RZ, 0xfc, !PT ;  /* 0x000000244b677812 */ /* 0x000fe200078efcff */
[----:B------:R-:W-:Y:S01]  /*0ba0*/  IMAD.MOV.U32 R10, RZ, RZ, R9 ;  /* 0x000000ffff0a7224 */ /* 0x000fe200078e0009 */
[----:B------:R-:W-:Y:S01]  /*0bb0*/  IABS R124, R167 ;  /* 0x000000a7007c7213 */ /* 0x000fe20000000000 */
[----:B------:R-:W-:Y:S01]  /*0bc0*/  VIADD R227, R0, UR7 ;  /* 0x0000000700e37c36 */ /* 0x000fe20008000000 */
[----:B------:R-:W-:Y:S01]  /*0bd0*/  IABS R80, R103 ;  /* 0x0000006700507213 */ /* 0x000fe20000000000 */
[----:B------:R-:W-:Y:S01]  /*0be0*/  IMAD R116, R77, R3, R116 ;  /* 0x000000034d747224 */ /* 0x000fe200078e0274 */
[----:B------:R-:W-:Y:S01]  /*0bf0*/  LOP3.LUT R165, R75, 0x28, RZ, 0xfc, !PT ;  /* 0x000000284ba57812 */ /* 0x000fe200078efcff */
[----:B------:R-:W-:Y:S01]  /*0c00*/  IMAD.HI.U32 R3, R5, R10, RZ ;  /* 0x0000000a05037227 */ /* 0x000fe200078e00ff */
[----:B------:R-:W-:-:S02]  /*0c10*/  LOP3.LUT R166, R75, 0x2c, RZ, 0xfc, !PT ;  /* 0x0000002c4ba67812 */ /* 0x000fc400078efcff */
[----:B------:R-:W-:Y:S01]  /*0c20*/  LOP3.LUT R162, R75, 0x34, RZ, 0xfc, !PT ;  /* 0x000000344ba27812 */ /* 0x000fe200078efcff */
[----:B------:R-:W-:Y:S01]  /*0c30*/  VIADD R168, R227, 0x1c ;  /* 0x0000001ce3a87836 */ /* 0x000fe20000000000 */
[C---:B------:R-:W-:Y:S01]  /*0c40*/  LOP3.LUT R104, R75.reuse, 0x30, RZ, 0xfc, !PT ;  /* 0x000000304b687812 */ /* 0x040fe200078efcff */
[----:B------:R-:W-:Y:S01]  /*0c50*/  IMAD.MOV R119, RZ, RZ, -R3 ;  /* 0x000000ffff777224 */ /* 0x000fe200078e0a03 */
[----:B------:R-:W-:Y:S01]  /*0c60*/  LOP3.LUT R105, R75, 0x38, RZ, 0xfc, !PT ;  /* 0x000000384b697812 */ /* 0x000fe200078efcff */
[C---:B------:R-:W-:Y:S01]  /*0c70*/  IMAD.HI.U32 R3, R5.reuse, R120, RZ ;  /* 0x0000007805037227 */ /* 0x040fe200078e00ff */
[----:B------:R-:W-:Y:S02]  /*0c80*/  IABS R7, R168 ;  /* 0x000000a800077213 */ /* 0x000fe40000000000 */
[----:B------:R-:W-:Y:S01]  /*0c90*/  IABS R14, R104 ;  /* 0x00000068000e7213 */ /* 0x000fe20000000000 */
[----:B------:R-:W-:Y:S01]  /*0ca0*/  IMAD.HI.U32 R8, R5, R118, RZ ;  /* 0x0000007605087227 */ /* 0x000fe200078e00ff */
[----:B------:R-:W-:-:S02]  /*0cb0*/  LOP3.LUT R158, R75, 0x44, RZ, 0xfc, !PT ;  /* 0x000000444b9e7812 */ /* 0x000fc400078efcff */
[----:B------:R-:W-:Y:S01]  /*0cc0*/  IABS R160, R105 ;  /* 0x0000006900a07213 */ /* 0x000fe20000000000 */
[----:B------:R-:W-:Y:S01]  /*0cd0*/  IMAD.MOV R9, RZ, RZ, -R3 ;  /* 0x000000ffff097224 */ /* 0x000fe200078e0a03 */
[C---:B------:R-:W-:Y:S01]  /*0ce0*/  LOP3.LUT R83, R75.reuse, 0x40, RZ, 0xfc, !PT ;  /* 0x000000404b537812 */ /* 0x040fe200078efcff */
[----:B------:R-:W-:Y:S01]  /*0cf0*/  IMAD.MOV R8, RZ, RZ, -R8 ;  /* 0x000000ffff087224 */ /* 0x000fe200078e0a08 */
[----:B------:R-:W-:Y:S01]  /*0d00*/  LOP3.LUT R82, R75, 0x48, RZ, 0xfc, !PT ;  /* 0x000000484b527812 */ /* 0x000fe200078efcff */
[----:B------:R-:W-:Y:S01]  /*0d10*/  IMAD R119, R77, R119, R10 ;  /* 0x000000774d777224 */ /* 0x000fe200078e020a */
[----:B------:R-:W-:Y:S01]  /*0d20*/  IABS R154, R83 ;  /* 0x00000053009a7213 */ /* 0x000fe20000000000 */
[----:B------:R-:W-:Y:S01]  /*0d30*/  IMAD.HI.U32 R3, R5, R122, RZ ;  /* 0x0000007a05037227 */ /* 0x000fe200078e00ff */
[----:B------:R-:W-:Y:S02]  /*0d40*/  IABS R156, R82 ;  /* 0x00000052009c7213 */ /* 0x000fe40000000000 */
[C---:B------:R-:W-:Y:S01]  /*0d50*/  LOP3.LUT R155, R75.reuse, 0x4c, RZ, 0xfc, !PT ;  /* 0x0000004c4b9b7812 */ /* 0x040fe200078efcff */
[----:B------:R-:W-:Y:S01]  /*0d60*/  IMAD.MOV.U32 R10, RZ, RZ, R7 ;  /* 0x000000ffff0a7224 */ /* 0x000fe200078e0007 */
[----:B------:R-:W-:Y:S01]  /*0d70*/  LOP3.LUT R157, R75, 0x54, RZ, 0xfc, !PT ;  /* 0x000000544b9d7812 */ /* 0x000fe200078efcff */
[----:B------:R-:W-:Y:S01]  /*0d80*/  IMAD R118, R77, R8, R118 ;  /* 0x000000084d767224 */ /* 0x000fe200078e0276 */
[----:B------:R-:W-:Y:S01]  /*0d90*/  LOP3.LUT R153, R75, 0x50, RZ, 0xfc, !PT ;  /* 0x000000504b997812 */ /* 0x000fe200078efcff */
[----:B------:R-:W-:Y:S01]  /*0da0*/  IMAD.HI.U32 R7, R5, R12, RZ ;  /* 0x0000000c05077227 */ /* 0x000fe200078e00ff */
[----:B------:R-:W-:-:S02]  /*0db0*/  IABS R88, R157 ;  /* 0x0000009d00587213 */ /* 0x000fc40000000000 */
[----:B------:R-:W-:Y:S01]  /*0dc0*/  IABS R152, R153 ;  /* 0x0000009900987213 */ /* 0x000fe20000000000 */
[----:B------:R-:W-:Y:S01]  /*0dd0*/  IMAD.MOV R3, RZ, RZ, -R3 ;  /* 0x000000ffff037224 */ /* 0x000fe200078e0a03 */
[----:B------:R-:W-:Y:S01]  /*0de0*/  LOP3.LUT R86, R75, 0x60, RZ, 0xfc, !PT ;  /* 0x000000604b567812 */ /* 0x000fe200078efcff */
[----:B------:R-:W-:Y:S01]  /*0df0*/  IMAD.HI.U32 R8, R5, R10, RZ ;  /* 0x0000000a05087227 */ /* 0x000fe200078e00ff */
[C---:B------:R-:W-:Y:S02]  /*0e00*/  LOP3.LUT R145, R75.reuse, 0x68, RZ, 0xfc, !PT ;  /* 0x000000684b917812 */ /* 0x040fe400078efcff */
[----:B------:R-:W-:Y:S01]  /*0e10*/  IABS R148, R86 ;  /* 0x0000005600947213 */ /* 0x000fe20000000000 */
[----:B------:R-:W-:Y:S01]  /*0e20*/  IMAD.MOV R7, RZ, RZ, -R7 ;  /* 0x000000ffff077224 */ /* 0x000fe200078e0a07 */
[----:B------:R-:W-:Y:S01]  /*0e30*/  LOP3.LUT R170, R75, 0x70, RZ, 0xfc, !PT ;  /* 0x000000704baa7812 */ /* 0x000fe200078efcff */
[----:B------:R-:W-:Y:S01]  /*0e40*/  IMAD R122, R77, R3, R122 ;  /* 0x000000034d7a7224 */ /* 0x000fe200078e027a */
[C---:B------:R-:W-:Y:S01]  /*0e50*/  LOP3.LUT R147, R75.reuse, 0x64, RZ, 0xfc, !PT ;  /* 0x000000644b937812 */ /* 0x040fe200078efcff */
[----:B------:R-:W-:Y:S01]  /*0e60*/  IMAD.MOV R8, RZ, RZ, -R8 ;  /* 0x000000ffff087224 */ /* 0x000fe200078e0a08 */
[----:B------:R-:W-:Y:S01]  /*0e70*/  LOP3.LUT R169, R75, 0x74, RZ, 0xfc, !PT ;  /* 0x000000744ba97812 */ /* 0x000fe200078efcff */
[----:B------:R-:W-:Y:S01]  /*0e80*/  IMAD.HI.U32 R3, R5, R124, RZ ;  /* 0x0000007c05037227 */ /* 0x000fe200078e00ff */
[----:B------:R-:W-:-:S02]  /*0e90*/  LOP3.LUT R87, R75, 0x58, RZ, 0xfc, !PT ;  /* 0x000000584b577812 */ /* 0x000fc400078efcff */
[----:B------:R-:W-:Y:S01]  /*0ea0*/  IABS R90, R147 ;  /* 0x00000093005a7213 */ /* 0x000fe20000000000 */
[C---:B------:R-:W-:Y:S01]  /*0eb0*/  IMAD R121, R77.reuse, R7, R12 ;  /* 0x000000074d797224 */ /* 0x040fe200078e020c */
[----:B------:R-:W-:Y:S01]  /*0ec0*/  IABS R12, R166 ;  /* 0x000000a6000c7213 */ /* 0x000fe20000000000 */
[----:B------:R-:W-:Y:S01]  /*0ed0*/  IMAD R123, R77, R8, R10 ;  /* 0x000000084d7b7224 */ /* 0x000fe200078e020a */
[----:B------:R-:W-:Y:S01]  /*0ee0*/  IABS R10, R165 ;  /* 0x000000a5000a7213 */ /* 0x000fe20000000000 */
[----:B------:R-:W-:Y:S01]  /*0ef0*/  IMAD.MOV R7, RZ, RZ, -R3 ;  /* 0x000000ffff077224 */ /* 0x000fe200078e0a03 */
[----:B------:R-:W-:Y:S01]  /*0f00*/  IABS R142, R169 ;  /* 0x000000a9008e7213 */ /* 0x000fe20000000000 */
[----:B------:R-:W-:Y:S01]  /*0f10*/  IMAD.HI.U32 R3, R5, R80, RZ ;  /* 0x0000005005037227 */ /* 0x000fe200078e00ff */
[----:B------:R-:W-:Y:S02]  /*0f20*/  IABS R146, R87 ;  /* 0x0000005700927213 */ /* 0x000fe40000000000 */
[----:B------:R-:W-:Y:S01]  /*0f30*/  LOP3.LUT R171, R75, 0x78, RZ, 0xfc, !PT ;  /* 0x000000784bab7812 */ /* 0x000fe200078efcff */
[----:B------:R-:W-:Y:S01]  /*0f40*/  IMAD R120, R77, R9, R120 ;  /* 0x000000094d787224 */ /* 0x000fe200078e0278 */
[----:B------:R-:W-:Y:S01]  /*0f50*/  LOP3.LUT R149, R75, 0x6c, RZ, 0xfc, !PT ;  /* 0x0000006c4b957812 */ /* 0x000fe200078efcff */
[----:B------:R-:W-:Y:S01]  /*0f60*/  IMAD R124, R77, R7, R124 ;  /* 0x000000074d7c7224 */ /* 0x000fe200078e027c */
[----:B------:R-:W-:Y:S01]  /*0f70*/  IABS R144, R171 ;  /* 0x000000ab00907213 */ /* 0x000fe20000000000 */
[----:B------:R-:W-:Y:S01]  /*0f80*/  IMAD.MOV R9, RZ, RZ, -R3 ;  /* 0x000000ffff097224 */ /* 0x000fe200078e0a03 */
[----:B------:R-:W-:Y:S01]  /*0f90*/  LOP3.LUT R181, R75, 0x84, RZ, 0xfc, !PT ;  /* 0x000000844bb57812 */ /* 0x000fe200078efcff */
[----:B------:R-:W-:Y:S01]  /*0fa0*/  IMAD.HI.U32 R7, R5, R10, RZ ;  /* 0x0000000a05077227 */ /* 0x000fe200078e00ff */
[----:B------:R-:W-:-:S02]  /*0fb0*/  LOP3.LUT R200, R75, 0x88, RZ, 0xfc, !PT ;  /* 0x000000884bc87812 */ /* 0x000fc400078efcff */
[----:B------:R-:W-:Y:S01]  /*0fc0*/  IABS R138, R181 ;  /* 0x000000b5008a7213 */ /* 0x000fe20000000000 */
[----:B------:R-:W-:Y:S01]  /*0fd0*/  IMAD R80, R77, R9, R80 ;  /* 0x000000094d507224 */ /* 0x000fe200078e0250 */
[----:B------:R-:W-:Y:S01]  /*0fe0*/  IABS R9, R162 ;  /* 0x000000a200097213 */ /* 0x000fe20000000000 */
[----:B------:R-:W-:Y:S01]  /*0ff0*/  IMAD.HI.U32 R3, R5, R12, RZ ;  /* 0x0000000c05037227 */ /* 0x000fe200078e00ff */
[C---:B------:R-:W-:Y:S02]  /*1000*/  LOP3.LUT R201, R75.reuse, 0x90, RZ, 0xfc, !PT ;  /* 0x000000904bc97812 */ /* 0x040fe400078efcff */
[C---:B------:R-:W-:Y:S01]  /*1010*/  LOP3.LUT R183, R75.reuse, 0x80, RZ, 0xfc, !PT ;  /* 0x000000804bb77812 */ /* 0x040fe200078efcff */
[----:B------:R-:W-:Y:S01]  /*1020*/  IMAD.MOV R7, RZ, RZ, -R7 ;  /* 0x000000ffff077224 */ /* 0x000fe200078e0a07 */
[----:B------:R-:W-:Y:S01]  /*1030*/  LOP3.LUT R190, R75, 0x8c, RZ, 0xfc, !PT ;  /* 0x0000008c4bbe7812 */ /* 0x000fe200078efcff */
[----:B------:R-:W-:Y:S01]  /*1040*/  IMAD.MOV R3, RZ, RZ, -R3 ;  /* 0x000000ffff037224 */ /* 0x000fe200078e0a03 */
[----:B------:R-:W-:Y:S01]  /*1050*/  IABS R140, R183 ;  /* 0x000000b7008c7213 */ /* 0x000fe20000000000 */
[C---:B------:R-:W-:Y:S01]  /*1060*/  IMAD R161, R77.reuse, R7, R10 ;  /* 0x000000074da17224 */ /* 0x040fe200078e020a */
[----:B------:R-:W-:Y:S01]  /*1070*/  IABS R7, R158 ;  /* 0x0000009e00077213 */ /* 0x000fe20000000000 */
[----:B------:R-:W-:Y:S01]  /*1080*/  IMAD.MOV.U32 R10, RZ, RZ, R9 ;  /* 0x000000ffff0a7224 */ /* 0x000fe200078e0009 */
[----:B------:R-:W-:Y:S01]  /*1090*/  IABS R92, R190 ;  /* 0x000000be005c7213 */ /* 0x000fe20000000000 */
[----:B------:R-:W-:Y:S01]  /*10a0*/  IMAD R81, R77, R3, R12 ;  /* 0x000000034d517224 */ /* 0x000fe200078e020c */
[----:B------:R-:W-:Y:S01]  /*10b0*/  IABS R12, R149 ;  /* 0x00000095000c7213 */ /* 0x000fe20000000000 */
[----:B------:R-:W-:Y:S01]  /*10c0*/  IMAD.HI.U32 R3, R5, R10, RZ ;  /* 0x0000000a05037227 */ /* 0x000fe200078e00ff */
[----:B------:R-:W-:-:S02]  /*10d0*/  LOP3.LUT R203, R75, 0x98, RZ, 0xfc, !PT ;  /* 0x000000984bcb7812 */ /* 0x000fc400078efcff */
[----:B------:R-:W-:Y:S01]  /*10e0*/  LOP3.LUT R204, R75, 0x94, RZ, 0xfc, !PT ;  /* 0x000000944bcc7812 */ /* 0x000fe200078efcff */
[----:B------:R-:W-:Y:S01]  /*10f0*/  IMAD.HI.U32 R8, R5, R14, RZ ;  /* 0x0000000e05087227 */ /* 0x000fe200078e00ff */
[C---:B------:R-:W-:Y:S02]  /*1100*/  LOP3.LUT R207, R75.reuse, 0xa8, RZ, 0xfc, !PT ;  /* 0x000000a84bcf7812 */ /* 0x040fe400078efcff */
[----:B------:R-:W-:Y:S01]  /*1110*/  IABS R94, R204 ;  /* 0x000000cc005e7213 */ /* 0x000fe20000000000 */
[----:B------:R-:W-:Y:S01]  /*1120*/  IMAD.MOV R159, RZ, RZ, -R3 ;  /* 0x000000ffff9f7224 */ /* 0x000fe200078e0a03 */
[----:B------:R-:W-:Y:S01]  /*1130*/  LOP3.LUT R205, R75, 0xa4, RZ, 0xfc, !PT ;  /* 0x000000a44bcd7812 */ /* 0x000fe200078efcff */
[----:B------:R-:W-:Y:S01]  /*1140*/  VIADD R164, R227, 0x3c ;  /* 0x0000003ce3a47836 */ /* 0x000fe20000000000 */
[----:B------:R-:W-:Y:S01]  /*1150*/  LOP3.LUT R206, R75, 0xa0, RZ, 0xfc, !PT ;  /* 0x000000a04bce7812 */ /* 0x000fe200078efcff */
[----:B------:R-:W-:Y:S01]  /*1160*/  IMAD.MOV R8, RZ, RZ, -R8 ;  /* 0x000000ffff087224 */ /* 0x000fe200078e0a08 */
[----:B------:R-:W-:Y:S01]  /*1170*/  IABS R96, R205 ;  /* 0x000000cd00607213 */ /* 0x000fe20000000000 */
[----:B------:R-:W-:Y:S01]  /*1180*/  IMAD.HI.U32 R3, R5, R160, RZ ;  /* 0x000000a005037227 */ /* 0x000fe200078e00ff */
[----:B------:R-:W-:-:S02]  /*1190*/  IABS R84, R164 ;  /* 0x000000a400547213 */ /* 0x000fc40000000000 */
[----:B------:R-:W-:Y:S01]  /*11a0*/  LOP3.LUT R210, R75, 0xac, RZ, 0xfc, !PT ;  /* 0x000000ac4bd27812 */ /* 0x000fe200078efcff */
[----:B------:R-:W-:Y:S01]  /*11b0*/  IMAD R159, R77, R159, R10 ;  /* 0x0000009f4d9f7224 */ /* 0x000fe200078e020a */
[----:B------:R-:W-:Y:S01]  /*11c0*/  LOP3.LUT R209, R75, 0xb0, RZ, 0xfc, !PT ;  /* 0x000000b04bd17812 */ /* 0x000fe200078efcff */
[----:B------:R-:W-:Y:S01]  /*11d0*/  IMAD.MOV.U32 R10, RZ, RZ, R7 ;  /* 0x000000ffff0a7224 */ /* 0x000fe200078e0007 */
[----:B------:R-:W-:Y:S01]  /*11e0*/  IABS R100, R210 ;  /* 0x000000d200647213 */ /* 0x000fe20000000000 */
[----:B------:R-:W-:Y:S01]  /*11f0*/  IMAD R163, R77, R8, R14 ;  /* 0x000000084da37224 */ /* 0x000fe200078e020e */
[----:B------:R-:W-:Y:S01]  /*1200*/  IABS R14, R170 ;  /* 0x000000aa000e7213 */ /* 0x000fe20000000000 */
[----:B------:R-:W-:Y:S01]  /*1210*/  IMAD.MOV R9, RZ, RZ, -R3 ;  /* 0x000000ffff097224 */ /* 0x000fe200078e0a03 */
[----:B------:R-:W-:Y:S01]  /*1220*/  LOP3.LUT R212, R75, 0xb8, RZ, 0xfc, !PT ;  /* 0x000000b84bd47812 */ /* 0x000fe200078efcff */
[----:B------:R-:W-:Y:S01]  /*1230*/  IMAD.HI.U32 R3, R5, R154, RZ ;  /* 0x0000009a05037227 */ /* 0x000fe200078e00ff */
[----:B------:R-:W-:-:S02]  /*1240*/  LOP3.LUT R208, R75, 0xb4, RZ, 0xfc, !PT ;  /* 0x000000b44bd07812 */ /* 0x000fc400078efcff */
[----:B------:R-:W-:Y:S01]  /*1250*/  LOP3.LUT R213, R75, 0xc0, RZ, 0xfc, !PT ;  /* 0x000000c04bd57812 */ /* 0x000fe200078efcff */
[C---:B------:R-:W-:Y:S01]  /*1260*/  IMAD.HI.U32 R8, R5.reuse, R10, RZ ;  /* 0x0000000a05087227 */ /* 0x040fe200078e00ff */
[----:B------:R-:W-:Y:S02]  /*1270*/  IABS R134, R208 ;  /* 0x000000d000867213 */ /* 0x000fe40000000000 */
[----:B------:R-:W-:Y:S01]  /*1280*/  IABS R130, R213 ;  /* 0x000000d500827213 */ /* 0x000fe20000000000 */
[----:B------:R-:W-:Y:S01]  /*1290*/  IMAD.HI.U32 R7, R5, R84, RZ ;  /* 0x0000005405077227 */ /* 0x000fe200078e00ff */
[C---:B------:R-:W-:Y:S02]  /*12a0*/  LOP3.LUT R215, R75.reuse, 0xc4, RZ, 0xfc, !PT ;  /* 0x000000c44bd77812 */ /* 0x040fe400078efcff */
[C---:B------:R-:W-:Y:S01]  /*12b0*/  LOP3.LUT R217, R75.reuse, 0xcc, RZ, 0xfc, !PT ;  /* 0x000000cc4bd97812 */ /* 0x040fe200078efcff */
[----:B------:R-:W-:Y:S01]  /*12c0*/  IMAD.MOV R3, RZ, RZ, -R3 ;  /* 0x000000ffff037224 */ /* 0x000fe200078e0a03 */
[C---:B------:R-:W-:Y:S01]  /*12d0*/  LOP3.LUT R214, R75.reuse, 0xc8, RZ, 0xfc, !PT ;  /* 0x000000c84bd67812 */ /* 0x040fe200078efcff */
[----:B------:R-:W-:Y:S01]  /*12e0*/  IMAD.MOV R8, RZ, RZ, -R8 ;  /* 0x000000ffff087224 */ /* 0x000fe200078e0a08 */
[----:B------:R-:W-:Y:S01]  /*12f0*/  IABS R128, R217 ;  /* 0x000000d900807213 */ /* 0x000fe20000000000 */
[----:B------:R-:W-:Y:S01]  /*1300*/  IMAD.MOV R7, RZ, RZ, -R7 ;  /* 0x000000ffff077224 */ /* 0x000fe200078e0a07 */
[----:B------:R-:W-:Y:S01]  /*1310*/  LOP3.LUT R218, R75, 0xd4, RZ, 0xfc, !PT ;  /* 0x000000d44bda7812 */ /* 0x000fe200078efcff */
[----:B------:R-:W-:Y:S01]  /*1320*/  IMAD R154, R77, R3, R154 ;  /* 0x000000034d9a7224 */ /* 0x000fe200078e029a */
[----:B------:R-:W-:Y:S01]  /*1330*/  LOP3.LUT R216, R75, 0xd0, RZ, 0xfc, !PT ;  /* 0x000000d04bd87812 */ /* 0x000fe200078efcff */
[----:B------:R-:W-:Y:S01]  /*1340*/  IMAD R85, R77, R8, R10 ;  /* 0x000000084d557224 */ /* 0x000fe200078e020a */
[----:B------:R-:W-:Y:S01]  /*1350*/  IABS R10, R155 ;  /* 0x0000009b000a7213 */ /* 0x000fe20000000000 */
[----:B------:R-:W-:Y:S01]  /*1360*/  IMAD.HI.U32 R3, R5, R156, RZ ;  /* 0x0000009c05037227 */ /* 0x000fe200078e00ff */
[----:B------:R-:W-:-:S02]  /*1370*/  LOP3.LUT R221, R75, 0xd8, RZ, 0xfc, !PT ;  /* 0x000000d84bdd7812 */ /* 0x000fc400078efcff */
[C---:B------:R-:W-:Y:S01]  /*1380*/  ISETP.GT.U32.AND P3, PT, R77.reuse, R117, PT ;  /* 0x000000754d00720c */ /* 0x040fe20003f64070 */
[C---:B------:R-:W-:Y:S01]  /*1390*/  IMAD R84, R77.reuse, R7, R84 ;  /* 0x000000074d547224 */ /* 0x040fe200078e0254 */
[----:B------:R-:W-:Y:S01]  /*13a0*/  ISETP.GT.U32.AND P1, PT, R77, R121, PT ;  /* 0x000000794d00720c */ /* 0x000fe20003f24070 */
[----:B------:R-:W-:Y:S01]  /*13b0*/  IMAD.MOV R7, RZ, RZ, -R3 ;  /* 0x000000ffff077224 */ /* 0x000fe200078e0a03 */
[----:B------:R-:W-:Y:S01]  /*13c0*/  LOP3.LUT R223, R75, 0xe8, RZ, 0xfc, !PT ;  /* 0x000000e84bdf7812 */ /* 0x000fe200078efcff */
[----:B------:R-:W-:Y:S01]  /*13d0*/  IMAD.HI.U32 R3, R5, R10, RZ ;  /* 0x0000000a05037227 */ /* 0x000fe200078e00ff */
[C---:B------:R-:W-:Y:S02]  /*13e0*/  ISETP.GT.U32.AND P0, PT, R77.reuse, R118, PT ;  /* 0x000000764d00720c */ /* 0x040fe40003f04070 */
[----:B------:R-:W-:Y:S01]  /*13f0*/  IABS R126, R221 ;  /* 0x000000dd007e7213 */ /* 0x000fe20000000000 */
[----:B------:R-:W-:Y:S01]  /*1400*/  IMAD.MOV R151, RZ, RZ, -R3 ;  /* 0x000000ffff977224 */ /* 0x000fe200078e0a03 */
[----:B------:R-:W-:Y:S01]  /*1410*/  ISETP.GT.U32.AND P5, PT, R77, R120, PT ;  /* 0x000000784d00720c */ /* 0x000fe20003fa4070 */
[----:B------:R-:W-:Y:S01]  /*1420*/  VIADD R150, R227, 0x5c ;  /* 0x0000005ce3967836 */ /* 0x000fe20000000000 */
[----:B------:R-:W-:Y:S01]  /*1430*/  LOP3.LUT R219, R75, 0xe4, RZ, 0xfc, !PT ;  /* 0x000000e44bdb7812 */ /* 0x000fe200078efcff */
[----:B------:R-:W-:Y:S01]  /*1440*/  IMAD.HI.U32 R3, R5, R88, RZ ;  /* 0x0000005805037227 */ /* 0x000fe200078e00ff */
[----:B------:R-:W-:-:S02]  /*1450*/  ISETP.GT.U32.AND P4, PT, R77, R123, PT ;  /* 0x0000007b4d00720c */ /* 0x000fc40003f84070 */
[C---:B------:R-:W-:Y:S01]  /*1460*/  ISETP.GT.U32.AND P2, PT, R77.reuse, R119, PT ;  /* 0x000000774d00720c */ /* 0x040fe20003f44070 */
[----:B------:R-:W-:Y:S01]  /*1470*/  IMAD R156, R77, R7, R156 ;  /* 0x000000074d9c7224 */ /* 0x000fe200078e029c */
[----:B------:R-:W-:Y:S01]  /*1480*/  LOP3.LUT R220, R75, 0xe0, RZ, 0xfc, !PT ;  /* 0x000000e04bdc7812 */ /* 0x000fe200078efcff */
[----:B------:R-:W-:Y:S01]  /*1490*/  IMAD R151, R77, R151, R10 ;  /* 0x000000974d977224 */ /* 0x000fe200078e020a */
[----:B------:R-:W-:Y:S01]  /*14a0*/  IABS R10, R150 ;  /* 0x00000096000a7213 */ /* 0x000fe20000000000 */
[----:B------:R-:W-:Y:S01]  /*14b0*/  IMAD.HI.U32 R7, R5, R152, RZ ;  /* 0x0000009805077227 */ /* 0x000fe200078e00ff */
[----:B------:R-:W-:Y:S02]  /*14c0*/  IABS R108, R219 ;  /* 0x000000db006c7213 */ /* 0x000fe40000000000 */
[C---:B------:R-:W-:Y:S01]  /*14d0*/  LOP3.LUT R222, R75.reuse, 0xec, RZ, 0xfc, !PT ;  /* 0x000000ec4bde7812 */ /* 0x040fe200078efcff */
[----:B------:R-:W-:Y:S01]  /*14e0*/  IMAD.MOV R3, RZ, RZ, -R3 ;  /* 0x000000ffff037224 */ /* 0x000fe200078e0a03 */
[----:B------:R-:W-:Y:S01]  /*14f0*/  LOP3.LUT R224, R75, 0xf0, RZ, 0xfc, !PT ;  /* 0x000000f04be07812 */ /* 0x000fe200078efcff */
[----:B------:R-:W-:Y:S01]  /*1500*/  IMAD.MOV R7, RZ, RZ, -R7 ;  /* 0x000000ffff077224 */ /* 0x000fe200078e0a07 */
[----:B------:R-:W-:Y:S01]  /*1510*/  IABS R110, R222 ;  /* 0x000000de006e7213 */ /* 0x000fe20000000000 */
[----:B------:R-:W-:Y:S01]  /*1520*/  IMAD R88, R77, R3, R88 ;  /* 0x000000034d587224 */ /* 0x000fe200078e0258 */
[----:B------:R-:W-:Y:S01]  /*1530*/  LOP3.LUT R225, R75, 0xf4, RZ, 0xfc, !PT ;  /* 0x000000f44be17812 */ /* 0x000fe200078efcff */
[----:B------:R-:W-:Y:S01]  /*1540*/  IMAD.HI.U32 R3, R5, R10, RZ ;  /* 0x0000000a05037227 */ /* 0x000fe200078e00ff */
[----:B------:R-:W-:-:S02]  /*1550*/  ISETP.GT.U32.AND P6, PT, R77, R122, PT ;  /* 0x0000007a4d00720c */ /* 0x000fc40003fc4070 */
[----:B------:R-:W-:Y:S01]  /*1560*/  IABS R112, R225 ;  /* 0x000000e100707213 */ /* 0x000fe20000000000 */
[----:B------:R-:W-:Y:S01]  /*1570*/  IMAD R152, R77, R7, R152 ;  /* 0x000000074d987224 */ /* 0x000fe200078e0298 */
[----:B------:R-:W-:Y:S01]  /*1580*/  IABS R7, R145 ;  /* 0x0000009100077213 */ /* 0x000fe20000000000 */
[----:B------:R-:W-:Y:S01]  /*1590*/  IMAD.MOV R89, RZ, RZ, -R3 ;  /* 0x000000ffff597224 */ /* 0x000fe200078e0a03 */
[----:B------:R-:W-:Y:S01]  /*15a0*/  LOP3.LUT R228, R75, 0xf8, RZ, 0xfc, !PT ;  /* 0x000000f84be47812 */ /* 0x000fe200078efcff */
[----:B------:R-:W-:-:S04]  /*15b0*/  IMAD.HI.U32 R3, R5, R148, RZ ;  /* 0x0000009405037227 */ /* 0x000fc800078e00ff */
[C---:B------:R-:W-:Y:S02]  /*15c0*/  IMAD R89, R77.reuse, R89, R10 ;  /* 0x000000594d597224 */ /* 0x040fe400078e020a */
[----:B------:R-:W-:Y:S02]  /*15d0*/  IMAD.MOV.U32 R10, RZ, RZ, R7 ;  /* 0x000000ffff0a7224 */ /* 0x000fe400078e0007 */
[----:B------:R-:W-:Y:S02]  /*15e0*/  IMAD R160, R77, R9, R160 ;  /* 0x000000094da07224 */ /* 0x000fe400078e02a0 */
[----:B------:R-:W-:Y:S02]  /*15f0*/  IMAD.MOV R9, RZ, RZ, -R3 ;  /* 0x000000ffff097224 */ /* 0x000fe400078e0a03 */
[----:B------:R-:W-:-:S04]  /*1600*/  IMAD.HI.U32 R3, R5, R10, RZ ;  /* 0x0000000a05037227 */ /* 0x000fc800078e00ff */
[----:B------:R-:W-:Y:S02]  /*1610*/  IMAD.MOV R3, RZ, RZ, -R3 ;  /* 0x000000ffff037224 */ /* 0x000fe400078e0a03 */
[----:B------:R-:W-:Y:S02]  /*1620*/  VIADD R189, R227, 0x7c ;  /* 0x0000007ce3bd7836 */ /* 0x000fe40000000000 */
[----:B------:R-:W-:Y:S02]  /*1630*/  IMAD R91, R77, R3, R10 ;  /* 0x000000034d5b7224 */ /* 0x000fe400078e020a */
[----:B------:R-:W-:Y:S01]  /*1640*/  IMAD.HI.U32 R3, R5, R14, RZ ;  /* 0x0000000e05037227 */ /* 0x000fe200078e00ff */
[----:B------:R-:W-:-:S03]  /*1650*/  IABS R10, R189 ;  /* 0x000000bd000a7213 */ /* 0x000fc60000000000 */
[----:B------:R-:W-:Y:S02]  /*1660*/  IMAD.MOV R143, RZ, RZ, -R3 ;  /* 0x000000ffff8f7224 */ /* 0x000fe400078e0a03 */
[----:B------:R-:W-:-:S04]  /*1670*/  IMAD.HI.U32 R7, R5, R90, RZ ;  /* 0x0000005a05077227 */ /* 0x000fc800078e00ff */
[----:B------:R-:W-:-:S04]  /*1680*/  IMAD.HI.U32 R3, R5, R142, RZ ;  /* 0x0000008e05037227 */ /* 0x000fc800078e00ff */
[----:B------:R-:W-:-:S04]  /*1690*/  IMAD.HI.U32 R8, R5, R146, RZ ;  /* 0x0000009205087227 */ /* 0x000fc800078e00ff */
[----:B------:R-:W-:Y:S02]  /*16a0*/  IMAD R148, R77, R9, R148 ;  /* 0x000000094d947224 */ /* 0x000fe400078e0294 */
[----:B------:R-:W-:Y:S02]  /*16b0*/  IMAD.MOV R7, RZ, RZ, -R7 ;  /* 0x000000ffff077224 */ /* 0x000fe400078e0a07 */
[----:B------:R-:W-:Y:S02]  /*16c0*/  IMAD.MOV R9, RZ, RZ, -R3 ;  /* 0x000000ffff097224 */ /* 0x000fe400078e0a03 */
[----:B------:R-:W-:Y:S02]  /*16d0*/  IMAD.MOV R8, RZ, RZ, -R8 ;  /* 0x000000ffff087224 */ /* 0x000fe400078e0a08 */
[----:B------:R-:W-:-:S04]  /*16e0*/  IMAD.HI.U32 R3, R5, R10, RZ ;  /* 0x0000000a05037227 */ /* 0x000fc800078e00ff */
[C---:B------:R-:W-:Y:S02]  /*16f0*/  IMAD R90, R77.reuse, R7, R90 ;  /* 0x000000074d5a7224 */ /* 0x040fe400078e025a */
[----:B------:R-:W-:Y:S02]  /*1700*/  IMAD R146, R77, R8, R146 ;  /* 0x000000084d927224 */ /* 0x000fe400078e0292 */
[----:B------:R-:W-:-:S04]  /*1710*/  IMAD.HI.U32 R7, R5, R144, RZ ;  /* 0x0000009005077227 */ /* 0x000fc800078e00ff */
[----:B------:R-:W-:Y:S02]  /*1720*/  IMAD.MOV R3, RZ, RZ, -R3 ;  /* 0x000000ffff037224 */ /* 0x000fe400078e0a03 */
[----:B------:R-:W-:-:S04]  /*1730*/  IMAD.HI.U32 R8, R5, R12, RZ ;  /* 0x0000000c05087227 */ /* 0x000fc800078e00ff */
[----:B------:R-:W-:Y:S02]  /*1740*/  IMAD.MOV R7, RZ, RZ, -R7 ;  /* 0x000000ffff077224 */ /* 0x000fe400078e0a07 */
[----:B------:R-:W-:Y:S01]  /*1750*/  IMAD R139, R77, R3, R10 ;  /* 0x000000034d8b7224 */ /* 0x000fe200078e020a */
[----:B------:R-:W-:Y:S01]  /*1760*/  IABS R10, R200 ;  /* 0x000000c8000a7213 */ /* 0x000fe20000000000 */
[----:B------:R-:W-:Y:S02]  /*1770*/  IMAD.MOV R8, RZ, RZ, -R8 ;  /* 0x000000ffff087224 */ /* 0x000fe400078e0a08 */
[----:B------:R-:W-:-:S04]  /*1780*/  IMAD.HI.U32 R3, R5, R138, RZ ;  /* 0x0000008a05037227 */ /* 0x000fc800078e00ff */
[C---:B------:R-:W-:Y:S02]  /*1790*/  IMAD R144, R77.reuse, R7, R144 ;  /* 0x000000074d907224 */ /* 0x040fe400078e0290 */
[----:B------:R-:W-:Y:S01]  /*17a0*/  IMAD R141, R77, R8, R12 ;  /* 0x000000084d8d7224 */ /* 0x000fe200078e020c */
[----:B------:R-:W-:Y:S01]  /*17b0*/  IABS R12, R201 ;  /* 0x000000c9000c7213 */ /* 0x000fe20000000000 */
[----:B------:R-:W-:Y:S02]  /*17c0*/  IMAD.MOV R7, RZ, RZ, -R3 ;  /* 0x000000ffff077224 */ /* 0x000fe400078e0a03 */
[----:B------:R-:W-:-:S04]  /*17d0*/  IMAD.HI.U32 R3, R5, R10, RZ ;  /* 0x0000000a05037227 */ /* 0x000fc800078e00ff */
[----:B------:R-:W-:Y:S02]  /*17e0*/  IMAD.MOV R93, RZ, RZ, -R3 ;  /* 0x000000ffff5d7224 */ /* 0x000fe400078e0a03 */
[----:B------:R-:W-:-:S04]  /*17f0*/  IMAD.HI.U32 R3, R5, R12, RZ ;  /* 0x0000000c05037227 */ /* 0x000fc800078e00ff */
[C---:B------:R-:W-:Y:S02]  /*1800*/  IMAD R138, R77.reuse, R7, R138 ;  /* 0x000000074d8a7224 */ /* 0x040fe400078e028a */
[----:B------:R-:W-:Y:S01]  /*1810*/  IMAD R93, R77, R93, R10 ;  /* 0x0000005d4d5d7224 */ /* 0x000fe200078e020a */
[----:B------:R-:W-:Y:S01]  /*1820*/  IABS R10, R203 ;  /* 0x000000cb000a7213 */ /* 0x000fe20000000000 */
[----:B------:R-:W-:-:S04]  /*1830*/  IMAD.HI.U32 R8, R5, R140, RZ ;  /* 0x0000008c05087227 */ /* 0x000fc800078e00ff */
[----:B------:R-:W-:-:S04]  /*1840*/  IMAD.HI.U32 R7, R5, R92, RZ ;  /* 0x0000005c05077227 */ /* 0x000fc800078e00ff */
[----:B------:R-:W-:Y:S02]  /*1850*/  IMAD.MOV R3, RZ, RZ, -R3 ;  /* 0x000000ffff037224 */ /* 0x000fe400078e0a03 */
[----:B------:R-:W-:Y:S02]  /*1860*/  VIADD R202, R227, 0x9c ;  /* 0x0000009ce3ca7836 */ /* 0x000fe40000000000 */
[----:B------:R-:W-:Y:S02]  /*1870*/  IMAD.MOV R8, RZ, RZ, -R8 ;  /* 0x000000ffff087224 */ /* 0x000fe400078e0a08 */
[----:B------:R-:W-:Y:S01]  /*1880*/  IMAD.MOV R7, RZ, RZ, -R7 ;  /* 0x000000ffff077224 */ /* 0x000fe200078e0a07 */
[----:B------:R-:W-:Y:S01]  /*1890*/  IABS R136, R202 ;  /* 0x000000ca00887213 */ /* 0x000fe20000000000 */
[----:B------:R-:W-:Y:S01]  /*18a0*/  IMAD R137, R77, R3, R12 ;  /* 0x000000034d897224 */ /* 0x000fe200078e020c */
[----:B------:R-:W-:Y:S01]  /*18b0*/  IABS R12, R206 ;  /* 0x000000ce000c7213 */ /* 0x000fe20000000000 */
[----:B------:R-:W-:-:S04]  /*18c0*/  IMAD.HI.U32 R3, R5, R10, RZ ;  /* 0x0000000a05037227 */ /* 0x000fc800078e00ff */
[C---:B------:R-:W-:Y:S02]  /*18d0*/  IMAD R140, R77.reuse, R8, R140 ;  /* 0x000000084d8c7224 */ /* 0x040fe400078e028c */
[----:B------:R-:W-:Y:S01]  /*18e0*/  IMAD R92, R77, R7, R92 ;  /* 0x000000074d5c7224 */ /* 0x000fe200078e025c */
[----:B------:R-:W-:Y:S01]  /*18f0*/  IABS R7, R207 ;  /* 0x000000cf00077213 */ /* 0x000fe20000000000 */
[----:B------:R-:W-:-:S04]  /*1900*/  IMAD.HI.U32 R8, R5, R94, RZ ;  /* 0x0000005e05087227 */ /* 0x000fc800078e00ff */
[----:B------:R-:W-:Y:S02]  /*1910*/  IMAD.MOV R95, RZ, RZ, -R3 ;  /* 0x000000ffff5f7224 */ /* 0x000fe400078e0a03 */
[----:B------:R-:W-:Y:S02]  /*1920*/  IMAD.MOV R8, RZ, RZ, -R8 ;  /* 0x000000ffff087224 */ /* 0x000fe400078e0a08 */
[----:B------:R-:W-:-:S04]  /*1930*/  IMAD.HI.U32 R3, R5, R136, RZ ;  /* 0x0000008805037227 */ /* 0x000fc800078e00ff */
[C---:B------:R-:W-:Y:S02]  /*1940*/  IMAD R95, R77.reuse, R95, R10 ;  /* 0x0000005f4d5f7224 */ /* 0x040fe400078e020a */
[----:B------:R-:W-:Y:S02]  /*1950*/  IMAD.MOV.U32 R10, RZ, RZ, R7 ;  /* 0x000000ffff0a7224 */ /* 0x000fe400078e0007 */
[C---:B------:R-:W-:Y:S02]  /*1960*/  IMAD R142, R77.reuse, R9, R142 ;  /* 0x000000094d8e7224 */ /* 0x040fe400078e028e */
[----:B------:R-:W-:Y:S02]  /*1970*/  IMAD R94, R77, R8, R94 ;  /* 0x000000084d5e7224 */ /* 0x000fe400078e025e */
[----:B------:R-:W-:Y:S02]  /*1980*/  IMAD.MOV R9, RZ, RZ, -R3 ;  /* 0x000000ffff097224 */ /* 0x000fe400078e0a03 */
[----:B------:R-:W-:-:S04]  /*1990*/  IMAD.HI.U32 R3, R5, R96, RZ ;  /* 0x0000006005037227 */ /* 0x000fc800078e00ff */
[----:B------:R-:W-:-:S04]  /*19a0*/  IMAD.HI.U32 R8, R5, R10, RZ ;  /* 0x0000000a05087227 */ /* 0x000fc800078e00ff */
[----:B------:R-:W-:-:S04]  /*19b0*/  IMAD.HI.U32 R7, R5, R12, RZ ;  /* 0x0000000c05077227 */ /* 0x000fc800078e00ff */
[----:B------:R-:W-:Y:S02]  /*19c0*/  IMAD.MOV R3, RZ, RZ, -R3 ;  /* 0x000000ffff037224 */ /* 0x000fe400078e0a03 */
[----:B------:R-:W-:Y:S02]  /*19d0*/  IMAD.MOV R8, RZ, RZ, -R8 ;  /* 0x000000ffff087224 */ /* 0x000fe400078e0a08 */
[----:B------:R-:W-:Y:S02]  /*19e0*/  IMAD.MOV R7, RZ, RZ, -R7 ;  /* 0x000000ffff077224 */ /* 0x000fe400078e0a07 */
[C---:B------:R-:W-:Y:S02]  /*19f0*/  IMAD R96, R77.reuse, R3, R96 ;  /* 0x000000034d607224 */ /* 0x040fe400078e0260 */
[----:B------:R-:W-:Y:S01]  /*1a00*/  IMAD R135, R77, R8, R10 ;  /* 0x000000084d877224 */ /* 0x000fe200078e020a */
[----:B------:R-:W-:Y:S01]  /*1a10*/  IABS R10, R209 ;  /* 0x000000d1000a7213 */ /* 0x000fe20000000000 */
[----:B------:R-:W-:-:S04]  /*1a20*/  IMAD.HI.U32 R3, R5, R100, RZ ;  /* 0x0000006405037227 */ /* 0x000fc800078e00ff */
[----:B------:R-:W-:Y:S01]  /*1a30*/  IMAD R97, R77, R7, R12 ;  /* 0x000000074d617224 */ /* 0x000fe200078e020c */
[----:B------:R-:W-:Y:S01]  /*1a40*/  IABS R12, R212 ;  /* 0x000000d4000c7213 */ /* 0x000fe20000000000 */
[----:B------:R-:W-:Y:S02]  /*1a50*/  IMAD.MOV R7, RZ, RZ, -R3 ;  /* 0x000000ffff077224 */ /* 0x000fe400078e0a03 */
[----:B------:R-:W-:-:S04]  /*1a60*/  IMAD.HI.U32 R3, R5, R10, RZ ;  /* 0x0000000a05037227 */ /* 0x000fc800078e00ff */
[----:B------:R-:W-:Y:S02]  /*1a70*/  IMAD.MOV R101, RZ, RZ, -R3 ;  /* 0x000000ffff657224 */ /* 0x000fe400078e0a03 */
[----:B------:R-:W-:-:S04]  /*1a80*/  IMAD.HI.U32 R3, R5, R12, RZ ;  /* 0x0000000c05037227 */ /* 0x000fc800078e00ff */
[----:B------:R-:W-:Y:S02]  /*1a90*/  IMAD R100, R77, R7, R100 ;  /* 0x000000074d647224 */ /* 0x000fe400078e0264 */
[----:B------:R-:W-:-:S04]  /*1aa0*/  IMAD.HI.U32 R7, R5, R134, RZ ;  /* 0x0000008605077227 */ /* 0x000fc800078e00ff */
[----:B------:R-:W-:Y:S02]  /*1ab0*/  IMAD.MOV R3, RZ, RZ, -R3 ;  /* 0x000000ffff037224 */ /* 0x000fe400078e0a03 */
[----:B------:R-:W-:Y:S02]  /*1ac0*/  IMAD.MOV R7, RZ, RZ, -R7 ;  /* 0x000000ffff077224 */ /* 0x000fe400078e0a07 */
[C---:B------:R-:W-:Y:S01]  /*1ad0*/  IMAD R101, R77.reuse, R101, R10 ;  /* 0x000000654d657224 */ /* 0x040fe200078e020a */
[----:B------:R-:W-:Y:S01]  /*1ae0*/  IABS R10, R215 ;  /* 0x000000d7000a7213 */ /* 0x000fe20000000000 */
[----:B------:R-:W-:Y:S01]  /*1af0*/  IMAD R133, R77, R3, R12 ;  /* 0x000000034d857224 */ /* 0x000fe200078e020c */
[----:B------:R-:W-:Y:S01]  /*1b00*/  IABS R12, R214 ;  /* 0x000000d6000c7213 */ /* 0x000fe20000000000 */
[----:B------:R-:W-:-:S04]  /*1b10*/  IMAD.HI.U32 R3, R5, R130, RZ ;  /* 0x0000008205037227 */ /* 0x000fc800078e00ff */
[----:B------:R-:W-:Y:S02]  /*1b20*/  IMAD R134, R77, R7, R134 ;  /* 0x000000074d867224 */ /* 0x000fe400078e0286 */
[----:B------:R-:W-:Y:S02]  /*1b30*/  VIADD R211, R227, 0xbc ;  /* 0x000000bce3d37836 */ /* 0x000fe40000000000 */
[----:B------:R-:W-:Y:S02]  /*1b40*/  IMAD.MOV R7, RZ, RZ, -R3 ;  /* 0x000000ffff077224 */ /* 0x000fe400078e0a03 */
[----:B------:R-:W-:Y:S01]  /*1b50*/  IMAD.HI.U32 R3, R5, R10, RZ ;  /* 0x0000000a05037227 */ /* 0x000fe200078e00ff */
[----:B------:R-:W-:-:S03]  /*1b60*/  IABS R132, R211 ;  /* 0x000000d300847213 */ /* 0x000fc60000000000 */
        /* <DEDUP_REMOVED lines=8> */
[C---:B------:R-:W-:Y:S01]  /*1bf0*/  IMAD R143, R77.reuse, R143, R14 ;  /* 0x0000008f4d8f7224 */ /* 0x040fe200078e020e */
[----:B------:R-:W-:Y:S01]  /*1c00*/  IABS R14, R216 ;  /* 0x000000d8000e7213 */ /* 0x000fe20000000000 */
[----:B------:R-:W-:Y:S02]  /*1c10*/  IMAD.MOV R8, RZ, RZ, -R8 ;  /* 0x000000ffff087224 */ /* 0x000fe400078e0a08 */
[----:B------:R-:W-:Y:S02]  /*1c20*/  IMAD.MOV R7, RZ, RZ, -R7 ;  /* 0x000000ffff077224 */ /* 0x000fe400078e0a07 */
[----:B------:R-:W-:Y:S02]  /*1c30*/  IMAD R128, R77, R3, R128 ;  /* 0x000000034d807224 */ /* 0x000fe400078e0280 */
[----:B------:R-:W-:-:S04]  /*1c40*/  IMAD.HI.U32 R3, R5, R10, RZ ;  /* 0x0000000a05037227 */ /* 0x000fc800078e00ff */
[C---:B------:R-:W-:Y:S02]  /*1c50*/  IMAD R132, R77.reuse, R8, R132 ;  /* 0x000000084d847224 */ /* 0x040fe400078e0284 */
[----:B------:R-:W-:Y:S01]  /*1c60*/  IMAD R129, R77, R7, R12 ;  /* 0x000000074d817224 */ /* 0x000fe200078e020c */
[----:B------:R-:W-:Y:S01]  /*1c70*/  IABS R7, R223 ;  /* 0x000000df00077213 */ /* 0x000fe20000000000 */
[----:B------:R-:W-:Y:S01]  /*1c80*/  IMAD.HI.U32 R8, R5, R14, RZ ;  /* 0x0000000e05087227 */ /* 0x000fe200078e00ff */
[----:B------:R-:W-:-:S03]  /*1c90*/  IABS R12, R220 ;  /* 0x000000dc000c7213 */ /* 0x000fc60000000000 */
        /* <DEDUP_REMOVED lines=8> */
[--C-:B------:R-:W-:Y:S01]  /*1d20*/  @!P3 IMAD.IADD R117, R117, 0x1, -R77.reuse ;  /* 0x000000017575b824 */ /* 0x100fe200078e0a4d */
[----:B------:R-:W-:Y:S01]  /*1d30*/  ISETP.GT.U32.AND P3, PT, R77, R124, PT ;  /* 0x0000007c4d00720c */ /* 0x000fe20003f64070 */
[----:B------:R-:W-:Y:S01]  /*1d40*/  @!P1 IMAD.IADD R121, R121, 0x1, -R77 ;  /* 0x0000000179799824 */ /* 0x000fe200078e0a4d */
[----:B------:R-:W-:Y:S01]  /*1d50*/  ISETP.GT.U32.AND P1, PT, R77, R163, PT ;  /* 0x000000a34d00720c */ /* 0x000fe20003f24070 */
[----:B------:R-:W-:-:S04]  /*1d60*/  IMAD.HI.U32 R3, R5, R108, RZ ;  /* 0x0000006c05037227 */ /* 0x000fc800078e00ff */
[----:B------:R-:W-:-:S04]  /*1d70*/  IMAD.HI.U32 R8, R5, R10, RZ ;  /* 0x0000000a05087227 */ /* 0x000fc800078e00ff */
[--C-:B------:R-:W-:Y:S01]  /*1d80*/  @!P0 IMAD.IADD R118, R118, 0x1, -R77.reuse ;  /* 0x0000000176768824 */ /* 0x100fe200078e0a4d */
[C---:B------:R-:W-:Y:S01]  /*1d90*/  ISETP.GT.U32.AND P0, PT, R77.reuse, R80, PT ;  /* 0x000000504d00720c */ /* 0x040fe20003f04070 */
[----:B------:R-:W-:Y:S01]  /*1da0*/  @!P5 IMAD.IADD R120, R120, 0x1, -R77 ;  /* 0x000000017878d824 */ /* 0x000fe200078e0a4d */
[----:B------:R-:W-:Y:S01]  /*1db0*/  ISETP.GT.U32.AND P5, PT, R77, R81, PT ;  /* 0x000000514d00720c */ /* 0x000fe20003fa4070 */
[----:B------:R-:W-:-:S04]  /*1dc0*/  IMAD.HI.U32 R7, R5, R12, RZ ;  /* 0x0000000c05077227 */ /* 0x000fc800078e00ff */
[----:B------:R-:W-:Y:S02]  /*1dd0*/  IMAD.MOV R3, RZ, RZ, -R3 ;  /* 0x000000ffff037224 */ /* 0x000fe400078e0a03 */
[----:B------:R-:W-:Y:S02]  /*1de0*/  IMAD.MOV R8, RZ, RZ, -R8 ;  /* 0x000000ffff087224 */ /* 0x000fe400078e0a08 */
[--C-:B------:R-:W-:Y:S01]  /*1df0*/  @!P4 IMAD.IADD R123, R123, 0x1, -R77.reuse ;  /* 0x000000017b7bc824 */ /* 0x100fe200078e0a4d */
[----:B------:R-:W-:Y:S01]  /*1e00*/  ISETP.GT.U32.AND P4, PT, R77, R160, PT ;  /* 0x000000a04d00720c */ /* 0x000fe20003f84070 */
[----:B------:R-:W-:Y:S01]  /*1e10*/  @!P2 IMAD.IADD R119, R119, 0x1, -R77 ;  /* 0x000000017777a824 */ /* 0x000fe200078e0a4d */
[C---:B------:R-:W-:Y:S01]  /*1e20*/  ISETP.GT.U32.AND P2, PT, R77.reuse, R161, PT ;  /* 0x000000a14d00720c */ /* 0x040fe20003f44070 */
[----:B------:R-:W-:Y:S02]  /*1e30*/  IMAD.MOV R7, RZ, RZ, -R7 ;  /* 0x000000ffff077224 */ /* 0x000fe400078e0a07 */
[----:B------:R-:W-:-:S02]  /*1e40*/  IMAD R108, R77, R3, R108 ;  /* 0x000000034d6c7224 */ /* 0x000fc400078e026c */
[----:B------:R-:W-:Y:S01]  /*1e50*/  IMAD R109, R77, R8, R10 ;  /* 0x000000084d6d7224 */ /* 0x000fe200078e020a */
[----:B------:R-:W-:Y:S01]  /*1e60*/  IABS R10, R224 ;  /* 0x000000e0000a7213 */ /* 0x000fe20000000000 */
[----:B------:R-:W-:-:S04]  /*1e70*/  IMAD.HI.U32 R3, R5, R110, RZ ;  /* 0x0000006e05037227 */ /* 0x000fc800078e00ff */
[C---:B------:R-:W-:Y:S01]  /*1e80*/  IMAD R107, R77.reuse, R7, R12 ;  /* 0x000000074d6b7224 */ /* 0x040fe200078e020c */
[----:B------:R-:W-:Y:S01]  /*1e90*/  IABS R12, R228 ;  /* 0x000000e4000c7213 */ /* 0x000fe20000000000 */
[----:B------:R-:W-:Y:S02]  /*1ea0*/  IMAD.MOV R7, RZ, RZ, -R3 ;  /* 0x000000ffff077224 */ /* 0x000fe400078e0a03 */
[--C-:B------:R-:W-:Y:S01]  /*1eb0*/  @!P3 IMAD.IADD R124, R124, 0x1, -R77.reuse ;  /* 0x000000017c7cb824 */ /* 0x100fe200078e0a4d */
[----:B------:R-:W-:Y:S01]  /*1ec0*/  ISETP.GT.U32.AND P3, PT, R77, R84, PT ;  /* 0x000000544d00720c */ /* 0x000fe20003f64070 */
[----:B------:R-:W-:Y:S01]  /*1ed0*/  @!P1 IMAD.IADD R163, R163, 0x1, -R77 ;  /* 0x00000001a3a39824 */ /* 0x000fe200078e0a4d */
[----:B------:R-:W-:Y:S01]  /*1ee0*/  ISETP.GT.U32.AND P1, PT, R77, R151, PT ;  /* 0x000000974d00720c */ /* 0x000fe20003f24070 */
[----:B------:R-:W-:-:S04]  /*1ef0*/  IMAD.HI.U32 R3, R5, R10, RZ ;  /* 0x0000000a05037227 */ /* 0x000fc800078e00ff */
[----:B------:R-:W-:Y:S02]  /*1f00*/  IMAD R2, R2, 0x100, R20 ;  /* 0x0000010002027824 */ /* 0x000fe400078e0214 */
[--C-:B------:R-:W-:Y:S01]  /*1f10*/  @!P0 IMAD.IADD R80, R80, 0x1, -R77.reuse ;  /* 0x0000000150508824 */ /* 0x100fe200078e0a4d */
[----:B------:R-:W-:Y:S01]  /*1f20*/  ISETP.GT.U32.AND P0, PT, R77, R154, PT ;  /* 0x0000009a4d00720c */ /* 0x000fe20003f04070 */
[----:B------:R-:W-:Y:S01]  /*1f30*/  @!P5 IMAD.IADD R81, R81, 0x1, -R77 ;  /* 0x000000015151d824 */ /* 0x000fe200078e0a4d */
[C---:B------:R-:W-:Y:S01]  /*1f40*/  ISETP.GT.U32.AND P5, PT, R77.reuse, R156, PT ;  /* 0x0000009c4d00720c */ /* 0x040fe20003fa4070 */
[C---:B------:R-:W-:Y:S02]  /*1f50*/  IMAD R110, R77.reuse, R7, R110 ;  /* 0x000000074d6e7224 */ /* 0x040fe400078e026e */
[----:B------:R-:W-:Y:S02]  /*1f60*/  IMAD.MOV R111, RZ, RZ, -R3 ;  /* 0x000000ffff6f7224 */ /* 0x000fe400078e0a03 */
[----:B------:R-:W-:Y:S01]  /*1f70*/  @!P4 IMAD.IADD R160, R160, 0x1, -R77 ;  /* 0x00000001a0a0c824 */ /* 0x000fe200078e0a4d */
[----:B------:R-:W-:Y:S01]  /*1f80*/  ISETP.GT.U32.AND P4, PT, R77, R88, PT ;  /* 0x000000584d00720c */ /* 0x000fe20003f84070 */
[----:B------:R-:W-:-:S02]  /*1f90*/  VIADD R3, R2, 0x80 ;  /* 0x0000008002037836 */ /* 0x000fc40000000000 */
[----:B------:R-:W-:-:S03]  /*1fa0*/  IMAD.HI.U32 R7, R5, R112, RZ ;  /* 0x0000007005077227 */ /* 0x000fc600078e00ff */
[----:B------:R-:W-:Y:S01]  /*1fb0*/  IABS R11, R3 ;  /* 0x00000003000b7213 */ /* 0x000fe20000000000 */
[----:B------:R-:W-:Y:S01]  /*1fc0*/  @!P2 IMAD.IADD R161, R161, 0x1, -R77 ;  /* 0x00000001a1a1a824 */ /* 0x000fe200078e0a4d */
[C---:B------:R-:W-:Y:S01]  /*1fd0*/  ISETP.GT.U32.AND P2, PT, R77.reuse, R85, PT ;  /* 0x000000554d00720c */ /* 0x040fe20003f44070 */
[C---:B------:R-:W-:Y:S01]  /*1fe0*/  IMAD R126, R77.reuse, R9, R126 ;  /* 0x000000094d7e7224 */ /* 0x040fe200078e027e */
[----:B------:R-:W-:Y:S01]  /*1ff0*/  IABS R9, R2 ;  /* 0x0000000200097213 */ /* 0x000fe20000000000 */
[----:B------:R-:W-:Y:S02]  /*2000*/  IMAD.MOV R7, RZ, RZ, -R7 ;  /* 0x000000ffff077224 */ /* 0x000fe400078e0a07 */
[--C-:B------:R-:W-:Y:S01]  /*2010*/  @!P3 IMAD.IADD R84, R84, 0x1, -R77.reuse ;  /* 0x000000015454b824 */ /* 0x100fe200078e0a4d */
[C---:B------:R-:W-:Y:S01]  /*2020*/  ISETP.GT.U32.AND P3, PT, R77.reuse, R146, PT ;  /* 0x000000924d00720c */ /* 0x040fe20003f64070 */
[----:B------:R-:W-:Y:S02]  /*2030*/  IMAD R112, R77, R7, R112 ;  /* 0x000000074d707224 */ /* 0x000fe400078e0270 */
[----:B------:R-:W-:Y:S01]  /*2040*/  @!P1 IMAD.IADD R151, R151, 0x1, -R77 ;  /* 0x0000000197979824 */ /* 0x000fe200078e0a4d */
[----:B------:R-:W-:Y:S01]  /*2050*/  ISETP.GT.U32.AND P1, PT, R77, R91, PT ;  /* 0x0000005b4d00720c */ /* 0x000fe20003f24070 */
[----:B------:R-:W-:-:S04]  /*2060*/  IMAD.HI.U32 R7, R6, R9, RZ ;  /* 0x0000000906077227 */ /* 0x000fc800078e00ff */
[----:B------:R-:W-:-:S04]  /*2070*/  IMAD.HI.U32 R6, R6, R11, RZ ;  /* 0x0000000b06067227 */ /* 0x000fc800078e00ff */
[--C-:B------:R-:W-:Y:S01]  /*2080*/  @!P0 IMAD.IADD R154, R154, 0x1, -R77.reuse ;  /* 0x000000019a9a8824 */ /* 0x100fe200078e0a4d */
[C---:B------:R-:W-:Y:S01]  /*2090*/  ISETP.GT.U32.AND P0, PT, R77.reuse, R89, PT ;  /* 0x000000594d00720c */ /* 0x040fe20003f04070 */
[----:B------:R-:W-:Y:S01]  /*20a0*/  @!P5 IMAD.IADD R156, R156, 0x1, -R77 ;  /* 0x000000019c9cd824 */ /* 0x000fe200078e0a4d */
[C---:B------:R-:W-:Y:S01]  /*20b0*/  ISETP.GT.U32.AND P5, PT, R77.reuse, R90, PT ;  /* 0x0000005a4d00720c */ /* 0x040fe20003fa4070 */
[----:B------:R-:W-:Y:S02]  /*20c0*/  IMAD.MOV R7, RZ, RZ, -R7 ;  /* 0x000000ffff077224 */ /* 0x000fe400078e0a07 */
[--C-:B------:R-:W-:Y:S01]  /*20d0*/  @!P4 IMAD.IADD R88, R88, 0x1, -R77.reuse ;  /* 0x000000015858c824 */ /* 0x100fe200078e0a4d */
[----:B------:R-:W-:Y:S01]  /*20e0*/  ISETP.GT.U32.AND P4, PT, R77, R143, PT ;  /* 0x0000008f4d00720c */ /* 0x000fe20003f84070 */
[----:B------:R-:W-:Y:S02]  /*20f0*/  IMAD.MOV R6, RZ, RZ, -R6 ;  /* 0x000000ffff067224 */ /* 0x000fe400078e0a06 */
[----:B------:R-:W-:Y:S01]  /*2100*/  @!P2 IMAD.IADD R85, R85, 0x1, -R77 ;  /* 0x000000015555a824 */ /* 0x000fe200078e0a4d */
[----:B------:R-:W-:Y:S01]  /*2110*/  ISETP.GT.U32.AND P2, PT, R77, R148, PT ;  /* 0x000000944d00720c */ /* 0x000fe20003f44070 */
[----:B------:R-:W-:-:S02]  /*2120*/  IMAD R7, R4, R7, R9 ;  /* 0x0000000704077224 */ /* 0x000fc400078e0209 */
[----:B------:R-:W-:Y:S02]  /*2130*/  IMAD R9, R4, R6, R11 ;  /* 0x0000000604097224 */ /* 0x000fe400078e020b */
[--C-:B------:R-:W-:Y:S01]  /*2140*/  @!P3 IMAD.IADD R146, R146, 0x1, -R77.reuse ;  /* 0x000000019292b824 */ /* 0x100fe200078e0a4d */
[----:B------:R-:W-:Y:S01]  /*2150*/  ISETP.GT.U32.AND P3, PT, R77, R142, PT ;  /* 0x0000008e4d00720c */ /* 0x000fe20003f64070 */
[--C-:B------:R-:W-:Y:S01]  /*2160*/  @!P1 IMAD.IADD R91, R91, 0x1, -R77.reuse ;  /* 0x000000015b5b9824 */ /* 0x100fe200078e0a4d */
[----:B------:R-:W-:Y:S01]  /*2170*/  ISETP.GT.U32.AND P1, PT, R4, R9, PT ;  /* 0x000000090400720c */ /* 0x000fe20003f24070 */
[--C-:B------:R-:W-:Y:S01]  /*2180*/  @!P0 IMAD.IADD R89, R89, 0x1, -R77.reuse ;  /* 0x0000000159598824 */ /* 0x100fe200078e0a4d */
[C---:B------:R-:W-:Y:S01]  /*2190*/  ISETP.GT.U32.AND P0, PT, R77.reuse, R144, PT ;  /* 0x000000904d00720c */ /* 0x040fe20003f04070 */
        /* <DEDUP_REMOVED lines=8> */
[----:B------:R-:W-:Y:S01]  /*2220*/  @!P3 IMAD.IADD R142, R142, 0x1, -R77 ;  /* 0x000000018e8eb824 */ /* 0x000fe200078e0a4d */
[----:B------:R-:W-:Y:S01]  /*2230*/  ISETP.GT.U32.AND P3, PT, R77, R93, PT ;  /* 0x0000005d4d00720c */ /* 0x000fe20003f64070 */
[----:B------:R-:W-:-:S02]  /*2240*/  @!P1 IMAD.IADD R9, R9, 0x1, -R4 ;  /* 0x0000000109099824 */ /* 0x000fc400078e0a04 */
[--C-:B------:R-:W-:Y:S01]  /*2250*/  @!P0 IMAD.IADD R144, R144, 0x1, -R77.reuse ;  /* 0x0000000190908824 */ /* 0x100fe200078e0a4d */
[----:B------:R-:W-:Y:S01]  /*2260*/  ISETP.GT.U32.AND P0, PT, R77, R92, PT ;  /* 0x0000005c4d00720c */ /* 0x000fe20003f04070 */
        /* <DEDUP_REMOVED lines=10> */
[----:B------:R-:W-:Y:S01]  /*2310*/  VIADD R229, R227, 0xdc ;  /* 0x000000dce3e57836 */ /* 0x000fe20000000000 */
[----:B------:R-:W-:Y:S01]  /*2320*/  ISETP.GT.U32.AND P1, PT, R4, R7, PT ;  /* 0x000000070400720c */ /* 0x000fe20003f24070 */
[--C-:B------:R-:W-:Y:S01]  /*2330*/  @!P0 IMAD.IADD R92, R92, 0x1, -R77.reuse ;  /* 0x000000015c5c8824 */ /* 0x100fe200078e0a4d */
[----:B------:R-:W-:Y:S01]  /*2340*/  ISETP.GT.U32.AND P0, PT, R77, R136, PT ;  /* 0x000000884d00720c */ /* 0x000fe20003f04070 */
[--C-:B------:R-:W-:Y:S01]  /*2350*/  @!P5 IMAD.IADD R9, R9, 0x1, -R4.reuse ;  /* 0x000000010909d824 */ /* 0x100fe200078e0a04 */
[C---:B------:R-:W-:Y:S01]  /*2360*/  ISETP.GT.U32.AND P5, PT, R77.reuse, R135, PT ;  /* 0x000000874d00720c */ /* 0x040fe20003fa4070 */
[--C-:B------:R-:W-:Y:S01]  /*2370*/  @!P4 IMAD.IADD R94, R94, 0x1, -R77.reuse ;  /* 0x000000015e5ec824 */ /* 0x100fe200078e0a4d */
[C---:B------:R-:W-:Y:S01]  /*2380*/  ISETP.GT.U32.AND P4, PT, R77.reuse, R100, PT ;  /* 0x000000644d00720c */ /* 0x040fe20003f84070 */
[--C-:B------:R-:W-:Y:S01]  /*2390*/  @!P2 IMAD.IADD R116, R116, 0x1, -R77.reuse ;  /* 0x000000017474a824 */ /* 0x100fe200078e0a4d */
[C---:B------:R-:W-:Y:S01]  /*23a0*/  ISETP.GT.U32.AND P2, PT, R77.reuse, R97, PT ;  /* 0x000000614d00720c */ /* 0x040fe20003f44070 */
[--C-:B------:R-:W-:Y:S01]  /*23b0*/  @!P6 IMAD.IADD R152, R152, 0x1, -R77.reuse ;  /* 0x000000019898e824 */ /* 0x100fe200078e0a4d */
[----:B------:R-:W-:Y:S01]  /*23c0*/  ISETP.GT.U32.AND P6, PT, R77, R141, PT ;  /* 0x0000008d4d00720c */ /* 0x000fe20003fc4070 */
[--C-:B------:R-:W-:Y:S01]  /*23d0*/  @!P3 IMAD.IADD R95, R95, 0x1, -R77.reuse ;  /* 0x000000015f5fb824 */ /* 0x100fe200078e0a4d */
[----:B------:R-:W-:Y:S01]  /*23e0*/  ISETP.GT.U32.AND P3, PT, R77, R101, PT ;  /* 0x000000654d00720c */ /* 0x000fe20003f64070 */
[----:B------:R-:W-:Y:S01]  /*23f0*/  @!P1 IMAD.IADD R7, R7, 0x1, -R4 ;  /* 0x0000000107079824 */ /* 0x000fe200078e0a04 */
        /* <DEDUP_REMOVED lines=16> */
[----:B------:R-:W-:Y:S01]  /*2500*/  ISETP.GT.U32.AND P0, PT, R77, R128, PT ;  /* 0x000000804d00720c */ /* 0x000fe20003f04070 */
[--C-:B------:R-:W-:Y:S01]  /*2510*/  @!P5 IMAD.IADD R130, R130, 0x1, -R77.reuse ;  /* 0x000000018282d824 */ /* 0x100fe200078e0a4d */
[----:B------:R-:W-:Y:S01]  /*2520*/  ISETP.GE.AND P5, PT, R2, RZ, PT ;  /* 0x000000ff0200720c */ /* 0x000fe20003fa6270 */
[--C-:B------:R-:W-:Y:S01]  /*2530*/  @!P4 IMAD.IADD R131, R131, 0x1, -R77.reuse ;  /* 0x000000018383c824 */ /* 0x100fe200078e0a4d */
[----:B------:R-:W-:Y:S01]  /*2540*/  ISETP.GE.AND P4, PT, R3, RZ, PT ;  /* 0x000000ff0300720c */ /* 0x000fe20003f86270 */
[--C-:B------:R-:W-:Y:S01]  /*2550*/  @!P2 IMAD.IADD R133, R133, 0x1, -R77.reuse ;  /* 0x000000018585a824 */ /* 0x100fe200078e0a4d */
[----:B------:R-:W-:Y:S01]  /*2560*/  ISETP.GT.U32.AND P2, PT, R77, R127, PT ;  /* 0x0000007f4d00720c */ /* 0x000fe20003f44070 */
[----:B------:R-:W-:Y:S01]  /*2570*/  VIADD R227, R227, 0xfc ;  /* 0x000000fce3e37836 */ /* 0x000fe20000000000 */
[----:B------:R-:W-:Y:S01]  /*2580*/  IABS R114, R229 ;  /* 0x000000e500727213 */ /* 0x000fe20000000000 */
[----:B------:R-:W-:Y:S01]  /*2590*/  @!P3 IMAD.IADD R129, R129, 0x1, -R77 ;  /* 0x000000018181b824 */ /* 0x000fe200078e0a4d */
[----:B------:R-:W-:Y:S01]  /*25a0*/  ISETP.GT.U32.AND P3, PT, R77, R107, PT ;  /* 0x0000006b4d00720c */ /* 0x000fe20003f64070 */
[----:B------:R-:W-:Y:S01]  /*25b0*/  IMAD.HI.U32 R8, R5, R12, RZ ;  /* 0x0000000c05087227 */ /* 0x000fe200078e00ff */
[----:B------:R-:W-:-:S03]  /*25c0*/  IABS R4, R227 ;  /* 0x000000e300047213 */ /* 0x000fc60000000000 */
[--C-:B------:R-:W-:Y:S01]  /*25d0*/  @!P0 IMAD.IADD R128, R128, 0x1, -R77.reuse ;  /* 0x0000000180808824 */ /* 0x100fe200078e0a4d */
[C---:B------:R-:W-:Y:S01]  /*25e0*/  ISETP.GT.U32.AND P0, PT, R77.reuse, R126, PT ;  /* 0x0000007e4d00720c */ /* 0x040fe20003f04070 */
[----:B------:R-:W-:Y:S01]  /*25f0*/  @!P1 IMAD.IADD R132, R132, 0x1, -R77 ;  /* 0x0000000184849824 */ /* 0x000fe200078e0a4d */
[----:B------:R-:W-:Y:S01]  /*2600*/  ISETP.NE.AND P1, PT, R98, RZ, PT ;  /* 0x000000ff6200720c */ /* 0x000fe20003f25270 */
[----:B------:R-:W-:Y:S01]  /*2610*/  @!P5 IMAD.MOV R7, RZ, RZ, -R7 ;  /* 0x000000ffff07d224 */ /* 0x000fe200078e0a07 */
[C---:B------:R-:W-:Y:S01]  /*2620*/  ISETP.GT.U32.AND P5, PT, R77.reuse, R109, PT ;  /* 0x0000006d4d00720c */ /* 0x040fe20003fa4070 */
[----:B------:R-:W-:Y:S01]  /*2630*/  @!P4 IMAD.MOV R9, RZ, RZ, -R9 ;  /* 0x000000ffff09c224 */ /* 0x000fe200078e0a09 */
[----:B------:R-:W-:Y:S01]  /*2640*/  LOP3.LUT R98, RZ, R98, RZ, 0x33, !PT ;  /* 0x00000062ff627212 */ /* 0x000fe200078e33ff */
[C---:B------:R-:W-:Y:S01]  /*2650*/  IMAD R111, R77.reuse, R111, R10 ;  /* 0x0000006f4d6f7224 */ /* 0x040fe200078e020a */
[C---:B------:R-:W-:Y:S01]  /*2660*/  ISETP.GT.U32.AND P4, PT, R77.reuse, R110, PT ;  /* 0x0000006e4d00720c */ /* 0x040fe20003f84070 */
[----:B------:R-:W-:Y:S01]  /*2670*/  IMAD.MOV R8, RZ, RZ, -R8 ;  /* 0x000000ffff087224 */ /* 0x000fe200078e0a08 */
[----:B------:R-:W-:Y:S01]  /*2680*/  SEL R17, R98, R7, !P1 ;  /* 0x0000000762117207 */ /* 0x000fe20004800000 */
[----:B------:R-:W-:Y:S01]  /*2690*/  @!P6 IMAD.IADD R140, R140, 0x1, -R77 ;  /* 0x000000018c8ce824 */ /* 0x000fe200078e0a4d */
[----:B------:R-:W-:Y:S01]  /*26a0*/  ISETP.GT.U32.AND P6, PT, R77, R137, PT ;  /* 0x000000894d00720c */ /* 0x000fe20003fc4070 */
[----:B------:R-:W-:Y:S01]  /*26b0*/  IMAD.HI.U32 R6, R5, R114, RZ ;  /* 0x0000007205067227 */ /* 0x000fe200078e00ff */
[----:B------:R-:W-:-:S02]  /*26c0*/  SEL R18, R98, R9, !P1 ;  /* 0x0000000962127207 */ /* 0x000fc40004800000 */
[----:B------:R-:W-:Y:S01]  /*26d0*/  ISETP.GT.U32.AND P1, PT, R77, R111, PT ;  /* 0x0000006f4d00720c */ /* 0x000fe20003f24070 */
[----:B------:R-:W-:Y:S01]  /*26e0*/  @!P2 IMAD.IADD R127, R127, 0x1, -R77 ;  /* 0x000000017f7fa824 */ /* 0x000fe200078e0a4d */
[----:B------:R-:W-:Y:S01]  /*26f0*/  ISETP.GT.U32.AND P2, PT, R77, R108, PT ;  /* 0x0000006c4d00720c */ /* 0x000fe20003f44070 */
[----:B------:R-:W-:-:S04]  /*2700*/  IMAD.HI.U32 R5, R5, R4, RZ ;  /* 0x0000000405057227 */ /* 0x000fc800078e00ff */
[----:B------:R-:W-:Y:S02]  /*2710*/  IMAD R113, R77, R8, R12 ;  /* 0x000000084d717224 */ /* 0x000fe400078e020c */
[----:B------:R-:W-:Y:S02]  /*2720*/  IMAD.MOV R5, RZ, RZ, -R5 ;  /* 0x000000ffff057224 */ /* 0x000fe400078e0a05 */
[--C-:B------:R-:W-:Y:S01]  /*2730*/  @!P3 IMAD.IADD R107, R107, 0x1, -R77.reuse ;  /* 0x000000016b6bb824 */ /* 0x100fe200078e0a4d */
[C---:B------:R-:W-:Y:S01]  /*2740*/  ISETP.GT.U32.AND P3, PT, R77.reuse, R113, PT ;  /* 0x000000714d00720c */ /* 0x040fe20003f64070 */
[----:B------:R-:W-:Y:S01]  /*2750*/  @!P0 IMAD.IADD R126, R126, 0x1, -R77 ;  /* 0x000000017e7e8824 */ /* 0x000fe200078e0a4d */
[C---:B------:R-:W-:Y:S01]  /*2760*/  ISETP.GT.U32.AND P0, PT, R77.reuse, R112, PT ;  /* 0x000000704d00720c */ /* 0x040fe20003f04070 */
[----:B------:R-:W-:Y:S02]  /*2770*/  IMAD R115, R77, R5, R4 ;  /* 0x000000054d737224 */ /* 0x000fe400078e0204 */
[----:B------:R-:W-:-:S02]  /*2780*/  VIADD R4, R21, 0xffffffff ;  /* 0xffffffff15047836 */ /* 0x000fc40000000000 */
[--C-:B------:R-:W-:Y:S01]  /*2790*/  @!P5 IMAD.IADD R109, R109, 0x1, -R77.reuse ;  /* 0x000000016d6dd824 */ /* 0x100fe200078e0a4d */
[----:B------:R-:W-:Y:S01]  /*27a0*/  ISETP.GT.U32.AND P5, PT, R77, R116, PT ;  /* 0x000000744d00720c */ /* 0x000fe20003fa4070 */
[--C-:B------:R-:W-:Y:S01]  /*27b0*/  @!P6 IMAD.IADD R137, R137, 0x1, -R77.reuse ;  /* 0x000000018989e824 */ /* 0x100fe200078e0a4d */
[----:B------:R-:W-:Y:S01]  /*27c0*/  ISETP.GT.U32.AND P6, PT, R77, R125, PT ;  /* 0x0000007d4d00720c */ /* 0x000fe20003fc4070 */
[--C-:B------:R-:W-:Y:S01]  /*27d0*/  @!P2 IMAD.IADD R108, R108, 0x1, -R77.reuse ;  /* 0x000000016c6ca824 */ /* 0x100fe200078e0a4d */
[----:B------:R-:W-:Y:S01]  /*27e0*/  ISETP.GE.U32.AND P2, PT, R4, 0x7fffffe0, PT ;  /* 0x7fffffe00400780c */ /* 0x000fe20003f46070 */
[----:B------:R-:W-:Y:S02]  /*27f0*/  VIADD R4, R21, 0xfffffff7 ;  /* 0xfffffff715047836 */ /* 0x000fe40000000000 */
[--C-:B------:R-:W-:Y:S01]  /*2800*/  @!P1 IMAD.IADD R111, R111, 0x1, -R77.reuse ;  /* 0x000000016f6f9824 */ /* 0x100fe200078e0a4d */
[C---:B------:R-:W-:Y:S01]  /*2810*/  ISETP.GT.U32.AND P1, PT, R77.reuse, R118, PT ;  /* 0x000000764d00720c */ /* 0x040fe20003f24070 */
[----:B------:R-:W-:Y:S01]  /*2820*/  @!P4 IMAD.IADD R110, R110, 0x1, -R77 ;  /* 0x000000016e6ec824 */ /* 0x000fe200078e0a4d */
[----:B------:R-:W-:Y:S01]  /*2830*/  ISETP.GT.U32.AND P4, PT, R77, R117, PT ;  /* 0x000000754d00720c */ /* 0x000fe20003f84070 */
[----:B------:R-:W-:-:S02]  /*2840*/  VIADD R5, R21, 0xffffffec ;  /* 0xffffffec15057836 */ /* 0x000fc40000000000 */
[--C-:B------:R-:W-:Y:S01]  /*2850*/  @!P3 IMAD.IADD R113, R113, 0x1, -R77.reuse ;  /* 0x000000017171b824 */ /* 0x100fe200078e0a4d */
[----:B------:R-:W-:Y:S01]  /*2860*/  ISETP.GE.U32.AND P3, PT, R4, 0x7fffffd8, PT ;  /* 0x7fffffd80400780c */ /* 0x000fe20003f66070 */
[--C-:B------:R-:W-:Y:S01]  /*2870*/  @!P0 IMAD.IADD R112, R112, 0x1, -R77.reuse ;  /* 0x0000000170708824 */ /* 0x100fe200078e0a4d */
[----:B------:R-:W-:Y:S01]  /*2880*/  ISETP.GT.U32.AND P0, PT, R77, R119, PT ;  /* 0x000000774d00720c */ /* 0x000fe20003f04070 */
[----:B------:R-:W-:Y:S02]  /*2890*/  VIADD R4, R21, 0xffffffed ;  /* 0xffffffed15047836 */ /* 0x000fe40000000000 */
[--C-:B------:R-:W-:Y:S01]  /*28a0*/  @!P5 IMAD.IADD R116, R116, 0x1, -R77.reuse ;  /* 0x000000017474d824 */ /* 0x100fe200078e0a4d */
[----:B------:R-:W-:Y:S01]  /*28b0*/  ISETP.GE.U32.AND P5, PT, R5, 0x7fffffcd, PT ;  /* 0x7fffffcd0500780c */ /* 0x000fe20003fa6070 */
[----:B------:R-:W-:Y:S01]  /*28c0*/  @!P6 IMAD.IADD R125, R125, 0x1, -R77 ;  /* 0x000000017d7de824 */ /* 0x000fe200078e0a4d */
[----:B------:R-:W-:Y:S01]  /*28d0*/  ISETP.GE.U32.AND P6, PT, R4, 0x7fffffce, PT ;  /* 0x7fffffce0400780c */ /* 0x000fe20003fc6070 */
[----:B------:R-:W-:-:S02]  /*28e0*/  VIADD R5, R21, 0xffffffee ;  /* 0xffffffee15057836 */ /* 0x000fc40000000000 */
[----:B------:R-:W-:Y:S01]  /*28f0*/  VIADD R4, R21, 0xffffffef ;  /* 0xffffffef15047836 */ /* 0x000fe20000000000 */
[----:B------:R-:W-:Y:S01]  /*2900*/  SEL R7, RZ, 0x1fffe, P6 ;  /* 0x0001fffeff077807 */ /* 0x000fe20003000000 */
[--C-:B------:R-:W-:Y:S01]  /*2910*/  @!P1 IMAD.IADD R118, R118, 0x1, -R77.reuse ;  /* 0x0000000176769824 */ /* 0x100fe200078e0a4d */
[----:B------:R-:W-:Y:S01]  /*2920*/  ISETP.GE.U32.AND P1, PT, R5, 0x7fffffcf, PT ;  /* 0x7fffffcf0500780c */ /* 0x000fe20003f26070 */
[----:B------:R-:W-:Y:S01]  /*2930*/  @!P4 IMAD.IADD R117, R117, 0x1, -R77 ;  /* 0x000000017575c824 */ /* 0x000fe200078e0a4d */
[----:B------:R-:W-:Y:S01]  /*2940*/  ISETP.GE.U32.AND P4, PT, R4, 0x7fffffd0, PT ;  /* 0x7fffffd00400780c */ /* 0x000fe20003f86070 */
[C---:B------:R-:W-:Y:S02]  /*2950*/  VIADD R5, R21.reuse, 0xffffffe8 ;  /* 0xffffffe815057836 */ /* 0x040fe40000000000 */
[----:B------:R-:W-:Y:S02]  /*2960*/  IMAD.MOV R6, RZ, RZ, -R6 ;  /* 0x000000ffff067224 */ /* 0x000fe400078e0a06 */
[----:B------:R-:W-:-:S02]  /*2970*/  VIADD R4, R21, 0xffffffe9 ;  /* 0xffffffe915047836 */ /* 0x000fc40000000000 */
[----:B------:R-:W-:Y:S01]  /*2980*/  @!P0 IMAD.IADD R119, R119, 0x1, -R77 ;  /* 0x0000000177778824 */ /* 0x000fe200078e0a4d */
[----:B------:R-:W-:Y:S01]  /*2990*/  ISETP.GE.U32.AND P0, PT, R5, 0x7fffffc9, PT ;  /* 0x7fffffc90500780c */ /* 0x000fe20003f06070 */
[----:B------:R-:W-:Y:S01]  /*29a0*/  IMAD R114, R77, R6, R114 ;  /* 0x000000064d727224 */ /* 0x000fe200078e0272 */
[----:B------:R-:W-:Y:S01]  /*29b0*/  SEL R6, RZ, 0x1, P5 ;  /* 0x00000001ff067807 */ /* 0x000fe20002800000 */
[C---:B------:R-:W-:Y:S01]  /*29c0*/  VIADD R5, R21.reuse, 0xffffffea ;  /* 0xffffffea15057836 */ /* 0x040fe20000000000 */
[----:B------:R-:W-:Y:S01]  /*29d0*/  ISETP.GE.U32.AND P5, PT, R4, 0x7fffffca, PT ;  /* 0x7fffffca0400780c */ /* 0x000fe20003fa6070 */
[C---:B------:R-:W-:Y:S01]  /*29e0*/  VIADD R4, R21.reuse, 0xffffffeb ;  /* 0xffffffeb15047836 */ /* 0x040fe20000000000 */
[----:B------:R-:W-:Y:S01]  /*29f0*/  SEL R10, RZ, 0x1, P0 ;  /* 0x00000001ff0a7807 */ /* 0x000fe20000000000 */
[----:B------:R-:W-:Y:S01]  /*2a00*/  VIADD R8, R21, 0xffffffe4 ;  /* 0xffffffe415087836 */ /* 0x000fe20000000000 */
[----:B------:R-:W-:Y:S01]  /*2a10*/  ISETP.GE.U32.AND P6, PT, R5, 0x7fffffcb, PT ;  /* 0x7fffffcb0500780c */ /* 0x000fe20003fc6070 */
[C---:B------:R-:W-:Y:S01]  /*2a20*/  VIADD R9, R21.reuse, 0xffffffe6 ;  /* 0xffffffe615097836 */ /* 0x040fe20000000000 */
[----:B------:R-:W-:Y:S01]  /*2a30*/  SEL R5, RZ, 0x4, P1 ;  /* 0x00000004ff057807 */ /* 0x000fe20000800000 */
[C---:B------:R-:W-:Y:S01]  /*2a40*/  VIADD R12, R21.reuse, 0xffffffe7 ;  /* 0xffffffe7150c7836 */ /* 0x040fe20000000000 */
[----:B------:R-:W-:Y:S01]  /*2a50*/  ISETP.GE.U32.AND P1, PT, R4, 0x7fffffcc, PT ;  /* 0x7fffffcc0400780c */ /* 0x000fe20003f26070 */
[----:B------:R-:W-:Y:S01]  /*2a60*/  VIADD R4, R21, 0xffffffe5 ;  /* 0xffffffe515047836 */ /* 0x000fe20000000000 */
[----:B------:R-:W-:Y:S01]  /*2a70*/  ISETP.GE.U32.AND P0, PT, R8, 0x7fffffc5, PT ;  /* 0x7fffffc50800780c */ /* 0x000fe20003f06070 */
[----:B------:R-:W-:Y:S01]  /*2a80*/  IMAD.IADD R7, R6, 0x1, R7 ;  /* 0x0000000106077824 */ /* 0x000fe200078e0207 */
[----:B------:R-:W-:-:S02]  /*2a90*/  SEL R11, RZ, 0x1fffe, P5 ;  /* 0x0001fffeff0b7807 */ /* 0x000fc40002800000 */
[----:B------:R-:W-:Y:S02]  /*2aa0*/  SEL R8, RZ, 0x4, P6 ;  /* 0x00000004ff087807 */ /* 0x000fe40003000000 */
[----:B------:R-:W-:Y:S01]  /*2ab0*/  ISETP.GE.U32.AND P5, PT, R4, 0x7fffffc6, PT ;  /* 0x7fffffc60400780c */ /* 0x000fe20003fa6070 */
[----:B------:R-:W-:Y:S01]  /*2ac0*/  VIADD R4, R21, 0xffffffe1 ;  /* 0xffffffe115047836 */ /* 0x000fe20000000000 */
[----:B------:R-:W-:Y:S01]  /*2ad0*/  ISETP.GE.U32.AND P6, PT, R9, 0x7fffffc7, PT ;  /* 0x7fffffc70900780c */ /* 0x000fe20003fc6070 */
[----:B------:R-:W-:Y:S01]  /*2ae0*/  IMAD.IADD R10, R10, 0x1, R11 ;  /* 0x000000010a0a7824 */ /* 0x000fe200078e020b */
[----:B------:R-:W-:Y:S02]  /*2af0*/  SEL R9, RZ, 0x7fff8, P1 ;  /* 0x0007fff8ff097807 */ /* 0x000fe40000800000 */
[----:B------:R-:W-:Y:S01]  /*2b00*/  ISETP.GE.U32.AND P1, PT, R12, 0x7fffffc8, PT ;  /* 0x7fffffc80c00780c */ /* 0x000fe20003f26070 */
[----:B------:R-:W-:Y:S01]  /*2b10*/  VIADD R12, R21, 0xffffffe2 ;  /* 0xffffffe2150c7836 */ /* 0x000fe20000000000 */
[----:B------:R-:W-:-:S02]  /*2b20*/  SEL R14, RZ, 0x1, P0 ;  /* 0x00000001ff0e7807 */ /* 0x000fc40000000000 */
[----:B------:R-:W-:Y:S01]  /*2b30*/  ISETP.GE.U32.AND P0, PT, R4, 0x7fffffc2, PT ;  /* 0x7fffffc20400780c */ /* 0x000fe20003f06070 */
[----:B------:R-:W-:Y:S01]  /*2b40*/  VIADD R4, R21, 0xffffffe0 ;  /* 0xffffffe015047836 */ /* 0x000fe20000000000 */
[----:B------:R-:W-:Y:S02]  /*2b50*/  SEL R15, RZ, 0x1fffe, P5 ;  /* 0x0001fffeff0f7807 */ /* 0x000fe40002800000 */
[----:B------:R-:W-:Y:S02]  /*2b60*/  ISETP.GE.U32.AND P5, PT, R12, 0x7fffffc3, PT ;  /* 0x7fffffc30c00780c */ /* 0x000fe40003fa6070 */
[----:B------:R-:W-:Y:S01]  /*2b70*/  SEL R12, RZ, 0x4, P6 ;  /* 0x00000004ff0c7807 */ /* 0x000fe20003000000 */
[----:B------:R-:W-:Y:S01]  /*2b80*/  IMAD.IADD R14, R14, 0x1, R15 ;  /* 0x000000010e0e7824 */ /* 0x000fe200078e020f */
[----:B------:R-:W-:Y:S02]  /*2b90*/  ISETP.GE.U32.AND P6, PT, R13, 0x7fffffc4, PT ;  /* 0x7fffffc40d00780c */ /* 0x000fe40003fc6070 */
[----:B------:R-:W-:-:S02]  /*2ba0*/  SEL R13, RZ, 0x7fff8, P1 ;  /* 0x0007fff8ff0d7807 */ /* 0x000fc40000800000 */
[----:B------:R-:W-:Y:S02]  /*2bb0*/  ISETP.GE.U32.AND P1, PT, R4, 0x7fffffc1, PT ;  /* 0x7fffffc10400780c */ /* 0x000fe40003f26070 */
[----:B------:R-:W-:Y:S02]  /*2bc0*/  SEL R16, RZ, 0x1fffe, P0 ;  /* 0x0001fffeff107807 */ /* 0x000fe40000000000 */
[----:B------:R-:W-:Y:S02]  /*2bd0*/  SEL R11, RZ, 0x1, P1 ;  /* 0x00000001ff0b7807 */ /* 0x000fe40000800000 */
[----:B------:R-:W-:Y:S02]  /*2be0*/  LOP3.LUT R10, R10, 0x3, RZ, 0xc0, !PT ;  /* 0x000000030a0a7812 */ /* 0x000fe400078ec0ff */
[----:B------:R-:W-:Y:S01]  /*2bf0*/  SEL R6, RZ, 0x4, P5 ;  /* 0x00000004ff067807 */ /* 0x000fe20002800000 */
[----:B------:R-:W-:Y:S01]  /*2c00*/  IMAD.IADD R16, R11, 0x1, R16 ;  /* 0x000000010b107824 */ /* 0x000fe200078e0210 */
[----:B------:R-:W-:-:S02]  /*2c10*/  SEL R11, RZ, 0x7fff8, P6 ;  /* 0x0007fff8ff0b7807 */ /* 0x000fc40003000000 */
[----:B------:R-:W-:Y:S02]  /*2c20*/  ISETP.GT.U32.AND P6, PT, R77, R121, PT ;  /* 0x000000794d00720c */ /* 0x000fe40003fc4070 */
[----:B------:R-:W-:Y:S02]  /*2c30*/  LOP3.LUT R16, R16, 0x3, RZ, 0xc0, !PT ;  /* 0x0000000310107812 */ /* 0x000fe400078ec0ff */
[----:B------:R-:W-:Y:S02]  /*2c40*/  IADD3 R8, PT, PT, R10, R9, R8 ;  /* 0x000000090a087210 */ /* 0x000fe40007ffe008 */
[----:B------:R-:W-:Y:S02]  /*2c50*/  LOP3.LUT R14, R14, 0x3, RZ, 0xc0, !PT ;  /* 0x000000030e0e7812 */ /* 0x000fe400078ec0ff */
[----:B------:R-:W-:Y:S01]  /*2c60*/  IADD3 R11, PT, PT, R16, R11, R6 ;  /* 0x0000000b100b7210 */ /* 0x000fe20007ffe006 */
[----:B------:R-:W-:Y:S01]  /*2c70*/  IMAD.SHL.U32 R8, R8, 0x100, RZ ;  /* 0x0000010008087824 */ /* 0x000fe200078e00ff */
[----:B------:R-:W-:-:S02]  /*2c80*/  SEL R6, RZ, 0x7fff8, P4 ;  /* 0x0007fff8ff067807 */ /* 0x000fc40002000000 */
[----:B------:R-:W-:Y:S01]  /*2c90*/  LOP3.LUT R7, R7, 0x3, RZ, 0xc0, !PT ;  /* 0x0000000307077812 */ /* 0x000fe200078ec0ff */
[----:B------:R-:W-:Y:S01]  /*2ca0*/  @!P6 IMAD.IADD R121, R121, 0x1, -R77 ;  /* 0x000000017979e824 */ /* 0x000fe200078e0a4d */
[----:B------:R-:W-:Y:S02]  /*2cb0*/  IADD3 R12, PT, PT, R14, R13, R12 ;  /* 0x0000000d0e0c7210 */ /* 0x000fe40007ffe00c */
[----:B------:R-:W-:Y:S02]  /*2cc0*/  LOP3.LUT R11, R11, 0xf, RZ, 0xc0, !PT ;  /* 0x0000000f0b0b7812 */ /* 0x000fe400078ec0ff */
[C---:B------:R-:W-:Y:S02]  /*2cd0*/  ISETP.GT.U32.AND P5, PT, R77.reuse, R120, PT ;  /* 0x000000784d00720c */ /* 0x040fe40003fa4070 */
[C---:B------:R-:W-:Y:S01]  /*2ce0*/  ISETP.GT.U32.AND P6, PT, R77.reuse, R123, PT ;  /* 0x0000007b4d00720c */ /* 0x040fe20003fc4070 */
[----:B------:R-:W-:Y:S01]  /*2cf0*/  IMAD R11, R12, 0x10, R11 ;  /* 0x000000100c0b7824 */ /* 0x000fe200078e020b */
[----:B------:R-:W-:-:S02]  /*2d00*/  ISETP.GT.U32.AND P4, PT, R77, R122, PT ;  /* 0x0000007a4d00720c */ /* 0x000fc40003f84070 */
[----:B------:R-:W-:Y:S02]  /*2d10*/  IADD3 R5, PT, PT, R7, R6, R5 ;  /* 0x0000000607057210 */ /* 0x000fe40007ffe005 */
[----:B------:R-:W-:Y:S02]  /*2d20*/  LOP3.LUT R6, R8, 0xf00, RZ, 0xe2, !PT ;  /* 0x00000f0008067812 */ /* 0x000fe400078ee2ff */
[----:B------:R-:W-:Y:S02]  /*2d30*/  ISETP.GE.U32.AND P0, PT, R19, 0x7fffffdf, PT ;  /* 0x7fffffdf1300780c */ /* 0x000fe40003f06070 */
[----:B------:R-:W-:Y:S01]  /*2d40*/  PRMT R8, RZ, 0x7610, R8 ;  /* 0x00007610ff087816 */ /* 0x000fe20000000008 */
[----:B------:R-:W-:Y:S01]  /*2d50*/  IMAD R5, R5, 0x1000, R6 ;  /* 0x0000100005057824 */ /* 0x000fe200078e0206 */
[----:B------:R-:W-:Y:S01]  /*2d60*/  LOP3.LUT R6, R11, 0xff, RZ, 0xc0, !PT ;  /* 0x000000ff0b067812 */ /* 0x000fe200078ec0ff */
[--C-:B------:R-:W-:Y:S01]  /*2d70*/  @!P5 IMAD.IADD R120, R120, 0x1, -R77.reuse ;  /* 0x000000017878d824 */ /* 0x100fe200078e0a4d */
[----:B------:R-:W-:Y:S01]  /*2d80*/  ISETP.NE.U32.AND P5, PT, R20, RZ, PT ;  /* 0x000000ff1400720c */ /* 0x000fe20003fa5070 */
[--C-:B------:R-:W-:Y:S01]  /*2d90*/  @!P6 IMAD.IADD R123, R123, 0x1, -R77.reuse ;  /* 0x000000017b7be824 */ /* 0x100fe200078e0a4d */
[----:B------:R-:W-:Y:S01]  /*2da0*/  ISETP.GT.U32.AND P6, PT, R77, R124, PT ;  /* 0x0000007c4d00720c */ /* 0x000fe20003fc4070 */
[----:B------:R-:W-:Y:S01]  /*2db0*/  @!P4 IMAD.IADD R122, R122, 0x1, -R77 ;  /* 0x000000017a7ac824 */ /* 0x000fe200078e0a4d */
[----:B------:R-:W-:Y:S01]  /*2dc0*/  PRMT R7, RZ, 0x7610, R7 ;  /* 0x00007610ff077816 */ /* 0x000fe20000000007 */
[----:B------:R-:W-:Y:S01]  /*2dd0*/  IMAD.IADD R98, R5, 0x1, R6 ;  /* 0x0000000105627824 */ /* 0x000fe200078e0206 */
[----:B----4-:R-:W-:Y:S09]  /*2de0*/  BRA.U UP0, `(.L_x_5) ;  /* 0x0000000100187547 */ /* 0x010ff2000b800000 */
[----:B------:R-:W-:Y:S01]  /*2df0*/  ELECT P4, URZ, PT ;  /* 0x0000000000ff782f */ /* 0x000fe20003880000 */
[----:B------:R-:W-:Y:S01]  /*2e00*/  IMAD.MOV.U32 R5, RZ, RZ, 0x1 ;  /* 0x00000001ff057424 */ /* 0x000fe200078e00ff */
[----:B------:R-:W-:Y:S01]  /*2e10*/  UMOV UR6, 0x40 ;  /* 0x0000004000067882 */ /* 0x000fe20000000000 */
[----:B------:R-:W-:Y:S01]  /*2e20*/  UVIRTCOUNT.DEALLOC.SMPOOL 0x80 ;  /* 0x000000800000784c */ /* 0x000fe20000000000 */
[----:B------:R-:W-:-:S09]  /*2e30*/  ULEA UR6, UR5, UR6, 0x18 ;  /* 0x0000000605067291 */ /* 0x000fd2000f8ec0ff */
[----:B------:R0:W-:Y:S03]  /*2e40*/  @P4 STS.U8 [UR6], R5 ;  /* 0x00000005ff004988 */ /* 0x0001e60008000006 */
.L_x_5:
[----:B------:R-:W-:Y:S01]  /*2e50*/  STTM.x64 tmem[UR11], RZ ;  /* 0x000000ff000079ed */ /* 0x000fe2000834000b */
[----:B------:R-:W-:Y:S01]  /*2e60*/  STTM.x64 tmem[UR11+0x40], RZ ;  /* 0x000040ff000079ed */ /* 0x000fe2000834000b */
[----:B------:R-:W-:Y:S01]  /*2e70*/  STTM.x64 tmem[UR11+0x80], RZ ;  /* 0x000080ff000079ed */ /* 0x000fe2000834000b */
[----:B------:R-:W-:Y:S01]  /*2e80*/  STTM.x64 tmem[UR11+0xc0], RZ ;  /* 0x0000c0ff000079ed */ /* 0x000fe2000834000b */
[----:B------:R-:W-:Y:S01]  /*2e90*/  STTM.x64 tmem[UR11+0x100], RZ ;  /* 0x000100ff000079ed */ /* 0x000fe2000834000b */
[----:B------:R-:W-:Y:S01]  /*2ea0*/  STTM.x64 tmem[UR11+0x140], RZ ;  /* 0x000140ff000079ed */ /* 0x000fe2000834000b */
[----:B------:R-:W-:Y:S01]  /*2eb0*/  STTM.x64 tmem[UR11+0x180], RZ ;  /* 0x000180ff000079ed */ /* 0x000fe2000834000b */
[----:B------:R-:W-:Y:S01]  /*2ec0*/  STTM.x64 tmem[UR11+0x1c0], RZ ;  /* 0x0001c0ff000079ed */ /* 0x000fe2000834000b */
[----:B------:R-:W1:Y:S02]  /*2ed0*/  FENCE.VIEW.ASYNC.T ;  /* 0x00000000000073c6 */ /* 0x000e640000000200 */
[----:B-1----:R-:W-:Y:S01]  /*2ee0*/  VOTEU.ALL UP1, P5 ;  /* 0x0000000000ff7886 */ /* 0x002fe20002820000 */
[----:B------:R-:W-:Y:S01]  /*2ef0*/  @!P6 IMAD.IADD R124, R124, 0x1, -R77 ;  /* 0x000000017c7ce824 */ /* 0x000fe200078e0a4d */
[----:B------:R-:W-:Y:S01]  /*2f00*/  VOTEU.ALL UP2, P5 ;  /* 0x0000000000ff7886 */ /* 0x000fe20002840000 */
[----:B------:R-:W-:Y:S01]  /*2f10*/  ISETP.GT.U32.AND P6, PT, R77, R115, PT ;  /* 0x000000734d00720c */ /* 0x000fe20003fc4070 */
[----:B------:R-:W-:Y:S01]  /*2f20*/  IMAD.MOV.U32 R20, RZ, RZ, R7 ;  /* 0x000000ffff147224 */ /* 0x000fe200078e0007 */
[----:B------:R-:W-:-:S04]  /*2f30*/  @!UP1 UIADD3 UR14, UPT, UPT, -UR4, 0x100000, URZ ;  /* 0x00100000040e9890 */ /* 0x000fc8000fffe1ff */
[----:B------:R-:W-:Y:S02]  /*2f40*/  @!UP1 USHF.L.U32 UR15, UR14, 0xb, URZ ;  /* 0x0000000b0e0f9899 */ /* 0x000fe400080006ff */
[----:B------:R-:W-:Y:S01]  /*2f50*/  @!UP1 USHF.L.U32 UR14, UR14, 0x1, URZ ;  /* 0x000000010e0e9899 */ /* 0x000fe200080006ff */
[----:B------:R-:W-:Y:S01]  /*2f60*/  BAR.SYNC.DEFER_BLOCKING 0x0 ;  /* 0x0000000000007b1d */ /* 0x000fe20000010000 */
[----:B------:R-:W-:Y:S01]  /*2f70*/  ISETP.GT.U32.AND P4, PT, R77, R114, PT ;  /* 0x000000724d00720c */ /* 0x000fe20003f84070 */
[----:B------:R-:W-:-:S04]  /*2f80*/  IMAD R7, R17, UR20, RZ ;  /* 0x0000001411077c24 */ /* 0x000fc8000f8e02ff */
[----:B------:R1:W-:Y:S01]  /*2f90*/  STL [R1+0xa80], R4 ;  /* 0x000a800401007387 */ /* 0x0003e20000100800 */
[----:B------:R-:W-:Y:S01]  /*2fa0*/  @!P6 IMAD.IADD R115, R115, 0x1, -R77 ;  /* 0x000000017373e824 */ /* 0x000fe200078e0a4d */
[----:B0-----:R-:W-:Y:S01]  /*2fb0*/  IADD3 R5, P6, PT, R7, UR16, RZ ;  /* 0x0000001007057c10 */ /* 0x001fe2000ffde0ff */
[----:B------:R-:W-:Y:S01]  /*2fc0*/  USHF.L.U32 UR5, UR8, 0x3, URZ ;  /* 0x0000000308057899 */ /* 0x000fe200080006ff */
[----:B------:R-:W-:-:S04]  /*2fd0*/  LOP3.LUT R98, R98, 0xffff, RZ, 0xc0, !PT ;  /* 0x0000ffff62627812 */ /* 0x000fc800078ec0ff */
[----:B------:R-:W-:Y:S01]  /*2fe0*/  @!P4 IMAD.IADD R114, R114, 0x1, -R77 ;  /* 0x000000017272c824 */ /* 0x000fe200078e0a4d */
[----:B------:R-:W-:Y:S01]  /*2ff0*/  LEA.HI.X.SX32 R7, R7, UR17, 0x1, P6 ;  /* 0x0000001107077c11 */ /* 0x000fe2000b0f0eff */
[----:B------:R-:W-:Y:S01]  /*3000*/  @!P2 IMAD.MOV.U32 R10, RZ, RZ, R5 ;  /* 0x000000ffff0aa224 */ /* 0x000fe200078e0005 */
[----:B------:R-:W-:Y:S01]  /*3010*/  ISETP.GT.U32.AND P6, PT, R77, R80, PT ;  /* 0x000000504d00720c */ /* 0x000fe20003fc4070 */
[----:B-1----:R-:W-:Y:S01]  /*3020*/  IMAD.MOV.U32 R4, RZ, RZ, R8 ;  /* 0x000000ffff047224 */ /* 0x002fe200078e0008 */
[----:B------:R-:W-:Y:S01]  /*3030*/  PRMT R28, RZ, 0x7610, R28 ;  /* 0x00007610ff1c7816 */ /* 0x000fe2000000001c */
[----:B------:R-:W-:Y:S01]  /*3040*/  IMAD R8, R18, UR20, RZ ;  /* 0x0000001412087c24 */ /* 0x000fe2000f8e02ff */
[----:B------:R-:W-:Y:S01]  /*3050*/  PRMT R27, RZ, 0x7610, R27 ;  /* 0x00007610ff1b7816 */ /* 0x000fe2000000001b */
[----:B------:R-:W-:Y:S01]  /*3060*/  @!P2 IMAD.MOV.U32 R11, RZ, RZ, R7 ;  /* 0x000000ffff0ba224 */ /* 0x000fe200078e0007 */
[----:B------:R-:W-:Y:S01]  /*3070*/  PRMT R26, RZ, 0x7610, R26 ;  /* 0x00007610ff1a7816 */ /* 0x000fe2000000001a */
[----:B------:R-:W0:Y:S02]  /*3080*/  FENCE.VIEW.ASYNC.S ;  /* 0x00000000000073c6 */ /* 0x000e240000000000 */
[----:B0-----:R0:W1:Y:S02]  /*3090*/  @!UP2 SYNCS.EXCH.64 URZ, [UR13], UR14 ;  /* 0x0000000e0dffa5b2 */ /* 0x0010640008000100 */
[----:B-1----:R-:W-:Y:S01]  /*30a0*/  BAR.SYNC.DEFER_BLOCKING 0x0 ;  /* 0x0000000000007b1d */ /* 0x002fe20000010000 */
[----:B------:R-:W-:-:S04]  /*30b0*/  IADD3 R6, P4, PT, R8, UR16, RZ ;  /* 0x0000001008067c10 */ /* 0x000fc8000ff9e0ff */
[----:B------:R-:W-:Y:S02]  /*30c0*/  LEA.HI.X.SX32 R8, R8, UR17, 0x1, P4 ;  /* 0x0000001108087c11 */ /* 0x000fe4000a0f0eff */
[----:B------:R-:W-:Y:S01]  /*30d0*/  ISETP.GT.U32.AND P4, PT, R77, R161, PT ;  /* 0x000000a14d00720c */ /* 0x000fe20003f84070 */
[----:B------:R-:W-:Y:S01]  /*30e0*/  USHF.R.S32.HI UR6, URZ, 0x1f, UR5 ;  /* 0x0000001fff067899 */ /* 0x000fe20008011405 */
[----:B------:R-:W-:Y:S01]  /*30f0*/  @!P6 IMAD.IADD R80, R80, 0x1, -R77 ;  /* 0x000000015050e824 */ /* 0x000fe200078e0a4d */
[----:B------:R-:W-:Y:S01]  /*3100*/  IADD3 R9, P6, PT, R5, UR5, RZ ;  /* 0x0000000505097c10 */ /* 0x000fe2000ffde0ff */
[----:B------:R-:W-:Y:S01]  /*3110*/  STL [R1+0xa7c], R3 ;  /* 0x000a7c0301007387 */ /* 0x000fe20000100800 */
[----:B------:R-:W-:-:S03]  /*3120*/  SHF.R.U32.HI R13, RZ, 0xf, R98 ;  /* 0x0000000fff0d7819 */ /* 0x000fc60000011662 */
[----:B------:R1:W2:Y:S05]  /*3130*/  @!P2 LDG.E.U8 R4, desc[UR24][R10.64] ;  /* 0x000000180a04a981 */ /* 0x0002aa000c1e1100 */
[----:B------:R-:W-:Y:S01]  /*3140*/  @!P4 IMAD.IADD R161, R161, 0x1, -R77 ;  /* 0x00000001a1a1c824 */ /* 0x000fe200078e0a4d */
[----:B------:R-:W-:Y:S01]  /*3150*/  ISETP.GT.U32.AND P4, PT, R77, R81, PT ;  /* 0x000000514d00720c */ /* 0x000fe20003f84070 */
[----:B------:R-:W-:Y:S01]  /*3160*/  @!P3 IMAD.MOV.U32 R14, RZ, RZ, R9 ;  /* 0x000000ffff0eb224 */ /* 0x000fe200078e0009 */
[----:B------:R-:W-:Y:S01]  /*3170*/  SHF.R.U32.HI R17, RZ, 0x7, R98 ;  /* 0x00000007ff117819 */ /* 0x000fe20000011662 */
[----:B------:R-:W-:Y:S01]  /*3180*/  STL [R1+0xa78], R2 ;  /* 0x000a780201007387 */ /* 0x000fe20000100800 */
[----:B------:R-:W-:-:S02]  /*3190*/  PRMT R25, RZ, 0x7610, R25 ;  /* 0x00007610ff197816 */ /* 0x000fc40000000019 */
[----:B------:R-:W-:Y:S01]  /*31a0*/  PRMT R24, RZ, 0x7610, R24 ;  /* 0x00007610ff187816 */ /* 0x000fe20000000018 */
[----:B------:R-:W-:Y:S01]  /*31b0*/  STL [R1+0xa74], R0 ;  /* 0x000a740001007387 */ /* 0x000fe20000100800 */
[----:B-1----:R-:W-:Y:S02]  /*31c0*/  @!P2 IMAD.MOV.U32 R10, RZ, RZ, R6 ;  /* 0x000000ffff0aa224 */ /* 0x002fe400078e0006 */
[----:B------:R-:W-:-:S05]  /*31d0*/  @!P2 IMAD.MOV.U32 R11, RZ, RZ, R8 ;  /* 0x000000ffff0ba224 */ /* 0x000fca00078e0008 */
[----:B------:R1:W3:Y:S02]  /*31e0*/  @!P2 LDG.E.U8 R20, desc[UR24][R10.64] ;  /* 0x000000180a14a981 */ /* 0x0002e4000c1e1100 */
[----:B-1----:R-:W-:Y:S02]  /*31f0*/  IADD3.X R11, PT, PT, R7, UR6, RZ, P6, !PT ;  /* 0x00000006070b7c10 */ /* 0x002fe4000b7fe4ff */
[----:B------:R-:W-:Y:S01]  /*3200*/  IADD3 R10, P2, PT, R6, UR5, RZ ;  /* 0x00000005060a7c10 */ /* 0x000fe2000ff5e0ff */
[----:B------:R-:W-:Y:S02]  /*3210*/  USHF.L.U32 UR5, UR8, 0x4, URZ ;  /* 0x0000000408057899 */ /* 0x000fe400080006ff */
[----:B------:R-:W-:Y:S01]  /*3220*/  @!P3 IMAD.MOV.U32 R15, RZ, RZ, R11 ;  /* 0x000000ffff0fb224 */ /* 0x000fe200078e000b */
[----:B------:R-:W-:Y:S02]  /*3230*/  IADD3.X R12, PT, PT, R8, UR6, RZ, P2, !PT ;  /* 0x00000006080c7c10 */ /* 0x000fe400097fe4ff */
[----:B------:R-:W-:Y:S01]  /*3240*/  LOP3.LUT P2, RZ, R13, 0x1, RZ, 0xc0, !PT ;  /* 0x000000010dff7812 */ /* 0x000fe2000784c0ff */
[----:B------:R-:W-:Y:S01]  /*3250*/  USHF.R.S32.HI UR6, URZ, 0x1f, UR5 ;  /* 0x0000001fff067899 */ /* 0x000fe20008011405 */
[----:B------:R1:W4:Y:S01]  /*3260*/  @!P3 LDG.E.U8 R28, desc[UR24][R14.64] ;  /* 0x000000180e1cb981 */ /* 0x000322000c1e1100 */
[----:B------:R-:W-:Y:S01]  /*3270*/  @!P4 IMAD.IADD R81, R81, 0x1, -R77 ;  /* 0x000000015151c824 */ /* 0x000fe200078e0a4d */
[----:B------:R-:W-:Y:S01]  /*3280*/  IADD3 R13, P4, PT, R5, UR5, RZ ;  /* 0x00000005050d7c10 */ /* 0x000fe2000ff9e0ff */
[----:B-1----:R-:W-:-:S02]  /*3290*/  @!P3 IMAD.MOV.U32 R14, RZ, RZ, R10 ;  /* 0x000000ffff0eb224 */ /* 0x002fc400078e000a */
[----:B------:R-:W-:-:S05]  /*32a0*/  @!P3 IMAD.MOV.U32 R15, RZ, RZ, R12 ;  /* 0x000000ffff0fb224 */ /* 0x000fca00078e000c */
[----:B------:R1:W2:Y:S01]  /*32b0*/  @!P3 LDG.E.U8 R27, desc[UR24][R14.64] ;  /* 0x000000180e1bb981 */ /* 0x0002a2000c1e1100 */
[----:B------:R-:W-:Y:S01]  /*32c0*/  @P2 IMAD.MOV.U32 R18, RZ, RZ, R13 ;  /* 0x000000ffff122224 */ /* 0x000fe200078e000d */
[----:B-1----:R-:W-:Y:S02]  /*32d0*/  IADD3.X R15, PT, PT, R7, UR6, RZ, P4, !PT ;  /* 0x00000006070f7c10 */ /* 0x002fe4000a7fe4ff */
[----:B------:R-:W-:-:S03]  /*32e0*/  IADD3 R14, P3, PT, R6, UR5, RZ ;  /* 0x00000005060e7c10 */ /* 0x000fc6000ff7e0ff */
[----:B------:R-:W-:Y:S01]  /*32f0*/  @P2 IMAD.MOV.U32 R19, RZ, RZ, R15 ;  /* 0x000000ffff132224 */ /* 0x000fe200078e000f */
[----:B------:R-:W-:Y:S01]  /*3300*/  IADD3.X R16, PT, PT, R8, UR6, RZ, P3, !PT ;  /* 0x0000000608107c10 */ /* 0x000fe20009ffe4ff */
[----:B------:R-:W-:-:S03]  /*3310*/  UIMAD UR5, UR8, 0x18, URZ ;  /* 0x00000018080578a4 */ /* 0x000fc6000f8e02ff */
[----:B------:R1:W4:Y:S01]  /*3320*/  @P2 LDG.E.U8 R26, desc[UR24][R18.64] ;  /* 0x00000018121a2981 */ /* 0x000322000c1e1100 */
[----:B------:R-:W-:Y:S01]  /*3330*/  LOP3.LUT P3, RZ, R17, 0x1, RZ, 0xc0, !PT ;  /* 0x0000000111ff7812 */ /* 0x000fe2000786c0ff */
[----:B------:R-:W-:Y:S01]  /*3340*/  USHF.R.S32.HI UR6, URZ, 0x1f, UR5 ;  /* 0x0000001fff067899 */ /* 0x000fe20008011405 */
[----:B-1----:R-:W-:Y:S02]  /*3350*/  @P2 IMAD.MOV.U32 R18, RZ, RZ, R14 ;  /* 0x000000ffff122224 */ /* 0x002fe400078e000e */
[----:B------:R-:W-:-:S05]  /*3360*/  @P2 IMAD.MOV.U32 R19, RZ, RZ, R16 ;  /* 0x000000ffff132224 */ /* 0x000fca00078e0010 */
[----:B------:R1:W4:Y:S01]  /*3370*/  @P2 LDG.E.U8 R25, desc[UR24][R18.64] ;  /* 0x0000001812192981 */ /* 0x000322000c1e1100 */
[----:B------:R-:W-:-:S04]  /*3380*/  IADD3 R173, P2, PT, R5, UR5, RZ ;  /* 0x0000000505ad7c10 */ /* 0x000fc8000ff5e0ff */
[----:B------:R-:W-:Y:S01]  /*3390*/  IADD3.X R172, PT, PT, R7, UR6, RZ, P2, !PT ;  /* 0x0000000607ac7c10 */ /* 0x000fe200097fe4ff */
[----:B-1----:R-:W-:-:S04]  /*33a0*/  @P3 IMAD.MOV.U32 R18, RZ, RZ, R173 ;  /* 0x000000ffff123224 */ /* 0x002fc800078e00ad */
[----:B------:R-:W-:-:S05]  /*33b0*/  @P3 IMAD.MOV.U32 R19, RZ, RZ, R172 ;  /* 0x000000ffff133224 */ /* 0x000fca00078e00ac */
[----:B------:R1:W4:Y:S01]  /*33c0*/  @P3 LDG.E.U8 R24, desc[UR24][R18.64] ;  /* 0x0000001812183981 */ /* 0x000322000c1e1100 */
[C---:B------:R-:W-:Y:S02]  /*33d0*/  ISETP.GT.U32.AND P6, PT, R77.reuse, R163, PT ;  /* 0x000000a34d00720c */ /* 0x040fe40003fc4070 */
[----:B------:R-:W-:Y:S01]  /*33e0*/  ISETP.GT.U32.AND P4, PT, R77, R160, PT ;  /* 0x000000a04d00720c */ /* 0x000fe20003f84070 */
[----:B------:R-:W-:Y:S10]  /*33f0*/  STL [R1+0xa88], R9 ;  /* 0x000a880901007387 */ /* 0x000ff40000100800 */
[--C-:B------:R-:W-:Y:S01]  /*3400*/  @!P6 IMAD.IADD R163, R163, 0x1, -R77.reuse ;  /* 0x00000001a3a3e824 */ /* 0x100fe200078e0a4d */
[----:B------:R-:W-:Y:S01]  /*3410*/  ISETP.GT.U32.AND P6, PT, R77, R159, PT ;  /* 0x0000009f4d00720c */ /* 0x000fe20003fc4070 */
[----:B------:R-:W-:Y:S01]  /*3420*/  STL [R1+0xa84], R11 ;  /* 0x000a840b01007387 */ /* 0x000fe20000100800 */
[----:B------:R-:W-:Y:S01]  /*3430*/  @!P4 IMAD.IADD R160, R160, 0x1, -R77 ;  /* 0x00000001a0a0c824 */ /* 0x000fe200078e0a4d */
[----:B------:R-:W-:-:S02]  /*3440*/  IADD3 R175, P4, PT, R6, UR5, RZ ;  /* 0x0000000506af7c10 */ /* 0x000fc4000ff9e0ff */
[----:B------:R-:W-:Y:S01]  /*3450*/  STL [R1+0xa90], R10 ;  /* 0x000a900a01007387 */ /* 0x000fe20000100800 */
[----:B------:R-:W-:-:S03]  /*3460*/  PRMT R22, RZ, 0x7610, R22 ;  /* 0x00007610ff167816 */ /* 0x000fc60000000016 */
[----:B------:R-:W-:Y:S01]  /*3470*/  STL [R1+0xa8c], R12 ;  /* 0x000a8c0c01007387 */ /* 0x000fe20000100800 */
[----:B------:R-:W-:-:S03]  /*3480*/  IADD3.X R174, PT, PT, R8, UR6, RZ, P4, !PT ;  /* 0x0000000608ae7c10 */ /* 0x000fc6000a7fe4ff */
[----:B------:R-:W-:Y:S01]  /*3490*/  STL [R1+0xa98], R13 ;  /* 0x000a980d01007387 */ /* 0x000fe20000100800 */
[----:B------:R-:W-:-:S03]  /*34a0*/  @!P6 IMAD.IADD R159, R159, 0x1, -R77 ;  /* 0x000000019f9fe824 */ /* 0x000fc600078e0a4d */
[----:B------:R-:W-:Y:S01]  /*34b0*/  STL [R1+0xa94], R15 ;  /* 0x000a940f01007387 */ /* 0x000fe20000100800 */
[----:B------:R-:W-:-:S03]  /*34c0*/  ISETP.GT.U32.AND P6, PT, R77, R84, PT ;  /* 0x000000544d00720c */ /* 0x000fc60003fc4070 */
[----:B------:R-:W-:Y:S01]  /*34d0*/  STL [R1+0xaa0], R14 ;  /* 0x000aa00e01007387 */ /* 0x000fe20000100800 */
[----:B------:R-:W-:-:S03]  /*34e0*/  ISETP.GT.U32.AND P2, PT, R77, R154, PT ;  /* 0x0000009a4d00720c */ /* 0x000fc60003f44070 */
[----:B------:R-:W-:Y:S01]  /*34f0*/  STL [R1+0xa9c], R16 ;  /* 0x000a9c1001007387 */ /* 0x000fe20000100800 */
[----:B-1----:R-:W-:-:S03]  /*3500*/  @P3 IMAD.MOV.U32 R18, RZ, RZ, R175 ;  /* 0x000000ffff123224 */ /* 0x002fc600078e00af */
[----:B------:R-:W-:Y:S01]  /*3510*/  STL [R1+0xaa8], R173 ;  /* 0x000aa8ad01007387 */ /* 0x000fe20000100800 */
[----:B------:R-:W-:-:S03]  /*3520*/  VIADD R17, R21, 0xfffffff6 ;  /* 0xfffffff615117836 */ /* 0x000fc60000000000 */
[----:B------:R-:W-:Y:S01]  /*3530*/  STL [R1+0xaa4], R172 ;  /* 0x000aa4ac01007387 */ /* 0x000fe20000100800 */
[----:B------:R-:W-:-:S03]  /*3540*/  @P3 IMAD.MOV.U32 R19, RZ, RZ, R174 ;  /* 0x000000ffff133224 */ /* 0x000fc600078e00ae */
[----:B------:R1:W-:Y:S01]  /*3550*/  STL [R1+0xab0], R175 ;  /* 0x000ab0af01007387 */ /* 0x0003e20000100800 */
[----:B------:R-:W-:Y:S01]  /*3560*/  USHF.R.S32.HI UR5, URZ, 0x1f, UR8 ;  /* 0x0000001fff057899 */ /* 0x000fe20008011408 */
[----:B------:R-:W-:Y:S01]  /*3570*/  ISETP.GE.U32.AND P4, PT, R17, 0x7fffffd7, PT ;  /* 0x7fffffd71100780c */ /* 0x000fe20003f86070 */
[----:B-1----:R-:W-:Y:S02]  /*3580*/  IMAD.MOV.U32 R175, RZ, RZ, R22 ;  /* 0x000000ffffaf7224 */ /* 0x002fe400078e0016 */
[----:B------:R-:W-:-:S04]  /*3590*/  @!P6 IMAD.IADD R84, R84, 0x1, -R77 ;  /* 0x000000015454e824 */ /* 0x000fc800078e0a4d */
[----:B------:R1:W4:Y:S01]  /*35a0*/  @P3 LDG.E.U8 R175, desc[UR24][R18.64] ;  /* 0x0000001812af3981 */ /* 0x000322000c1e1100 */
[----:B------:R-:W-:Y:S01]  /*35b0*/  IADD3 R17, P3, PT, R5, UR8, RZ ;  /* 0x0000000805117c10 */ /* 0x000fe2000ff7e0ff */
[----:B------:R-:W-:Y:S01]  /*35c0*/  @!P2 IMAD.IADD R154, R154, 0x1, -R77 ;  /* 0x000000019a9aa824 */ /* 0x000fe200078e0a4d */
[----:B------:R-:W-:Y:S02]  /*35d0*/  ISETP.GT.U32.AND P6, PT, R77, R85, PT ;  /* 0x000000554d00720c */ /* 0x000fe40003fc4070 */
[----:B------:R-:W-:Y:S02]  /*35e0*/  PRMT R172, RZ, 0x7610, R172 ;  /* 0x00007610ffac7816 */ /* 0x000fe400000000ac */
[----:B-1----:R-:W-:Y:S02]  /*35f0*/  IADD3.X R19, PT, PT, R7, UR5, RZ, P3, !PT ;  /* 0x0000000507137c10 */ /* 0x002fe40009ffe4ff */
[----:B------:R-:W-:Y:S01]  /*3600*/  IADD3 R18, P2, PT, R6, UR8, RZ ;  /* 0x0000000806127c10 */ /* 0x000fe2000ff5e0ff */
[----:B------:R-:W-:Y:S01]  /*3610*/  @!P0 IMAD.MOV.U32 R22, RZ, RZ, R17 ;  /* 0x000000ffff168224 */ /* 0x000fe200078e0011 */
[----:B------:R-:W-:Y:S01]  /*3620*/  ISETP.GT.U32.AND P3, PT, R77, R156, PT ;  /* 0x0000009c4d00720c */ /* 0x000fe20003f64070 */
[----:B------:R-:W-:-:S02]  /*3630*/  @!P0 IMAD.MOV.U32 R23, RZ, RZ, R19 ;  /* 0x000000ffff178224 */ /* 0x000fc400078e0013 */
[----:B------:R-:W-:Y:S01]  /*3640*/  VIADD R21, R21, 0xfffffffd ;  /* 0xfffffffd15157836 */ /* 0x000fe20000000000 */
[----:B------:R-:W-:Y:S02]  /*3650*/  PRMT R173, RZ, 0x7610, R173 ;  /* 0x00007610ffad7816 */ /* 0x000fe400000000ad */
[----:B------:R1:W4:Y:S01]  /*3660*/  @!P0 LDG.E.U8 R172, desc[UR24][R22.64] ;  /* 0x0000001816ac8981 */ /* 0x000322000c1e1100 */
[--C-:B------:R-:W-:Y:S02]  /*3670*/  @!P6 IMAD.IADD R85, R85, 0x1, -R77.reuse ;  /* 0x000000015555e824 */ /* 0x100fe400078e0a4d */
[----:B-1----:R-:W-:Y:S01]  /*3680*/  @!P0 IMAD.MOV.U32 R22, RZ, RZ, R18 ;  /* 0x000000ffff168224 */ /* 0x002fe200078e0012 */
[----:B------:R-:W-:Y:S03]  /*3690*/  STL [R1+0xaac], R174 ;  /* 0x000aacae01007387 */ /* 0x000fe60000100800 */
[----:B------:R-:W-:Y:S01]  /*36a0*/  @!P3 IMAD.IADD R156, R156, 0x1, -R77 ;  /* 0x000000019c9cb824 */ /* 0x000fe200078e0a4d */
[----:B------:R-:W-:Y:S01]  /*36b0*/  STL [R1+0xab8], R17 ;  /* 0x000ab81101007387 */ /* 0x000fe20000100800 */
[----:B------:R-:W-:-:S03]  /*36c0*/  PRMT R16, RZ, 0x7610, R16 ;  /* 0x00007610ff107816 */ /* 0x000fc60000000010 */
[----:B------:R-:W-:Y:S04]  /*36d0*/  STL [R1+0xab4], R19 ;  /* 0x000ab41301007387 */ /* 0x000fe80000100800 */
[----:B------:R2:W-:Y:S01]  /*36e0*/  STL [R1+0xac0], R18 ;  /* 0x000ac01201007387 */ /* 0x0005e20000100800 */
[----:B------:R-:W-:Y:S02]  /*36f0*/  PRMT R15, RZ, 0x7610, R15 ;  /* 0x00007610ff0f7816 */ /* 0x000fe4000000000f */
[----:B------:R-:W-:Y:S02]  /*3700*/  PRMT R13, RZ, 0x7610, R13 ;  /* 0x00007610ff0d7816 */ /* 0x000fe4000000000d */
[----:B------:R-:W-:Y:S02]  /*3710*/  SHF.R.U32.HI R29, RZ, 0x6, R98 ;  /* 0x00000006ff1d7819 */ /* 0x000fe40000011662 */
[----:B------:R-:W-:-:S02]  /*3720*/  PRMT R2, RZ, 0x7610, R2 ;  /* 0x00007610ff027816 */ /* 0x000fc40000000002 */
[----:B------:R-:W-:Y:S02]  /*3730*/  PRMT R12, RZ, 0x7610, R12 ;  /* 0x00007610ff0c7816 */ /* 0x000fe4000000000c */
[----:B------:R-:W-:Y:S02]  /*3740*/  PRMT R10, RZ, 0x7610, R10 ;  /* 0x00007610ff0a7816 */ /* 0x000fe4000000000a */
[----:B------:R-:W-:Y:S02]  /*3750*/  PRMT R11, RZ, 0x7610, R11 ;  /* 0x00007610ff0b7816 */ /* 0x000fe4000000000b */
[----:B------:R-:W-:Y:S01]  /*3760*/  PRMT R9, RZ, 0x7610, R9 ;  /* 0x00007610ff097816 */ /* 0x000fe20000000009 */
[----:B---3--:R-:W-:Y:S01]  /*3770*/  IMAD.MOV.U32 R14, RZ, RZ, R20 ;  /* 0x000000ffff0e7224 */ /* 0x008fe200078e0014 */
[----:B------:R-:W-:Y:S01]  /*3780*/  IADD3.X R20, PT, PT, R8, UR5, RZ, P2, !PT ;  /* 0x0000000508147c10 */ /* 0x000fe200097fe4ff */
[----:B------:R-:W-:Y:S01]  /*3790*/  UIMAD UR5, UR8, 0x9, URZ ;  /* 0x00000009080578a4 */ /* 0x000fe2000f8e02ff */
[----:B------:R-:W-:-:S03]  /*37a0*/  ISETP.GE.U32.AND P2, PT, R21, 0x7fffffde, PT ;  /* 0x7fffffde1500780c */ /* 0x000fc60003f46070 */
[----:B------:R-:W-:Y:S01]  /*37b0*/  @!P0 IMAD.MOV.U32 R23, RZ, RZ, R20 ;  /* 0x000000ffff178224 */ /* 0x000fe200078e0014 */
[----:B------:R-:W-:Y:S02]  /*37c0*/  USHF.R.S32.HI UR6, URZ, 0x1f, UR5 ;  /* 0x0000001fff067899 */ /* 0x000fe40008011405 */
[----:B------:R-:W-:Y:S02]  /*37d0*/  IADD3 R21, P6, PT, R5, UR5, RZ ;  /* 0x0000000505157c10 */ /* 0x000fe4000ffde0ff */
[----:B------:R1:W3:Y:S01]  /*37e0*/  @!P0 LDG.E.U8 R173, desc[UR24][R22.64] ;  /* 0x0000001816ad8981 */ /* 0x0002e2000c1e1100 */
[----:B------:R-:W-:Y:S02]  /*37f0*/  ISETP.GT.U32.AND P0, PT, R77, R151, PT ;  /* 0x000000974d00720c */ /* 0x000fe40003f04070 */
[----:B-1----:R-:W-:Y:S02]  /*3800*/  IADD3.X R23, PT, PT, R7, UR6, RZ, P6, !PT ;  /* 0x0000000607177c10 */ /* 0x002fe4000b7fe4ff */
[----:B------:R-:W-:Y:S01]  /*3810*/  IADD3 R22, P3, PT, R6, UR5, RZ ;  /* 0x0000000506167c10 */ /* 0x000fe2000ff7e0ff */
[----:B------:R-:W-:-:S08]  /*3820*/  UIMAD UR5, UR8, 0x11, URZ ;  /* 0x00000011080578a4 */ /* 0x000fd0000f8e02ff */
[----:B------:R-:W-:Y:S02]  /*3830*/  @!P0 IMAD.IADD R151, R151, 0x1, -R77 ;  /* 0x0000000197978824 */ /* 0x000fe400078e0a4d */
[----:B--2---:R-:W-:Y:S02]  /*3840*/  IMAD.MOV.U32 R18, RZ, RZ, R27 ;  /* 0x000000ffff127224 */ /* 0x004fe400078e001b */
[----:B------:R-:W-:Y:S01]  /*3850*/  @!P4 IMAD.MOV.U32 R27, RZ, RZ, R23 ;  /* 0x000000ffff1bc224 */ /* 0x000fe200078e0017 */
[----:B------:R-:W-:Y:S01]  /*3860*/  ISETP.GT.U32.AND P6, PT, R77, R152, PT ;  /* 0x000000984d00720c */ /* 0x000fe20003fc4070 */
[----:B----4-:R-:W-:Y:S02]  /*3870*/  IMAD.MOV.U32 R19, RZ, RZ, R26 ;  /* 0x000000ffff137224 */ /* 0x010fe400078e001a */
[----:B------:R-:W-:-:S05]  /*3880*/  @!P4 IMAD.MOV.U32 R26, RZ, RZ, R21 ;  /* 0x000000ffff1ac224 */ /* 0x000fca00078e0015 */
[----:B------:R1:W2:Y:S01]  /*3890*/  @!P4 LDG.E.U8 R16, desc[UR24][R26.64] ;  /* 0x000000181a10c981 */ /* 0x0002a2000c1e1100 */
[----:B------:R-:W-:Y:S01]  /*38a0*/  IMAD.MOV.U32 R17, RZ, RZ, R25 ;  /* 0x000000ffff117224 */ /* 0x000fe200078e0019 */
[----:B------:R-:W-:Y:S01]  /*38b0*/  SHF.R.U32.HI R25, RZ, 0xe, R98 ;  /* 0x0000000eff197819 */ /* 0x000fe20000011662 */
[----:B-1----:R-:W-:Y:S02]  /*38c0*/  @!P4 IMAD.MOV.U32 R26, RZ, RZ, R22 ;  /* 0x000000ffff1ac224 */ /* 0x002fe400078e0016 */
[----:B------:R-:W-:Y:S01]  /*38d0*/  IMAD.MOV.U32 R174, RZ, RZ, R24 ;  /* 0x000000ffffae7224 */ /* 0x000fe200078e0018 */
[----:B------:R-:W-:Y:S02]  /*38e0*/  IADD3.X R24, PT, PT, R8, UR6, RZ, P3, !PT ;  /* 0x0000000608187c10 */ /* 0x000fe40009ffe4ff */
[----:B------:R-:W-:Y:S01]  /*38f0*/  LOP3.LUT P3, RZ, R25, 0x1, RZ, 0xc0, !PT ;  /* 0x0000000119ff7812 */ /* 0x000fe2000786c0ff */
[----:B------:R-:W-:Y:S02]  /*3900*/  USHF.R.S32.HI UR6, URZ, 0x1f, UR5 ;  /* 0x0000001fff067899 */ /* 0x000fe40008011405 */
[----:B------:R-:W-:Y:S01]  /*3910*/  @!P4 IMAD.MOV.U32 R27, RZ, RZ, R24 ;  /* 0x000000ffff1bc224 */ /* 0x000fe200078e0018 */
[----:B------:R-:W-:-:S04]  /*3920*/  IADD3 R25, P0, PT, R5, UR5, RZ ;  /* 0x0000000505197c10 */ /* 0x000fc8000ff1e0ff */
[----:B------:R1:W4:Y:S04]  /*3930*/  @!P4 LDG.E.U8 R15, desc[UR24][R26.64] ;  /* 0x000000181a0fc981 */ /* 0x000328000c1e1100 */
[----:B------:R0:W-:Y:S01]  /*3940*/  STL [R1+0xabc], R20 ;  /* 0x000abc1401007387 */ /* 0x0001e20000100800 */
[----:B------:R-:W-:Y:S01]  /*3950*/  @P3 IMAD.MOV.U32 R30, RZ, RZ, R25 ;  /* 0x000000ffff1e3224 */ /* 0x000fe200078e0019 */
[----:B-1----:R-:W-:Y:S02]  /*3960*/  IADD3.X R27, PT, PT, R7, UR6, RZ, P0, !PT ;  /* 0x00000006071b7c10 */ /* 0x002fe400087fe4ff */
[----:B------:R-:W-:Y:S01]  /*3970*/  IADD3 R26, P4, PT, R6, UR5, RZ ;  /* 0x00000005061a7c10 */ /* 0x000fe2000ff9e0ff */
[----:B0-----:R-:W-:Y:S02]  /*3980*/  IMAD.MOV.U32 R20, RZ, RZ, R28 ;  /* 0x000000ffff147224 */ /* 0x001fe400078e001c */
[----:B------:R-:W-:Y:S01]  /*3990*/  @P3 IMAD.MOV.U32 R31, RZ, RZ, R27 ;  /* 0x000000ffff1f3224 */ /* 0x000fe200078e001b */
[----:B------:R-:W-:Y:S01]  /*39a0*/  IADD3.X R28, PT, PT, R8, UR6, RZ, P4, !PT ;  /* 0x00000006081c7c10 */ /* 0x000fe2000a7fe4ff */
[----:B------:R0:W-:Y:S01]  /*39b0*/  STL [R1+0xac8], R21 ;  /* 0x000ac81501007387 */ /* 0x0001e20000100800 */
[----:B------:R-:W-:Y:S01]  /*39c0*/  ISETP.GT.U32.AND P0, PT, R77, R146, PT ;  /* 0x000000924d00720c */ /* 0x000fe20003f04070 */
[----:B------:R-:W-:-:S02]  /*39d0*/  UIMAD UR5, UR8, 0x19, URZ ;  /* 0x00000019080578a4 */ /* 0x000fc4000f8e02ff */
[----:B------:R1:W2:Y:S01]  /*39e0*/  @P3 LDG.E.U8 R13, desc[UR24][R30.64] ;  /* 0x000000181e0d3981 */ /* 0x0002a2000c1e1100 */
[----:B------:R-:W-:Y:S01]  /*39f0*/  LOP3.LUT P4, RZ, R29, 0x1, RZ, 0xc0, !PT ;  /* 0x000000011dff7812 */ /* 0x000fe2000788c0ff */
[----:B0-----:R-:W0:Y:S01]  /*3a00*/  LDC R21, c[0x0][0x3a0] ;  /* 0x0000e800ff157b82 */ /* 0x001e220000000800 */
[----:B-1----:R-:W-:Y:S02]  /*3a10*/  @P3 IMAD.MOV.U32 R30, RZ, RZ, R26 ;  /* 0x000000ffff1e3224 */ /* 0x002fe400078e001a */
[----:B------:R-:W-:Y:S01]  /*3a20*/  @P3 IMAD.MOV.U32 R31, RZ, RZ, R28 ;  /* 0x000000ffff1f3224 */ /* 0x000fe200078e001c */
[----:B------:R-:W-:Y:S01]  /*3a30*/  USHF.R.S32.HI UR6, URZ, 0x1f, UR5 ;  /* 0x0000001fff067899 */ /* 0x000fe20008011405 */
[--C-:B------:R-:W-:Y:S01]  /*3a40*/  @!P6 IMAD.IADD R152, R152, 0x1, -R77.reuse ;  /* 0x000000019898e824 */ /* 0x100fe200078e0a4d */
[----:B------:R-:W-:Y:S02]  /*3a50*/  ISETP.GT.U32.AND P6, PT, R77, R88, PT ;  /* 0x000000584d00720c */ /* 0x000fe40003fc4070 */
[----:B------:R1:W2:Y:S01]  /*3a60*/  @P3 LDG.E.U8 R2, desc[UR24][R30.64] ;  /* 0x000000181e023981 */ /* 0x0002a2000c1e1100 */
[----:B------:R-:W-:Y:S01]  /*3a70*/  IADD3 R177, P3, PT, R5, UR5, RZ ;  /* 0x0000000505b17c10 */ /* 0x000fe2000ff7e0ff */
[----:B------:R-:W-:Y:S01]  /*3a80*/  @!P0 IMAD.IADD R146, R146, 0x1, -R77 ;  /* 0x0000000192928824 */ /* 0x000fe200078e0a4d */
[----:B------:R-:W-:-:S02]  /*3a90*/  IADD3 R179, P0, PT, R6, UR5, RZ ;  /* 0x0000000506b37c10 */ /* 0x000fc4000ff1e0ff */
[----:B------:R-:W-:Y:S02]  /*3aa0*/  IADD3.X R176, PT, PT, R7, UR6, RZ, P3, !PT ;  /* 0x0000000607b07c10 */ /* 0x000fe40009ffe4ff */
[----:B------:R-:W-:Y:S01]  /*3ab0*/  IADD3.X R178, PT, PT, R8, UR6, RZ, P0, !PT ;  /* 0x0000000608b27c10 */ /* 0x000fe200087fe4ff */
[----:B-1----:R-:W-:Y:S02]  /*3ac0*/  @P4 IMAD.MOV.U32 R30, RZ, RZ, R177 ;  /* 0x000000ffff1e4224 */ /* 0x002fe400078e00b1 */
[----:B------:R-:W-:Y:S02]  /*3ad0*/  @P4 IMAD.MOV.U32 R31, RZ, RZ, R176 ;  /* 0x000000ffff1f4224 */ /* 0x000fe400078e00b0 */
[----:B------:R-:W-:Y:S01]  /*3ae0*/  @!P6 IMAD.IADD R88, R88, 0x1, -R77 ;  /* 0x000000015858e824 */ /* 0x000fe200078e0a4d */
[----:B------:R-:W-:Y:S01]  /*3af0*/  ISETP.GT.U32.AND P6, PT, R77, R89, PT ;  /* 0x000000594d00720c */ /* 0x000fe20003fc4070 */
[----:B0-----:R-:W-:Y:S01]  /*3b00*/  VIADD R29, R21, 0xfffffff5 ;  /* 0xfffffff5151d7836 */ /* 0x001fe20000000000 */
[----:B------:R0:W2:Y:S01]  /*3b10*/  @P4 LDG.E.U8 R12, desc[UR24][R30.64] ;  /* 0x000000181e0c4981 */ /* 0x0000a2000c1e1100 */
[----:B------:R-:W-:-:S03]  /*3b20*/  USHF.L.U32 UR5, UR8, 0x1, URZ ;  /* 0x0000000108057899 */ /* 0x000fc600080006ff */
[----:B------:R-:W-:Y:S01]  /*3b30*/  ISETP.GE.U32.AND P0, PT, R29, 0x7fffffd6, PT ;  /* 0x7fffffd61d00780c */ /* 0x000fe20003f06070 */
[----:B------:R-:W-:Y:S01]  /*3b40*/  USHF.R.S32.HI UR6, URZ, 0x1f, UR5 ;  /* 0x0000001fff067899 */ /* 0x000fe20008011405 */
[----:B0-----:R-:W-:Y:S02]  /*3b50*/  @P4 IMAD.MOV.U32 R30, RZ, RZ, R179 ;  /* 0x000000ffff1e4224 */ /* 0x001fe400078e00b3 */
[----:B------:R-:W-:-:S05]  /*3b60*/  @P4 IMAD.MOV.U32 R31, RZ, RZ, R178 ;  /* 0x000000ffff1f4224 */ /* 0x000fca00078e00b2 */
[----:B------:R0:W2:Y:S01]  /*3b70*/  @P4 LDG.E.U8 R10, desc[UR24][R30.64] ;  /* 0x000000181e0a4981 */ /* 0x0000a2000c1e1100 */
[----:B------:R-:W-:Y:S01]  /*3b80*/  IADD3 R29, P4, PT, R5, UR5, RZ ;  /* 0x00000005051d7c10 */ /* 0x000fe2000ff9e0ff */
[----:B------:R-:W-:Y:S01]  /*3b90*/  @!P6 IMAD.IADD R89, R89, 0x1, -R77 ;  /* 0x000000015959e824 */ /* 0x000fe200078e0a4d */
[----:B------:R-:W-:Y:S02]  /*3ba0*/  ISETP.GT.U32.AND P3, PT, R77, R148, PT ;  /* 0x000000944d00720c */ /* 0x000fe40003f64070 */
[----:B0-----:R-:W-:Y:S02]  /*3bb0*/  IADD3.X R31, PT, PT, R7, UR6, RZ, P4, !PT ;  /* 0x00000006071f7c10 */ /* 0x001fe4000a7fe4ff */
[----:B------:R-:W-:Y:S01]  /*3bc0*/  IADD3 R30, P6, PT, R6, UR5, RZ ;  /* 0x00000005061e7c10 */ /* 0x000fe2000ffde0ff */
[----:B------:R-:W-:Y:S02]  /*3bd0*/  @!P2 IMAD.MOV.U32 R34, RZ, RZ, R29 ;  /* 0x000000ffff22a224 */ /* 0x000fe400078e001d */
[----:B------:R-:W-:Y:S01]  /*3be0*/  @!P2 IMAD.MOV.U32 R35, RZ, RZ, R31 ;  /* 0x000000ffff23a224 */ /* 0x000fe200078e001f */
[----:B------:R-:W-:-:S02]  /*3bf0*/  IADD3.X R32, PT, PT, R8, UR6, RZ, P6, !PT ;  /* 0x0000000608207c10 */ /* 0x000fc4000b7fe4ff */
[----:B------:R-:W-:Y:S01]  /*3c00*/  ISETP.GT.U32.AND P4, PT, R77, R91, PT ;  /* 0x0000005b4d00720c */ /* 0x000fe20003f84070 */
[----:B------:R-:W-:Y:S01]  /*3c10*/  VIADD R33, R21, 0xfffffffc ;  /* 0xfffffffc15217836 */ /* 0x000fe20000000000 */
[----:B------:R0:W2:Y:S01]  /*3c20*/  @!P2 LDG.E.U8 R11, desc[UR24][R34.64] ;  /* 0x00000018220ba981 */ /* 0x0000a2000c1e1100 */
[----:B------:R-:W-:Y:S01]  /*3c30*/  UIMAD UR5, UR8, 0xa, URZ ;  /* 0x0000000a080578a4 */ /* 0x000fe2000f8e02ff */
[----:B------:R-:W-:Y:S01]  /*3c40*/  @!P3 IMAD.IADD R148, R148, 0x1, -R77 ;  /* 0x000000019494b824 */ /* 0x000fe200078e0a4d */
[----:B------:R-:W-:Y:S02]  /*3c50*/  ISETP.GT.U32.AND P3, PT, R77, R90, PT ;  /* 0x0000005a4d00720c */ /* 0x000fe40003f64070 */
[----:B------:R-:W-:Y:S01]  /*3c60*/  USHF.R.S32.HI UR6, URZ, 0x1f, UR5 ;  /* 0x0000001fff067899 */ /* 0x000fe20008011405 */
[----:B0-----:R-:W-:Y:S02]  /*3c70*/  @!P2 IMAD.MOV.U32 R34, RZ, RZ, R30 ;  /* 0x000000ffff22a224 */ /* 0x001fe400078e001e */
[----:B------:R-:W-:Y:S01]  /*3c80*/  @!P2 IMAD.MOV.U32 R35, RZ, RZ, R32 ;  /* 0x000000ffff23a224 */ /* 0x000fe200078e0020 */
[----:B------:R-:W-:-:S04]  /*3c90*/  ISETP.GE.U32.AND P6, PT, R33, 0x7fffffdd, PT ;  /* 0x7fffffdd2100780c */ /* 0x000fc80003fc6070 */
[----:B------:R0:W2:Y:S01]  /*3ca0*/  @!P2 LDG.E.U8 R9, desc[UR24][R34.64] ;  /* 0x000000182209a981 */ /* 0x0000a2000c1e1100 */
[----:B------:R-:W-:Y:S01]  /*3cb0*/  IADD3 R33, P2, PT, R5, UR5, RZ ;  /* 0x0000000505217c10 */ /* 0x000fe2000ff5e0ff */
[----:B------:R-:W-:Y:S01]  /*3cc0*/  @!P4 IMAD.IADD R91, R91, 0x1, -R77 ;  /* 0x000000015b5bc824 */ /* 0x000fe200078e0a4d */
[----:B------:R-:W-:Y:S02]  /*3cd0*/  PRMT R0, RZ, 0x7610, R0 ;  /* 0x00007610ff007816 */ /* 0x000fe40000000000 */
[----:B0-----:R-:W-:Y:S02]  /*3ce0*/  IADD3.X R35, PT, PT, R7, UR6, RZ, P2, !PT ;  /* 0x0000000607237c10 */ /* 0x001fe400097fe4ff */
[----:B------:R-:W-:Y:S01]  /*3cf0*/  IADD3 R34, P4, PT, R6, UR5, RZ ;  /* 0x0000000506227c10 */ /* 0x000fe2000ff9e0ff */
[----:B------:R-:W-:Y:S01]  /*3d00*/  @!P0 IMAD.MOV.U32 R38, RZ, RZ, R33 ;  /* 0x000000ffff268224 */ /* 0x000fe200078e0021 */
[C---:B------:R-:W-:Y:S01]  /*3d10*/  ISETP.GT.U32.AND P2, PT, R77.reuse, R143, PT ;  /* 0x0000008f4d00720c */ /* 0x040fe20003f44070 */
[----:B------:R-:W-:Y:S01]  /*3d20*/  @!P0 IMAD.MOV.U32 R39, RZ, RZ, R35 ;  /* 0x000000ffff278224 */ /* 0x000fe200078e0023 */
[----:B------:R-:W-:Y:S01]  /*3d30*/  IADD3.X R36, PT, PT, R8, UR6, RZ, P4, !PT ;  /* 0x0000000608247c10 */ /* 0x000fe2000a7fe4ff */
[----:B------:R-:W-:Y:S01]  /*3d40*/  @!P3 IMAD.IADD R90, R90, 0x1, -R77 ;  /* 0x000000015a5ab824 */ /* 0x000fe200078e0a4d */
[----:B------:R-:W-:Y:S01]  /*3d50*/  SHF.R.U32.HI R37, RZ, 0xd, R98 ;  /* 0x0000000dff257819 */ /* 0x000fe20000011662 */
[----:B------:R-:W-:Y:S01]  /*3d60*/  UIMAD UR5, UR8, 0x12, URZ ;  /* 0x00000012080578a4 */ /* 0x000fe2000f8e02ff */
[----:B------:R-:W-:Y:S01]  /*3d70*/  ISETP.GT.U32.AND P3, PT, R77, R141, PT ;  /* 0x0000008d4d00720c */ /* 0x000fe20003f64070 */
[----:B------:R0:W2:Y:S01]  /*3d80*/  @!P0 LDG.E.U8 R0, desc[UR24][R38.64] ;  /* 0x0000001826008981 */ /* 0x0000a2000c1e1100 */
[----:B------:R-:W-:Y:S01]  /*3d90*/  PRMT R3, RZ, 0x7610, R3 ;  /* 0x00007610ff037816 */ /* 0x000fe20000000003 */
[----:B------:R-:W-:Y:S01]  /*3da0*/  USHF.R.S32.HI UR6, URZ, 0x1f, UR5 ;  /* 0x0000001fff067899 */ /* 0x000fe20008011405 */
[----:B------:R-:W-:Y:S01]  /*3db0*/  LOP3.LUT P4, RZ, R37, 0x1, RZ, 0xc0, !PT ;  /* 0x0000000125ff7812 */ /* 0x000fe2000788c0ff */
[----:B0-----:R-:W-:-:S02]  /*3dc0*/  @!P0 IMAD.MOV.U32 R38, RZ, RZ, R34 ;  /* 0x000000ffff268224 */ /* 0x001fc400078e0022 */
[----:B------:R-:W-:Y:S02]  /*3dd0*/  @!P0 IMAD.MOV.U32 R39, RZ, RZ, R36 ;  /* 0x000000ffff278224 */ /* 0x000fe400078e0024 */
[----:B------:R-:W-:-:S03]  /*3de0*/  @!P2 IMAD.IADD R143, R143, 0x1, -R77 ;  /* 0x000000018f8fa824 */ /* 0x000fc600078e0a4d */
[----:B------:R0:W2:Y:S01]  /*3df0*/  @!P0 LDG.E.U8 R3, desc[UR24][R38.64] ;  /* 0x0000001826038981 */ /* 0x0000a2000c1e1100 */
[----:B------:R-:W-:Y:S02]  /*3e00*/  IADD3 R37, P0, PT, R5, UR5, RZ ;  /* 0x0000000505257c10 */ /* 0x000fe4000ff1e0ff */
[----:B------:R-:W-:Y:S01]  /*3e10*/  ISETP.GT.U32.AND P2, PT, R77, R142, PT ;  /* 0x0000008e4d00720c */ /* 0x000fe20003f44070 */
[----:B------:R-:W-:Y:S01]  /*3e20*/  @!P3 IMAD.IADD R141, R141, 0x1, -R77 ;  /* 0x000000018d8db824 */ /* 0x000fe200078e0a4d */
[----:B------:R-:W-:Y:S02]  /*3e30*/  SHF.R.U32.HI R41, RZ, 0x5, R98 ;  /* 0x00000005ff297819 */ /* 0x000fe40000011662 */
[----:B0-----:R-:W-:Y:S02]  /*3e40*/  IADD3.X R39, PT, PT, R7, UR6, RZ, P0, !PT ;  /* 0x0000000607277c10 */ /* 0x001fe400087fe4ff */
[----:B------:R-:W-:Y:S02]  /*3e50*/  ISETP.GT.U32.AND P0, PT, R77, R144, PT ;  /* 0x000000904d00720c */ /* 0x000fe40003f04070 */
[----:B------:R-:W-:Y:S01]  /*3e60*/  IADD3 R38, P3, PT, R6, UR5, RZ ;  /* 0x0000000506267c10 */ /* 0x000fe2000ff7e0ff */
[----:B------:R-:W-:Y:S01]  /*3e70*/  @P4 IMAD.MOV.U32 R42, RZ, RZ, R37 ;  /* 0x000000ffff2a4224 */ /* 0x000fe200078e0025 */
[----:B------:R-:W-:Y:S01]  /*3e80*/  PRMT R252, RZ, 0x7610, R252 ;  /* 0x00007610fffc7816 */ /* 0x000fe200000000fc */
[----:B------:R-:W-:Y:S01]  /*3e90*/  @P4 IMAD.MOV.U32 R43, RZ, RZ, R39 ;  /* 0x000000ffff2b4224 */ /* 0x000fe200078e0027 */
[----:B------:R-:W-:Y:S01]  /*3ea0*/  UIMAD UR5, UR8, 0x1a, URZ ;  /* 0x0000001a080578a4 */ /* 0x000fe2000f8e02ff */
[----:B------:R-:W-:-:S02]  /*3eb0*/  IADD3.X R40, PT, PT, R8, UR6, RZ, P3, !PT ;  /* 0x0000000608287c10 */ /* 0x000fc40009ffe4ff */
[----:B------:R-:W-:Y:S01]  /*3ec0*/  LOP3.LUT P3, RZ, R41, 0x1, RZ, 0xc0, !PT ;  /* 0x0000000129ff7812 */ /* 0x000fe2000786c0ff */
[----:B------:R-:W-:Y:S01]  /*3ed0*/  USHF.R.S32.HI UR6, URZ, 0x1f, UR5 ;  /* 0x0000001fff067899 */ /* 0x000fe20008011405 */
[----:B------:R-:W-:Y:S01]  /*3ee0*/  PRMT R251, RZ, 0x7610, R251 ;  /* 0x00007610fffb7816 */ /* 0x000fe200000000fb */
[----:B------:R0:W2:Y:S01]  /*3ef0*/  @P4 LDG.E.U8 R252, desc[UR24][R42.64] ;  /* 0x000000182afc4981 */ /* 0x0000a2000c1e1100 */
[--C-:B------:R-:W-:Y:S01]  /*3f00*/  @!P2 IMAD.IADD R142, R142, 0x1, -R77.reuse ;  /* 0x000000018e8ea824 */ /* 0x100fe200078e0a4d */
[----:B------:R-:W-:Y:S01]  /*3f10*/  IADD3 R182, P2, PT, R5, UR5, RZ ;  /* 0x0000000505b67c10 */ /* 0x000fe2000ff5e0ff */
[----:B------:R-:W-:Y:S01]  /*3f20*/  @!P0 IMAD.IADD R144, R144, 0x1, -R77 ;  /* 0x0000000190908824 */ /* 0x000fe200078e0a4d */
[----:B------:R-:W-:Y:S02]  /*3f30*/  ISETP.GT.U32.AND P0, PT, R77, R139, PT ;  /* 0x0000008b4d00720c */ /* 0x000fe40003f04070 */
[----:B------:R-:W-:Y:S01]  /*3f40*/  IADD3.X R180, PT, PT, R7, UR6, RZ, P2, !PT ;  /* 0x0000000607b47c10 */ /* 0x000fe200097fe4ff */
[----:B0-----:R-:W-:-:S02]  /*3f50*/  @P4 IMAD.MOV.U32 R42, RZ, RZ, R38 ;  /* 0x000000ffff2a4224 */ /* 0x001fc400078e0026 */
[----:B------:R-:W-:Y:S01]  /*3f60*/  @P4 IMAD.MOV.U32 R43, RZ, RZ, R40 ;  /* 0x000000ffff2b4224 */ /* 0x000fe200078e0028 */
[----:B------:R-:W-:-:S04]  /*3f70*/  ISETP.GT.U32.AND P2, PT, R77, R140, PT ;  /* 0x0000008c4d00720c */ /* 0x000fc80003f44070 */
[----:B------:R0:W2:Y:S01]  /*3f80*/  @P4 LDG.E.U8 R251, desc[UR24][R42.64] ;  /* 0x000000182afb4981 */ /* 0x0000a2000c1e1100 */
[----:B------:R-:W-:Y:S02]  /*3f90*/  IADD3 R185, P4, PT, R6, UR5, RZ ;  /* 0x0000000506b97c10 */ /* 0x000fe4000ff9e0ff */
[----:B------:R-:W-:Y:S01]  /*3fa0*/  PRMT R250, RZ, 0x7610, R250 ;  /* 0x00007610fffa7816 */ /* 0x000fe200000000fa */
[----:B------:R-:W-:Y:S01]  /*3fb0*/  VIADD R41, R21, 0xfffffff4 ;  /* 0xfffffff415297836 */ /* 0x000fe20000000000 */
[----:B------:R-:W-:Y:S01]  /*3fc0*/  IADD3.X R184, PT, PT, R8, UR6, RZ, P4, !PT ;  /* 0x0000000608b87c10 */ /* 0x000fe2000a7fe4ff */
[----:B------:R-:W-:Y:S01]  /*3fd0*/  UIMAD UR5, UR8, 0x3, URZ ;  /* 0x00000003080578a4 */ /* 0x000fe2000f8e02ff */
[----:B0-----:R-:W-:Y:S02]  /*3fe0*/  @P3 IMAD.MOV.U32 R42, RZ, RZ, R182 ;  /* 0x000000ffff2a3224 */ /* 0x001fe400078e00b6 */
[----:B------:R-:W-:Y:S01]  /*3ff0*/  @P3 IMAD.MOV.U32 R43, RZ, RZ, R180 ;  /* 0x000000ffff2b3224 */ /* 0x000fe200078e00b4 */
[----:B------:R-:W-:Y:S01]  /*4000*/  PRMT R249, RZ, 0x7610, R249 ;  /* 0x00007610fff97816 */ /* 0x000fe200000000f9 */
[----:B------:R-:W-:Y:S01]  /*4010*/  USHF.R.S32.HI UR6, URZ, 0x1f, UR5 ;  /* 0x0000001fff067899 */ /* 0x000fe20008011405 */
[----:B------:R-:W-:-:S02]  /*4020*/  ISETP.GE.U32.AND P4, PT, R41, 0x7fffffd5, PT ;  /* 0x7fffffd52900780c */ /* 0x000fc40003f86070 */
[----:B------:R0:W2:Y:S01]  /*4030*/  @P3 LDG.E.U8 R250, desc[UR24][R42.64] ;  /* 0x000000182afa3981 */ /* 0x0000a2000c1e1100 */
[--C-:B------:R-:W-:Y:S01]  /*4040*/  @!P0 IMAD.IADD R139, R139, 0x1, -R77.reuse ;  /* 0x000000018b8b8824 */ /* 0x100fe200078e0a4d */
[----:B------:R-:W-:Y:S01]  /*4050*/  IADD3 R41, P0, PT, R5, UR5, RZ ;  /* 0x0000000505297c10 */ /* 0x000fe2000ff1e0ff */
[----:B------:R-:W-:Y:S01]  /*4060*/  @!P2 IMAD.IADD R140, R140, 0x1, -R77 ;  /* 0x000000018c8ca824 */ /* 0x000fe200078e0a4d */
[----:B------:R-:W-:Y:S01]  /*4070*/  ISETP.GT.U32.AND P2, PT, R77, R138, PT ;  /* 0x0000008a4d00720c */ /* 0x000fe20003f44070 */
[----:B0-----:R-:W-:Y:S02]  /*4080*/  @P3 IMAD.MOV.U32 R42, RZ, RZ, R185 ;  /* 0x000000ffff2a3224 */ /* 0x001fe400078e00b9 */
[----:B------:R-:W-:-:S05]  /*4090*/  @P3 IMAD.MOV.U32 R43, RZ, RZ, R184 ;  /* 0x000000ffff2b3224 */ /* 0x000fca00078e00b8 */
[----:B------:R0:W2:Y:S01]  /*40a0*/  @P3 LDG.E.U8 R249, desc[UR24][R42.64] ;  /* 0x000000182af93981 */ /* 0x0000a2000c1e1100 */
[----:B------:R-:W-:Y:S01]  /*40b0*/  PRMT R248, RZ, 0x7610, R248 ;  /* 0x00007610fff87816 */ /* 0x000fe200000000f8 */
[----:B------:R-:W-:Y:S01]  /*40c0*/  @!P6 IMAD.MOV.U32 R46, RZ, RZ, R41 ;  /* 0x000000ffff2ee224 */ /* 0x000fe200078e0029 */
[----:B0-----:R-:W-:Y:S02]  /*40d0*/  IADD3.X R43, PT, PT, R7, UR6, RZ, P0, !PT ;  /* 0x00000006072b7c10 */ /* 0x001fe400087fe4ff */
[----:B------:R-:W-:Y:S02]  /*40e0*/  IADD3 R42, P3, PT, R6, UR5, RZ ;  /* 0x00000005062a7c10 */ /* 0x000fe4000ff7e0ff */
[----:B------:R-:W-:Y:S01]  /*40f0*/  ISETP.GT.U32.AND P0, PT, R77, R93, PT ;  /* 0x0000005d4d00720c */ /* 0x000fe20003f04070 */
[----:B------:R-:W-:Y:S01]  /*4100*/  @!P6 IMAD.MOV.U32 R47, RZ, RZ, R43 ;  /* 0x000000ffff2fe224 */ /* 0x000fe200078e002b */
[----:B------:R-:W-:Y:S01]  /*4110*/  IADD3.X R44, PT, PT, R8, UR6, RZ, P3, !PT ;  /* 0x00000006082c7c10 */ /* 0x000fe20009ffe4ff */
[----:B------:R-:W-:Y:S01]  /*4120*/  VIADD R45, R21, 0xfffffffb ;  /* 0xfffffffb152d7836 */ /* 0x000fe20000000000 */
[----:B------:R-:W-:Y:S01]  /*4130*/  UIMAD UR5, UR8, 0xb, URZ ;  /* 0x0000000b080578a4 */ /* 0x000fe2000f8e02ff */
[----:B------:R-:W-:Y:S01]  /*4140*/  PRMT R247, RZ, 0x7610, R247 ;  /* 0x00007610fff77816 */ /* 0x000fe200000000f7 */
[----:B------:R0:W2:Y:S01]  /*4150*/  @!P6 LDG.E.U8 R248, desc[UR24][R46.64] ;  /* 0x000000182ef8e981 */ /* 0x0000a2000c1e1100 */
[----:B------:R-:W-:Y:S01]  /*4160*/  @!P2 IMAD.IADD R138, R138, 0x1, -R77 ;  /* 0x000000018a8aa824 */ /* 0x000fe200078e0a4d */
[----:B------:R-:W-:Y:S01]  /*4170*/  USHF.R.S32.HI UR6, URZ, 0x1f, UR5 ;  /* 0x0000001fff067899 */ /* 0x000fe20008011405 */
[----:B------:R-:W-:-:S02]  /*4180*/  ISETP.GE.U32.AND P3, PT, R45, 0x7fffffdc, PT ;  /* 0x7fffffdc2d00780c */ /* 0x000fc40003f66070 */
[----:B------:R-:W-:Y:S01]  /*4190*/  IADD3 R45, P2, PT, R5, UR5, RZ ;  /* 0x00000005052d7c10 */ /* 0x000fe2000ff5e0ff */
[----:B0-----:R-:W-:Y:S02]  /*41a0*/  @!P6 IMAD.MOV.U32 R46, RZ, RZ, R42 ;  /* 0x000000ffff2ee224 */ /* 0x001fe400078e002a */
[----:B------:R-:W-:Y:S02]  /*41b0*/  @!P6 IMAD.MOV.U32 R47, RZ, RZ, R44 ;  /* 0x000000ffff2fe224 */ /* 0x000fe400078e002c */
[----:B------:R-:W-:Y:S01]  /*41c0*/  @!P0 IMAD.IADD R93, R93, 0x1, -R77 ;  /* 0x000000015d5d8824 */ /* 0x000fe200078e0a4d */
[----:B------:R-:W-:Y:S02]  /*41d0*/  ISETP.GT.U32.AND P0, PT, R77, R92, PT ;  /* 0x0000005c4d00720c */ /* 0x000fe40003f04070 */
[----:B------:R0:W2:Y:S01]  /*41e0*/  @!P6 LDG.E.U8 R247, desc[UR24][R46.64] ;  /* 0x000000182ef7e981 */ /* 0x0000a2000c1e1100 */
[----:B------:R-:W-:Y:S01]  /*41f0*/  PRMT R246, RZ, 0x7610, R246 ;  /* 0x00007610fff67816 */ /* 0x000fe200000000f6 */
[----:B------:R-:W-:Y:S01]  /*4200*/  @!P4 IMAD.MOV.U32 R50, RZ, RZ, R45 ;  /* 0x000000ffff32c224 */ /* 0x000fe200078e002d */
[----:B------:R-:W-:-:S02]  /*4210*/  SHF.R.U32.HI R49, RZ, 0xc, R98 ;  /* 0x0000000cff317819 */ /* 0x000fc40000011662 */
[----:B0-----:R-:W-:Y:S02]  /*4220*/  IADD3.X R47, PT, PT, R7, UR6, RZ, P2, !PT ;  /* 0x00000006072f7c10 */ /* 0x001fe400097fe4ff */
[----:B------:R-:W-:Y:S01]  /*4230*/  IADD3 R46, P6, PT, R6, UR5, RZ ;  /* 0x00000005062e7c10 */ /* 0x000fe2000ffde0ff */
[----:B------:R-:W-:Y:S02]  /*4240*/  UIMAD UR5, UR8, 0x13, URZ ;  /* 0x00000013080578a4 */ /* 0x000fe4000f8e02ff */
[----:B------:R-:W-:Y:S01]  /*4250*/  @!P4 IMAD.MOV.U32 R51, RZ, RZ, R47 ;  /* 0x000000ffff33c224 */ /* 0x000fe200078e002f */
[----:B------:R-:W-:Y:S02]  /*4260*/  IADD3.X R48, PT, PT, R8, UR6, RZ, P6, !PT ;  /* 0x0000000608307c10 */ /* 0x000fe4000b7fe4ff */
[----:B------:R-:W-:Y:S02]  /*4270*/  ISETP.GT.U32.AND P2, PT, R77, R137, PT ;  /* 0x000000894d00720c */ /* 0x000fe40003f44070 */
[----:B------:R-:W-:Y:S01]  /*4280*/  LOP3.LUT P6, RZ, R49, 0x1, RZ, 0xc0, !PT ;  /* 0x0000000131ff7812 */ /* 0x000fe200078cc0ff */
[----:B------:R0:W2:Y:S01]  /*4290*/  @!P4 LDG.E.U8 R246, desc[UR24][R50.64] ;  /* 0x0000001832f6c981 */ /* 0x0000a2000c1e1100 */
[----:B------:R-:W-:Y:S01]  /*42a0*/  PRMT R245, RZ, 0x7610, R245 ;  /* 0x00007610fff57816 */ /* 0x000fe200000000f5 */
[----:B------:R-:W-:Y:S01]  /*42b0*/  USHF.R.S32.HI UR6, URZ, 0x1f, UR5 ;  /* 0x0000001fff067899 */ /* 0x000fe20008011405 */
[----:B------:R-:W-:Y:S01]  /*42c0*/  @!P0 IMAD.IADD R92, R92, 0x1, -R77 ;  /* 0x000000015c5c8824 */ /* 0x000fe200078e0a4d */
[----:B------:R-:W-:Y:S01]  /*42d0*/  IADD3 R49, P0, PT, R5, UR5, RZ ;  /* 0x0000000505317c10 */ /* 0x000fe2000ff1e0ff */
[----:B0-----:R-:W-:-:S02]  /*42e0*/  @!P4 IMAD.MOV.U32 R50, RZ, RZ, R46 ;  /* 0x000000ffff32c224 */ /* 0x001fc400078e002e */
[----:B------:R-:W-:-:S05]  /*42f0*/  @!P4 IMAD.MOV.U32 R51, RZ, RZ, R48 ;  /* 0x000000ffff33c224 */ /* 0x000fca00078e0030 */
[----:B------:R0:W2:Y:S01]  /*4300*/  @!P4 LDG.E.U8 R245, desc[UR24][R50.64] ;  /* 0x0000001832f5c981 */ /* 0x0000a2000c1e1100 */
[----:B------:R-:W-:Y:S01]  /*4310*/  PRMT R244, RZ, 0x7610, R244 ;  /* 0x00007610fff47816 */ /* 0x000fe200000000f4 */
[----:B------:R-:W-:Y:S01]  /*4320*/  @!P2 IMAD.IADD R137, R137, 0x1, -R77 ;  /* 0x000000018989a824 */ /* 0x000fe200078e0a4d */
[----:B------:R-:W-:Y:S01]  /*4330*/  ISETP.GT.U32.AND P2, PT, R77, R94, PT ;  /* 0x0000005e4d00720c */ /* 0x000fe20003f44070 */
[----:B------:R-:W-:Y:S01]  /*4340*/  @P6 IMAD.MOV.U32 R54, RZ, RZ, R49 ;  /* 0x000000ffff366224 */ /* 0x000fe200078e0031 */
[----:B0-----:R-:W-:Y:S02]  /*4350*/  IADD3.X R51, PT, PT, R7, UR6, RZ, P0, !PT ;  /* 0x0000000607337c10 */ /* 0x001fe400087fe4ff */
[----:B------:R-:W-:-:S03]  /*4360*/  IADD3 R50, P4, PT, R6, UR5, RZ ;  /* 0x0000000506327c10 */ /* 0x000fc6000ff9e0ff */
[----:B------:R-:W-:Y:S01]  /*4370*/  @P6 IMAD.MOV.U32 R55, RZ, RZ, R51 ;  /* 0x000000ffff376224 */ /* 0x000fe200078e0033 */
[----:B------:R-:W-:Y:S02]  /*4380*/  IADD3.X R52, PT, PT, R8, UR6, RZ, P4, !PT ;  /* 0x0000000608347c10 */ /* 0x000fe4000a7fe4ff */
[----:B------:R-:W-:Y:S02]  /*4390*/  SHF.R.U32.HI R53, RZ, 0x4, R98 ;  /* 0x00000004ff357819 */ /* 0x000fe40000011662 */
[----:B------:R-:W-:Y:S01]  /*43a0*/  ISETP.GT.U32.AND P0, PT, R77, R95, PT ;  /* 0x0000005f4d00720c */ /* 0x000fe20003f04070 */
[----:B------:R0:W2:Y:S01]  /*43b0*/  @P6 LDG.E.U8 R244, desc[UR24][R54.64] ;  /* 0x0000001836f46981 */ /* 0x0000a2000c1e1100 */
[----:B------:R-:W-:Y:S01]  /*43c0*/  PRMT R243, RZ, 0x7610, R243 ;  /* 0x00007610fff37816 */ /* 0x000fe200000000f3 */
[----:B------:R-:W-:Y:S01]  /*43d0*/  UIMAD UR5, UR8, 0x1b, URZ ;  /* 0x0000001b080578a4 */ /* 0x000fe2000f8e02ff */
[----:B------:R-:W-:-:S03]  /*43e0*/  LOP3.LUT P4, RZ, R53, 0x1, RZ, 0xc0, !PT ;  /* 0x0000000135ff7812 */ /* 0x000fc6000788c0ff */
[----:B------:R-:W-:Y:S01]  /*43f0*/  USHF.R.S32.HI UR6, URZ, 0x1f, UR5 ;  /* 0x0000001fff067899 */ /* 0x000fe20008011405 */
[----:B0-----:R-:W-:Y:S02]  /*4400*/  @P6 IMAD.MOV.U32 R54, RZ, RZ, R50 ;  /* 0x000000ffff366224 */ /* 0x001fe400078e0032 */
[----:B------:R-:W-:Y:S02]  /*4410*/  @P6 IMAD.MOV.U32 R55, RZ, RZ, R52 ;  /* 0x000000ffff376224 */ /* 0x000fe400078e0034 */
[----:B------:R-:W-:-:S03]  /*4420*/  @!P2 IMAD.IADD R94, R94, 0x1, -R77 ;  /* 0x000000015e5ea824 */ /* 0x000fc600078e0a4d */
[----:B------:R0:W2:Y:S01]  /*4430*/  @P6 LDG.E.U8 R243, desc[UR24][R54.64] ;  /* 0x0000001836f36981 */ /* 0x0000a2000c1e1100 */
[----:B------:R-:W-:Y:S02]  /*4440*/  IADD3 R187, P6, PT, R5, UR5, RZ ;  /* 0x0000000505bb7c10 */ /* 0x000fe4000ffde0ff */
[----:B------:R-:W-:Y:S01]  /*4450*/  ISETP.GT.U32.AND P2, PT, R77, R136, PT ;  /* 0x000000884d00720c */ /* 0x000fe20003f44070 */
[----:B------:R-:W-:Y:S01]  /*4460*/  @!P0 IMAD.IADD R95, R95, 0x1, -R77 ;  /* 0x000000015f5f8824 */ /* 0x000fe200078e0a4d */
[----:B------:R-:W-:Y:S02]  /*4470*/  IADD3.X R186, PT, PT, R7, UR6, RZ, P6, !PT ;  /* 0x0000000607ba7c10 */ /* 0x000fe4000b7fe4ff */
[----:B------:R-:W-:Y:S02]  /*4480*/  IADD3 R191, P0, PT, R6, UR5, RZ ;  /* 0x0000000506bf7c10 */ /* 0x000fe4000ff1e0ff */
[----:B------:R-:W-:Y:S01]  /*4490*/  PRMT R242, RZ, 0x7610, R242 ;  /* 0x00007610fff27816 */ /* 0x000fe200000000f2 */
[----:B0-----:R-:W-:Y:S01]  /*44a0*/  @P4 IMAD.MOV.U32 R54, RZ, RZ, R187 ;  /* 0x000000ffff364224 */ /* 0x001fe200078e00bb */
[----:B------:R-:W-:Y:S01]  /*44b0*/  IADD3.X R188, PT, PT, R8, UR6, RZ, P0, !PT ;  /* 0x0000000608bc7c10 */ /* 0x000fe200087fe4ff */
[----:B------:R-:W-:Y:S01]  /*44c0*/  @P4 IMAD.MOV.U32 R55, RZ, RZ, R186 ;  /* 0x000000ffff374224 */ /* 0x000fe200078e00ba */
[----:B------:R-:W-:Y:S01]  /*44d0*/  USHF.L.U32 UR5, UR8, 0x2, URZ ;  /* 0x0000000208057899 */ /* 0x000fe200080006ff */
[----:B------:R-:W-:Y:S01]  /*44e0*/  VIADD R53, R21, 0xfffffff3 ;  /* 0xfffffff315357836 */ /* 0x000fe20000000000 */
[----:B------:R-:W-:-:S02]  /*44f0*/  PRMT R241, RZ, 0x7610, R241 ;  /* 0x00007610fff17816 */ /* 0x000fc400000000f1 */
[----:B------:R0:W2:Y:S01]  /*4500*/  @P4 LDG.E.U8 R242, desc[UR24][R54.64] ;  /* 0x0000001836f24981 */ /* 0x0000a2000c1e1100 */
[----:B------:R-:W-:Y:S01]  /*4510*/  USHF.R.S32.HI UR6, URZ, 0x1f, UR5 ;  /* 0x0000001fff067899 */ /* 0x000fe20008011405 */
[----:B------:R-:W-:Y:S01]  /*4520*/  ISETP.GE.U32.AND P0, PT, R53, 0x7fffffd4, PT ;  /* 0x7fffffd43500780c */ /* 0x000fe20003f06070 */
[----:B------:R-:W-:Y:S01]  /*4530*/  @!P2 IMAD.IADD R136, R136, 0x1, -R77 ;  /* 0x000000018888a824 */ /* 0x000fe200078e0a4d */
[----:B------:R-:W-:Y:S02]  /*4540*/  IADD3 R53, P2, PT, R5, UR5, RZ ;  /* 0x0000000505357c10 */ /* 0x000fe4000ff5e0ff */
[----:B------:R-:W-:Y:S01]  /*4550*/  ISETP.GT.U32.AND P6, PT, R77, R97, PT ;  /* 0x000000614d00720c */ /* 0x000fe20003fc4070 */
[----:B0-----:R-:W-:Y:S02]  /*4560*/  @P4 IMAD.MOV.U32 R54, RZ, RZ, R191 ;  /* 0x000000ffff364224 */ /* 0x001fe400078e00bf */
[----:B------:R-:W-:Y:S01]  /*4570*/  @P4 IMAD.MOV.U32 R55, RZ, RZ, R188 ;  /* 0x000000ffff374224 */ /* 0x000fe200078e00bc */
[----:B------:R-:W-:-:S04]  /*4580*/  SHF.R.U32.HI R56, RZ, 0xb, R98 ;  /* 0x0000000bff387819 */ /* 0x000fc80000011662 */
[----:B------:R0:W2:Y:S01]  /*4590*/  @P4 LDG.E.U8 R241, desc[UR24][R54.64] ;  /* 0x0000001836f14981 */ /* 0x0000a2000c1e1100 */
[----:B------:R-:W-:Y:S01]  /*45a0*/  PRMT R240, RZ, 0x7610, R240 ;  /* 0x00007610fff07816 */ /* 0x000fe200000000f0 */
[----:B------:R-:W-:Y:S01]  /*45b0*/  @!P3 IMAD.MOV.U32 R58, RZ, RZ, R53 ;  /* 0x000000ffff3ab224 */ /* 0x000fe200078e0035 */
[----:B0-----:R-:W-:Y:S02]  /*45c0*/  IADD3.X R54, PT, PT, R7, UR6, RZ, P2, !PT ;  /* 0x0000000607367c10 */ /* 0x001fe400097fe4ff */
[----:B------:R-:W-:Y:S02]  /*45d0*/  IADD3 R55, P4, PT, R6, UR5, RZ ;  /* 0x0000000506377c10 */ /* 0x000fe4000ff9e0ff */
[----:B------:R-:W-:Y:S01]  /*45e0*/  LOP3.LUT P2, RZ, R56, 0x1, RZ, 0xc0, !PT ;  /* 0x0000000138ff7812 */ /* 0x000fe2000784c0ff */
[----:B------:R-:W-:Y:S01]  /*45f0*/  @!P3 IMAD.MOV.U32 R59, RZ, RZ, R54 ;  /* 0x000000ffff3bb224 */ /* 0x000fe200078e0036 */
[----:B------:R-:W-:Y:S01]  /*4600*/  IADD3.X R56, PT, PT, R8, UR6, RZ, P4, !PT ;  /* 0x0000000608387c10 */ /* 0x000fe2000a7fe4ff */
[----:B------:R-:W-:Y:S01]  /*4610*/  @!P6 IMAD.IADD R97, R97, 0x1, -R77 ;  /* 0x000000016161e824 */ /* 0x000fe200078e0a4d */
[----:B------:R-:W-:Y:S01]  /*4620*/  PRMT R239, RZ, 0x7610, R239 ;  /* 0x00007610ffef7816 */ /* 0x000fe200000000ef */
[----:B------:R-:W-:Y:S01]  /*4630*/  UIMAD UR5, UR8, 0xc, URZ ;  /* 0x0000000c080578a4 */ /* 0x000fe2000f8e02ff */
[----:B------:R0:W2:Y:S01]  /*4640*/  @!P3 LDG.E.U8 R240, desc[UR24][R58.64] ;  /* 0x000000183af0b981 */ /* 0x0000a2000c1e1100 */
[----:B------:R-:W-:-:S02]  /*4650*/  ISETP.GT.U32.AND P6, PT, R77, R96, PT ;  /* 0x000000604d00720c */ /* 0x000fc40003fc4070 */
[----:B------:R-:W-:Y:S01]  /*4660*/  ISETP.GT.U32.AND P4, PT, R77, R135, PT ;  /* 0x000000874d00720c */ /* 0x000fe20003f84070 */
[----:B------:R-:W-:Y:S01]  /*4670*/  USHF.R.S32.HI UR15, URZ, 0x1f, UR5 ;  /* 0x0000001fff0f7899 */ /* 0x000fe20008011405 */
[----:B0-----:R-:W-:Y:S02]  /*4680*/  @!P3 IMAD.MOV.U32 R58, RZ, RZ, R55 ;  /* 0x000000ffff3ab224 */ /* 0x001fe400078e0037 */
[----:B------:R-:W-:-:S05]  /*4690*/  @!P3 IMAD.MOV.U32 R59, RZ, RZ, R56 ;  /* 0x000000ffff3bb224 */ /* 0x000fca00078e0038 */
[----:B------:R0:W2:Y:S01]  /*46a0*/  @!P3 LDG.E.U8 R239, desc[UR24][R58.64] ;  /* 0x000000183aefb981 */ /* 0x0000a2000c1e1100 */
[----:B------:R-:W-:Y:S01]  /*46b0*/  IADD3 R57, P3, PT, R5, UR5, RZ ;  /* 0x0000000505397c10 */ /* 0x000fe2000ff7e0ff */
[----:B------:R-:W-:Y:S01]  /*46c0*/  UIMAD UR6, UR8, 0x14, URZ ;  /* 0x00000014080678a4 */ /* 0x000fe2000f8e02ff */
[----:B------:R-:W-:Y:S01]  /*46d0*/  SHF.R.U32.HI R60, RZ, 0x3, R98 ;  /* 0x00000003ff3c7819 */ /* 0x000fe20000011662 */
[----:B------:R-:W-:Y:S01]  /*46e0*/  @!P6 IMAD.IADD R96, R96, 0x1, -R77 ;  /* 0x000000016060e824 */ /* 0x000fe200078e0a4d */
[----:B------:R-:W-:Y:S02]  /*46f0*/  PRMT R238, RZ, 0x7610, R238 ;  /* 0x00007610ffee7816 */ /* 0x000fe400000000ee */
[----:B0-----:R-:W-:Y:S01]  /*4700*/  IADD3.X R58, PT, PT, R7, UR15, RZ, P3, !PT ;  /* 0x0000000f073a7c10 */ /* 0x001fe20009ffe4ff */
[----:B------:R-:W-:Y:S01]  /*4710*/  USHF.R.S32.HI UR16, URZ, 0x1f, UR6 ;  /* 0x0000001fff107899 */ /* 0x000fe20008011406 */
[----:B------:R-:W-:Y:S02]  /*4720*/  ISETP.GT.U32.AND P6, PT, R77, R100, PT ;  /* 0x000000644d00720c */ /* 0x000fe40003fc4070 */
[----:B------:R-:W-:Y:S01]  /*4730*/  LOP3.LUT P3, RZ, R60, 0x1, RZ, 0xc0, !PT ;  /* 0x000000013cff7812 */ /* 0x000fe2000786c0ff */
[----:B------:R-:W-:Y:S01]  /*4740*/  @!P0 IMAD.MOV.U32 R60, RZ, RZ, R57 ;  /* 0x000000ffff3c8224 */ /* 0x000fe200078e0039 */
[----:B------:R-:W-:Y:S01]  /*4750*/  UIMAD UR14, UR8, 0x1c, URZ ;  /* 0x0000001c080e78a4 */ /* 0x000fe2000f8e02ff */
[----:B------:R-:W-:-:S02]  /*4760*/  @!P0 IMAD.MOV.U32 R61, RZ, RZ, R58 ;  /* 0x000000ffff3d8224 */ /* 0x000fc400078e003a */
[----:B------:R-:W-:Y:S01]  /*4770*/  @!P4 IMAD.IADD R135, R135, 0x1, -R77 ;  /* 0x000000018787c824 */ /* 0x000fe200078e0a4d */
[----:B------:R-:W-:Y:S01]  /*4780*/  IADD3 R59, P4, PT, R5, UR6, RZ ;  /* 0x00000006053b7c10 */ /* 0x000fe2000ff9e0ff */
[----:B------:R-:W-:Y:S01]  /*4790*/  USHF.R.S32.HI UR17, URZ, 0x1f, UR14 ;  /* 0x0000001fff117899 */ /* 0x000fe2000801140e */
[----:B------:R0:W2:Y:S01]  /*47a0*/  @!P0 LDG.E.U8 R238, desc[UR24][R60.64] ;  /* 0x000000183cee8981 */ /* 0x0000a2000c1e1100 */
[----:B------:R-:W-:Y:S02]  /*47b0*/  PRMT R237, RZ, 0x7610, R237 ;  /* 0x00007610ffed7816 */ /* 0x000fe400000000ed */
[----:B------:R-:W-:Y:S01]  /*47c0*/  @P2 IMAD.MOV.U32 R62, RZ, RZ, R59 ;  /* 0x000000ffff3e2224 */ /* 0x000fe200078e003b */
[----:B0-----:R-:W-:Y:S02]  /*47d0*/  IADD3.X R60, PT, PT, R7, UR16, RZ, P4, !PT ;  /* 0x00000010073c7c10 */ /* 0x001fe4000a7fe4ff */
[----:B------:R-:W-:Y:S01]  /*47e0*/  IADD3 R193, P4, PT, R5, UR14, RZ ;  /* 0x0000000e05c17c10 */ /* 0x000fe2000ff9e0ff */
[----:B------:R-:W-:-:S02]  /*47f0*/  @!P6 IMAD.IADD R100, R100, 0x1, -R77 ;  /* 0x000000016464e824 */ /* 0x000fc400078e0a4d */
[----:B------:R-:W-:Y:S01]  /*4800*/  @P2 IMAD.MOV.U32 R63, RZ, RZ, R60 ;  /* 0x000000ffff3f2224 */ /* 0x000fe200078e003c */
[----:B------:R-:W-:Y:S02]  /*4810*/  IADD3.X R192, PT, PT, R7, UR17, RZ, P4, !PT ;  /* 0x0000001107c07c10 */ /* 0x000fe4000a7fe4ff */
[----:B------:R-:W-:Y:S01]  /*4820*/  IADD3 R61, P6, PT, R6, UR5, RZ ;  /* 0x00000005063d7c10 */ /* 0x000fe2000ffde0ff */
[----:B------:R-:W-:Y:S01]  /*4830*/  @P3 IMAD.MOV.U32 R64, RZ, RZ, R193 ;  /* 0x000000ffff403224 */ /* 0x000fe200078e00c1 */
[----:B------:R-:W-:Y:S01]  /*4840*/  PRMT R236, RZ, 0x7610, R236 ;  /* 0x00007610ffec7816 */ /* 0x000fe200000000ec */
[----:B------:R0:W2:Y:S01]  /*4850*/  @P2 LDG.E.U8 R237, desc[UR24][R62.64] ;  /* 0x000000183eed2981 */ /* 0x0000a2000c1e1100 */
[----:B------:R-:W-:Y:S01]  /*4860*/  @P3 IMAD.MOV.U32 R65, RZ, RZ, R192 ;  /* 0x000000ffff413224 */ /* 0x000fe200078e00c0 */
[----:B------:R-:W-:Y:S02]  /*4870*/  PRMT R235, RZ, 0x7610, R235 ;  /* 0x00007610ffeb7816 */ /* 0x000fe400000000eb */
[----:B------:R-:W-:-:S02]  /*4880*/  ISETP.GT.U32.AND P4, PT, R77, R134, PT ;  /* 0x000000864d00720c */ /* 0x000fc40003f84070 */
[----:B------:R1:W2:Y:S01]  /*4890*/  @P3 LDG.E.U8 R236, desc[UR24][R64.64] ;  /* 0x0000001840ec3981 */ /* 0x0002a2000c1e1100 */
[----:B0-----:R-:W-:Y:S02]  /*48a0*/  IADD3.X R62, PT, PT, R8, UR15, RZ, P6, !PT ;  /* 0x0000000f083e7c10 */ /* 0x001fe4000b7fe4ff */
[----:B------:R-:W-:Y:S01]  /*48b0*/  ISETP.GT.U32.AND P6, PT, R77, R101, PT ;  /* 0x000000654d00720c */ /* 0x000fe20003fc4070 */
[----:B------:R-:W-:Y:S02]  /*48c0*/  VIADD R63, R21, 0xfffffffa ;  /* 0xfffffffa153f7836 */ /* 0x000fe40000000000 */
[----:B-1----:R-:W-:Y:S02]  /*48d0*/  @!P0 IMAD.MOV.U32 R64, RZ, RZ, R61 ;  /* 0x000000ffff408224 */ /* 0x002fe400078e003d */
[----:B------:R-:W-:Y:S01]  /*48e0*/  @!P0 IMAD.MOV.U32 R65, RZ, RZ, R62 ;  /* 0x000000ffff418224 */ /* 0x000fe200078e003e */
[----:B------:R-:W-:-:S04]  /*48f0*/  UIMAD UR5, UR8, 0x5, URZ ;  /* 0x00000005080578a4 */ /* 0x000fc8000f8e02ff */
[----:B------:R0:W2:Y:S01]  /*4900*/  @!P0 LDG.E.U8 R235, desc[UR24][R64.64] ;  /* 0x0000001840eb8981 */ /* 0x0000a2000c1e1100 */
[----:B------:R-:W-:Y:S01]  /*4910*/  ISETP.GE.U32.AND P0, PT, R63, 0x7fffffdb, PT ;  /* 0x7fffffdb3f00780c */ /* 0x000fe20003f06070 */
[----:B------:R-:W-:Y:S01]  /*4920*/  USHF.R.S32.HI UR15, URZ, 0x1f, UR5 ;  /* 0x0000001fff0f7899 */ /* 0x000fe20008011405 */
[--C-:B------:R-:W-:Y:S02]  /*4930*/  @!P6 IMAD.IADD R101, R101, 0x1, -R77.reuse ;  /* 0x000000016565e824 */ /* 0x100fe400078e0a4d */
[----:B------:R-:W-:Y:S01]  /*4940*/  @!P4 IMAD.IADD R134, R134, 0x1, -R77 ;  /* 0x000000018686c824 */ /* 0x000fe200078e0a4d */
[----:B0-----:R-:W-:Y:S02]  /*4950*/  IADD3 R64, P6, PT, R5, UR5, RZ ;  /* 0x0000000505407c10 */ /* 0x001fe4000ffde0ff */
[----:B------:R-:W-:Y:S02]  /*4960*/  IADD3 R63, P4, PT, R6, UR6, RZ ;  /* 0x00000006063f7c10 */ /* 0x000fe4000ff9e0ff */
[----:B------:R-:W-:-:S04]  /*4970*/  IADD3.X R66, PT, PT, R7, UR15, RZ, P6, !PT ;  /* 0x0000000f07427c10 */ /* 0x000fc8000b7fe4ff */
[----:B------:R-:W-:Y:S01]  /*4980*/  @!P0 IMAD.MOV.U32 R68, RZ, RZ, R64 ;  /* 0x000000ffff448224 */ /* 0x000fe200078e0040 */
[----:B------:R-:W-:Y:S02]  /*4990*/  PRMT R234, RZ, 0x7610, R234 ;  /* 0x00007610ffea7816 */ /* 0x000fe400000000ea */
[----:B------:R-:W-:Y:S01]  /*49a0*/  IADD3.X R65, PT, PT, R8, UR16, RZ, P4, !PT ;  /* 0x0000001008417c10 */ /* 0x000fe2000a7fe4ff */
[----:B------:R-:W-:Y:S01]  /*49b0*/  @!P0 IMAD.MOV.U32 R69, RZ, RZ, R66 ;  /* 0x000000ffff458224 */ /* 0x000fe200078e0042 */
[----:B------:R-:W-:Y:S02]  /*49c0*/  ISETP.GT.U32.AND P4, PT, R77, R133, PT ;  /* 0x000000854d00720c */ /* 0x000fe40003f84070 */
[----:B------:R-:W-:Y:S02]  /*49d0*/  PRMT R233, RZ, 0x7610, R233 ;  /* 0x00007610ffe97816 */ /* 0x000fe400000000e9 */
[----:B------:R0:W2:Y:S02]  /*49e0*/  @!P0 LDG.E.U8 R234, desc[UR24][R68.64] ;  /* 0x0000001844ea8981 */ /* 0x0000a4000c1e1100 */
[----:B0-----:R-:W-:-:S02]  /*49f0*/  @P2 IMAD.MOV.U32 R68, RZ, RZ, R63 ;  /* 0x000000ffff442224 */ /* 0x001fc400078e003f */
[----:B------:R-:W-:-:S05]  /*4a00*/  @P2 IMAD.MOV.U32 R69, RZ, RZ, R65 ;  /* 0x000000ffff452224 */ /* 0x000fca00078e0041 */
[----:B------:R-:W-:Y:S01]  /*4a10*/  @!P4 IMAD.IADD R133, R133, 0x1, -R77 ;  /* 0x000000018585c824 */ /* 0x000fe200078e0a4d */
[----:B------:R0:W2:Y:S01]  /*4a20*/  @P2 LDG.E.U8 R233, desc[UR24][R68.64] ;  /* 0x0000001844e92981 */ /* 0x0000a2000c1e1100 */
[C---:B------:R-:W-:Y:S02]  /*4a30*/  ISETP.GT.U32.AND P2, PT, R77.reuse, R131, PT ;  /* 0x000000834d00720c */ /* 0x040fe40003f44070 */
[----:B------:R-:W-:Y:S02]  /*4a40*/  IADD3 R195, P4, PT, R6, UR14, RZ ;  /* 0x0000000e06c37c10 */ /* 0x000fe4000ff9e0ff */
[C---:B------:R-:W-:Y:S02]  /*4a50*/  ISETP.GT.U32.AND P6, PT, R77.reuse, R132, PT ;  /* 0x000000844d00720c */ /* 0x040fe40003fc4070 */
[----:B------:R-:W-:Y:S02]  /*4a60*/  IADD3.X R194, PT, PT, R8, UR17, RZ, P4, !PT ;  /* 0x0000001108c27c10 */ /* 0x000fe4000a7fe4ff */
[----:B------:R-:W-:Y:S01]  /*4a70*/  ISETP.GT.U32.AND P4, PT, R77, R129, PT ;  /* 0x000000814d00720c */ /* 0x000fe20003f84070 */
[----:B0-----:R-:W-:Y:S01]  /*4a80*/  @P3 IMAD.MOV.U32 R68, RZ, RZ, R195 ;  /* 0x000000ffff443224 */ /* 0x001fe200078e00c3 */
[----:B------:R-:W-:Y:S01]  /*4a90*/  PRMT R232, RZ, 0x7610, R232 ;  /* 0x00007610ffe87816 */ /* 0x000fe200000000e8 */
[----:B------:R-:W-:-:S02]  /*4aa0*/  @P3 IMAD.MOV.U32 R69, RZ, RZ, R194 ;  /* 0x000000ffff453224 */ /* 0x000fc400078e00c2 */
[--C-:B------:R-:W-:Y:S01]  /*4ab0*/  @!P2 IMAD.IADD R131, R131, 0x1, -R77.reuse ;  /* 0x000000018383a824 */ /* 0x100fe200078e0a4d */
[----:B------:R-:W-:Y:S02]  /*4ac0*/  IADD3 R67, P2, PT, R6, UR5, RZ ;  /* 0x0000000506437c10 */ /* 0x000fe4000ff5e0ff */
[----:B------:R0:W2:Y:S01]  /*4ad0*/  @P3 LDG.E.U8 R232, desc[UR24][R68.64] ;  /* 0x0000001844e83981 */ /* 0x0000a2000c1e1100 */
[C---:B------:R-:W-:Y:S01]  /*4ae0*/  ISETP.GT.U32.AND P3, PT, R77.reuse, R125, PT ;  /* 0x0000007d4d00720c */ /* 0x040fe20003f64070 */
[--C-:B------:R-:W-:Y:S01]  /*4af0*/  @!P6 IMAD.IADD R132, R132, 0x1, -R77.reuse ;  /* 0x000000018484e824 */ /* 0x100fe200078e0a4d */
[----:B------:R-:W-:Y:S02]  /*4b00*/  ISETP.GT.U32.AND P6, PT, R77, R130, PT ;  /* 0x000000824d00720c */ /* 0x000fe40003fc4070 */
[----:B------:R-:W-:Y:S01]  /*4b10*/  @!P4 IMAD.IADD R129, R129, 0x1, -R77 ;  /* 0x000000018181c824 */ /* 0x000fe200078e0a4d */
[----:B------:R-:W-:Y:S02]  /*4b20*/  ISETP.GT.U32.AND P4, PT, R77, R127, PT ;  /* 0x0000007f4d00720c */ /* 0x000fe40003f84070 */
[----:B0-----:R-:W-:-:S02]  /*4b30*/  IADD3.X R68, PT, PT, R8, UR15, RZ, P2, !PT ;  /* 0x0000000f08447c10 */ /* 0x001fc400097fe4ff */
[----:B------:R-:W-:Y:S01]  /*4b40*/  ISETP.GT.U32.AND P2, PT, R77, R126, PT ;  /* 0x0000007e4d00720c */ /* 0x000fe20003f44070 */
[----:B------:R-:W-:Y:S01]  /*4b50*/  @!P0 IMAD.MOV.U32 R70, RZ, RZ, R67 ;  /* 0x000000ffff468224 */ /* 0x000fe200078e0043 */
[----:B------:R-:W-:Y:S01]  /*4b60*/  PRMT R231, RZ, 0x7610, R231 ;  /* 0x00007610ffe77816 */ /* 0x000fe200000000e7 */
[----:B------:R-:W-:Y:S02]  /*4b70*/  @!P0 IMAD.MOV.U32 R71, RZ, RZ, R68 ;  /* 0x000000ffff478224 */ /* 0x000fe400078e0044 */
[--C-:B------:R-:W-:Y:S01]  /*4b80*/  @!P3 IMAD.IADD R125, R125, 0x1, -R77.reuse ;  /* 0x000000017d7db824 */ /* 0x100fe200078e0a4d */
[C---:B------:R-:W-:Y:S02]  /*4b90*/  ISETP.GT.U32.AND P3, PT, R77.reuse, R109, PT ;  /* 0x0000006d4d00720c */ /* 0x040fe40003f64070 */
[----:B------:R0:W2:Y:S01]  /*4ba0*/  @!P0 LDG.E.U8 R231, desc[UR24][R70.64] ;  /* 0x0000001846e78981 */ /* 0x0000a2000c1e1100 */
[----:B------:R-:W-:Y:S01]  /*4bb0*/  ISETP.GT.U32.AND P0, PT, R77, R107, PT ;  /* 0x0000006b4d00720c */ /* 0x000fe20003f04070 */
[----:B------:R-:W-:-:S03]  /*4bc0*/  @!P6 IMAD.IADD R130, R130, 0x1, -R77 ;  /* 0x000000018282e824 */ /* 0x000fc600078e0a4d */
[--C-:B------:R-:W-:Y:S01]  /*4bd0*/  @!P2 IMAD.IADD R126, R126, 0x1, -R77.reuse ;  /* 0x000000017e7ea824 */ /* 0x100fe200078e0a4d */
[----:B------:R-:W-:Y:S01]  /*4be0*/  ISETP.GT.U32.AND P2, PT, R77, R110, PT ;  /* 0x0000006e4d00720c */ /* 0x000fe20003f44070 */
[--C-:B------:R-:W-:Y:S01]  /*4bf0*/  @!P4 IMAD.IADD R127, R127, 0x1, -R77.reuse ;  /* 0x000000017f7fc824 */ /* 0x100fe200078e0a4d */
[C---:B------:R-:W-:Y:S02]  /*4c00*/  ISETP.GT.U32.AND P6, PT, R77.reuse, R128, PT ;  /* 0x000000804d00720c */ /* 0x040fe40003fc4070 */
[----:B------:R-:W-:Y:S01]  /*4c10*/  ISETP.GT.U32.AND P4, PT, R77, R108, PT ;  /* 0x0000006c4d00720c */ /* 0x000fe20003f84070 */
[----:B------:R-:W-:Y:S01]  /*4c20*/  VIADD R69, R21, 0xfffffff2 ;  /* 0xfffffff215457836 */ /* 0x000fe20000000000 */
[----:B------:R-:W-:Y:S01]  /*4c30*/  UIMAD UR5, UR8, 0xd, URZ ;  /* 0x0000000d080578a4 */ /* 0x000fe2000f8e02ff */
[--C-:B------:R-:W-:Y:S01]  /*4c40*/  @!P3 IMAD.IADD R109, R109, 0x1, -R77.reuse ;  /* 0x000000016d6db824 */ /* 0x100fe200078e0a4d */
[----:B------:R-:W-:Y:S01]  /*4c50*/  ISETP.GT.U32.AND P3, PT, R77, R112, PT ;  /* 0x000000704d00720c */ /* 0x000fe20003f64070 */
[----:B------:R-:W-:Y:S01]  /*4c60*/  @!P0 IMAD.IADD R107, R107, 0x1, -R77 ;  /* 0x000000016b6b8824 */ /* 0x000fe200078e0a4d */
[----:B------:R-:W-:Y:S01]  /*4c70*/  ISETP.GE.U32.AND P0, PT, R69, 0x7fffffd3, PT ;  /* 0x7fffffd34500780c */ /* 0x000fe20003f06070 */
[----:B------:R-:W-:-:S02]  /*4c80*/  USHF.R.S32.HI UR6, URZ, 0x1f, UR5 ;  /* 0x0000001fff067899 */ /* 0x000fc40008011405 */
[--C-:B------:R-:W-:Y:S01]  /*4c90*/  @!P2 IMAD.IADD R110, R110, 0x1, -R77.reuse ;  /* 0x000000016e6ea824 */ /* 0x100fe200078e0a4d */
[----:B------:R-:W-:Y:S01]  /*4ca0*/  ISETP.GT.U32.AND P2, PT, R77, R113, PT ;  /* 0x000000714d00720c */ /* 0x000fe20003f44070 */
[--C-:B------:R-:W-:Y:S01]  /*4cb0*/  @!P6 IMAD.IADD R128, R128, 0x1, -R77.reuse ;  /* 0x000000018080e824 */ /* 0x100fe200078e0a4d */
[----:B------:R-:W-:Y:S01]  /*4cc0*/  IADD3 R69, P6, PT, R5, UR5, RZ ;  /* 0x0000000505457c10 */ /* 0x000fe2000ffde0ff */
[--C-:B------:R-:W-:Y:S01]  /*4cd0*/  @!P4 IMAD.IADD R108, R108, 0x1, -R77.reuse ;  /* 0x000000016c6cc824 */ /* 0x100fe200078e0a4d */
[----:B------:R-:W-:Y:S02]  /*4ce0*/  ISETP.GT.U32.AND P4, PT, R77, R111, PT ;  /* 0x0000006f4d00720c */ /* 0x000fe40003f84070 */
[----:B0-----:R-:W-:Y:S01]  /*4cf0*/  IADD3.X R70, PT, PT, R7, UR6, RZ, P6, !PT ;  /* 0x0000000607467c10 */ /* 0x001fe2000b7fe4ff */
[----:B------:R-:W-:Y:S01]  /*4d00*/  @!P3 IMAD.IADD R112, R112, 0x1, -R77 ;  /* 0x000000017070b824 */ /* 0x000fe200078e0a4d */
[----:B------:R-:W-:Y:S01]  /*4d10*/  PRMT R230, RZ, 0x7610, R230 ;  /* 0x00007610ffe67816 */ /* 0x000fe200000000e6 */
[----:B------:R-:W-:Y:S01]  /*4d20*/  @!P0 IMAD.MOV.U32 R72, RZ, RZ, R69 ;  /* 0x000000ffff488224 */ /* 0x000fe200078e0045 */
[----:B------:R-:W-:Y:S01]  /*4d30*/  ISETP.GT.U32.AND P3, PT, R77, R114, PT ;  /* 0x000000724d00720c */ /* 0x000fe20003f64070 */
[----:B------:R-:W-:-:S02]  /*4d40*/  @!P0 IMAD.MOV.U32 R73, RZ, RZ, R70 ;  /* 0x000000ffff498224 */ /* 0x000fc400078e0046 */
[--C-:B------:R-:W-:Y:S01]  /*4d50*/  @!P2 IMAD.IADD R113, R113, 0x1, -R77.reuse ;  /* 0x000000017171a824 */ /* 0x100fe200078e0a4d */
[----:B------:R-:W-:Y:S02]  /*4d60*/  IADD3 R71, P2, PT, R6, UR5, RZ ;  /* 0x0000000506477c10 */ /* 0x000fe4000ff5e0ff */
[----:B------:R0:W2:Y:S01]  /*4d70*/  @!P0 LDG.E.U8 R230, desc[UR24][R72.64] ;  /* 0x0000001848e68981 */ /* 0x0000a2000c1e1100 */
[----:B------:R-:W-:Y:S01]  /*4d80*/  @!P4 IMAD.IADD R111, R111, 0x1, -R77 ;  /* 0x000000016f6fc824 */ /* 0x000fe200078e0a4d */
[----:B------:R-:W-:Y:S02]  /*4d90*/  ISETP.GE.AND P4, PT, R75, RZ, PT ;  /* 0x000000ff4b00720c */ /* 0x000fe40003f86270 */
[----:B------:R-:W-:Y:S02]  /*4da0*/  PRMT R226, RZ, 0x7610, R226 ;  /* 0x00007610ffe27816 */ /* 0x000fe400000000e2 */
[----:B0-----:R-:W-:Y:S02]  /*4db0*/  IADD3.X R72, PT, PT, R8, UR6, RZ, P2, !PT ;  /* 0x0000000608487c10 */ /* 0x001fe400097fe4ff */
[----:B------:R-:W-:Y:S01]  /*4dc0*/  ISETP.GE.AND P2, PT, R74, RZ, PT ;  /* 0x000000ff4a00720c */ /* 0x000fe20003f46270 */
[----:B------:R-:W-:Y:S01]  /*4dd0*/  @!P0 IMAD.MOV.U32 R74, RZ, RZ, R71 ;  /* 0x000000ffff4a8224 */ /* 0x000fe200078e0047 */
[----:B------:R-:W-:Y:S01]  /*4de0*/  SHF.R.U32.HI R73, RZ, 0xa, R98 ;  /* 0x0000000aff497819 */ /* 0x000fe20000011662 */
[----:B------:R-:W-:Y:S01]  /*4df0*/  @!P0 IMAD.MOV.U32 R75, RZ, RZ, R72 ;  /* 0x000000ffff4b8224 */ /* 0x000fe200078e0048 */
[----:B------:R-:W-:Y:S01]  /*4e00*/  ISETP.GT.U32.AND P6, PT, R77, R115, PT ;  /* 0x000000734d00720c */ /* 0x000fe20003fc4070 */
[----:B------:R-:W-:Y:S01]  /*4e10*/  UIMAD UR5, UR8, 0x15, URZ ;  /* 0x00000015080578a4 */ /* 0x000fe2000f8e02ff */
[----:B------:R-:W-:Y:S01]  /*4e20*/  @!P3 IMAD.IADD R114, R114, 0x1, -R77 ;  /* 0x000000017272b824 */ /* 0x000fe200078e0a4d */
[----:B------:R-:W-:Y:S01]  /*4e30*/  LOP3.LUT P3, RZ, R73, 0x1, RZ, 0xc0, !PT ;  /* 0x0000000149ff7812 */ /* 0x000fe2000786c0ff */
[----:B------:R0:W2:Y:S01]  /*4e40*/  @!P0 LDG.E.U8 R226, desc[UR24][R74.64] ;  /* 0x000000184ae28981 */ /* 0x0000a2000c1e1100 */
[----:B------:R-:W-:Y:S01]  /*4e50*/  ISETP.GE.AND P0, PT, R106, RZ, PT ;  /* 0x000000ff6a00720c */ /* 0x000fe20003f06270 */
[----:B------:R-:W-:Y:S01]  /*4e60*/  USHF.R.S32.HI UR6, URZ, 0x1f, UR5 ;  /* 0x0000001fff067899 */ /* 0x000fe20008011405 */
[----:B------:R-:W-:Y:S01]  /*4e70*/  @!P4 IMAD.MOV R116, RZ, RZ, -R116 ;  /* 0x000000ffff74c224 */ /* 0x000fe200078e0a74 */
[----:B------:R-:W-:-:S02]  /*4e80*/  IADD3 R73, P4, PT, R5, UR5, RZ ;  /* 0x0000000505497c10 */ /* 0x000fc4000ff9e0ff */
[----:B------:R-:W-:Y:S02]  /*4e90*/  PRMT R106, RZ, 0x7610, R106 ;  /* 0x00007610ff6a7816 */ /* 0x000fe4000000006a */
[----:B0-----:R-:W-:Y:S01]  /*4ea0*/  IADD3.X R74, PT, PT, R7, UR6, RZ, P4, !PT ;  /* 0x00000006074a7c10 */ /* 0x001fe2000a7fe4ff */
[----:B------:R-:W-:Y:S01]  /*4eb0*/  @!P6 IMAD.IADD R115, R115, 0x1, -R77 ;  /* 0x000000017373e824 */ /* 0x000fe200078e0a4d */
[----:B------:R-:W-:Y:S02]  /*4ec0*/  ISETP.GE.AND P6, PT, R76, RZ, PT ;  /* 0x000000ff4c00720c */ /* 0x000fe40003fc6270 */
[----:B------:R-:W-:Y:S02]  /*4ed0*/  @P3 IMAD.MOV.U32 R76, RZ, RZ, R73 ;  /* 0x000000ffff4c3224 */ /* 0x000fe400078e0049 */
[----:B------:R-:W-:Y:S01]  /*4ee0*/  @P3 IMAD.MOV.U32 R77, RZ, RZ, R74 ;  /* 0x000000ffff4d3224 */ /* 0x000fe200078e004a */
[----:B------:R-:W-:Y:S01]  /*4ef0*/  IADD3 R75, P4, PT, R6, UR5, RZ ;  /* 0x00000005064b7c10 */ /* 0x000fe2000ff9e0ff */
[----:B------:R-:W-:Y:S01]  /*4f00*/  @!P0 IMAD.MOV R118, RZ, RZ, -R118 ;  /* 0x000000ffff768224 */ /* 0x000fe200078e0a76 */
[----:B------:R-:W-:Y:S01]  /*4f10*/  ISETP.GE.AND P0, PT, R102, RZ, PT ;  /* 0x000000ff6600720c */ /* 0x000fe20003f06270 */
[----:B------:R-:W-:Y:S01]  /*4f20*/  @!P2 IMAD.MOV R117, RZ, RZ, -R117 ;  /* 0x000000ffff75a224 */ /* 0x000fe200078e0a75 */
[----:B------:R0:W2:Y:S01]  /*4f30*/  @P3 LDG.E.U8 R106, desc[UR24][R76.64] ;  /* 0x000000184c6a3981 */ /* 0x0000a2000c1e1100 */
[----:B------:R-:W-:-:S02]  /*4f40*/  ISETP.GE.AND P2, PT, R79, RZ, PT ;  /* 0x000000ff4f00720c */ /* 0x000fc40003f46270 */
[----:B0-----:R-:W-:Y:S02]  /*4f50*/  IADD3.X R76, PT, PT, R8, UR6, RZ, P4, !PT ;  /* 0x00000006084c7c10 */ /* 0x001fe4000a7fe4ff */
[----:B------:R-:W-:Y:S02]  /*4f60*/  ISETP.GE.AND P4, PT, R78, RZ, PT ;  /* 0x000000ff4e00720c */ /* 0x000fe40003f86270 */
[----:B------:R-:W-:Y:S01]  /*4f70*/  SHF.R.U32.HI R77, RZ, 0x2, R98 ;  /* 0x00000002ff4d7819 */ /* 0x000fe20000011662 */
[----:B------:R-:W-:Y:S01]  /*4f80*/  @P3 IMAD.MOV.U32 R78, RZ, RZ, R75 ;  /* 0x000000ffff4e3224 */ /* 0x000fe200078e004b */
[----:B------:R-:W-:Y:S01]  /*4f90*/  PRMT R102, RZ, 0x7610, R102 ;  /* 0x00007610ff667816 */ /* 0x000fe20000000066 */
[----:B------:R-:W-:Y:S01]  /*4fa0*/  @P3 IMAD.MOV.U32 R79, RZ, RZ, R76 ;  /* 0x000000ffff4f3224 */ /* 0x000fe200078e004c */
[----:B------:R-:W-:Y:S01]  /*4fb0*/  UIMAD UR5, UR8, 0x1d, URZ ;  /* 0x0000001d080578a4 */ /* 0x000fe2000f8e02ff */
[----:B------:R-:W-:Y:S01]  /*4fc0*/  @!P0 IMAD.MOV R121, RZ, RZ, -R121 ;  /* 0x000000ffff798224 */ /* 0x000fe200078e0a79 */
[----:B------:R-:W-:Y:S01]  /*4fd0*/  LOP3.LUT P0, RZ, R77, 0x1, RZ, 0xc0, !PT ;  /* 0x000000014dff7812 */ /* 0x000fe2000780c0ff */
[----:B------:R-:W-:Y:S01]  /*4fe0*/  @!P2 IMAD.MOV R120, RZ, RZ, -R120 ;  /* 0x000000ffff78a224 */ /* 0x000fe200078e0a78 */
[----:B------:R-:W-:Y:S01]  /*4ff0*/  USHF.R.S32.HI UR6, URZ, 0x1f, UR5 ;  /* 0x0000001fff067899 */ /* 0x000fe20008011405 */
[----:B------:R0:W2:Y:S01]  /*5000*/  @P3 LDG.E.U8 R102, desc[UR24][R78.64] ;  /* 0x000000184e663981 */ /* 0x0000a2000c1e1100 */
[----:B------:R-:W-:Y:S01]  /*5010*/  ISETP.GE.AND P2, PT, R167, RZ, PT ;  /* 0x000000ffa700720c */ /* 0x000fe20003f46270 */
[----:B------:R-:W-:Y:S01]  /*5020*/  @!P4 IMAD.MOV R122, RZ, RZ, -R122 ;  /* 0x000000ffff7ac224 */ /* 0x000fe200078e0a7a */
[----:B------:R-:W-:-:S02]  /*5030*/  ISETP.GE.AND P3, PT, R168, RZ, PT ;  /* 0x000000ffa800720c */ /* 0x000fc40003f66270 */
[----:B------:R-:W-:Y:S01]  /*5040*/  IADD3 R197, P4, PT, R5, UR5, RZ ;  /* 0x0000000505c57c10 */ /* 0x000fe2000ff9e0ff */
[----:B------:R-:W-:-:S03]  /*5050*/  @!P6 IMAD.MOV R119, RZ, RZ, -R119 ;  /* 0x000000ffff77e224 */ /* 0x000fc600078e0a77 */
[----:B------:R-:W-:Y:S02]  /*5060*/  IADD3.X R196, PT, PT, R7, UR6, RZ, P4, !PT ;  /* 0x0000000607c47c10 */ /* 0x000fe4000a7fe4ff */
[----:B------:R-:W-:Y:S02]  /*5070*/  IADD3 R199, P4, PT, R6, UR5, RZ ;  /* 0x0000000506c77c10 */ /* 0x000fe4000ff9e0ff */
[----:B------:R-:W-:Y:S01]  /*5080*/  ISETP.GE.AND P6, PT, R103, RZ, PT ;  /* 0x000000ff6700720c */ /* 0x000fe20003fc6270 */
[----:B0-----:R-:W-:Y:S01]  /*5090*/  @P0 IMAD.MOV.U32 R78, RZ, RZ, R197 ;  /* 0x000000ffff4e0224 */ /* 0x001fe200078e00c5 */
[----:B------:R-:W-:Y:S01]  /*50a0*/  PRMT R103, RZ, 0x7610, R103 ;  /* 0x00007610ff677816 */ /* 0x000fe20000000067 */
[----:B------:R-:W-:Y:S01]  /*50b0*/  @P0 IMAD.MOV.U32 R79, RZ, RZ, R196 ;  /* 0x000000ffff4f0224 */ /* 0x000fe200078e00c4 */
[----:B------:R-:W-:Y:S01]  /*50c0*/  IADD3.X R198, PT, PT, R8, UR6, RZ, P4, !PT ;  /* 0x0000000608c67c10 */ /* 0x000fe2000a7fe4ff */
[----:B------:R-:W-:Y:S01]  /*50d0*/  @!P2 IMAD.MOV R124, RZ, RZ, -R124 ;  /* 0x000000ffff7ca224 */ /* 0x000fe200078e0a7c */
[----:B------:R-:W-:Y:S01]  /*50e0*/  ISETP.GE.AND P2, PT, R166, RZ, PT ;  /* 0x000000ffa600720c */ /* 0x000fe20003f46270 */
[----:B------:R-:W-:Y:S01]  /*50f0*/  @!P3 IMAD.MOV R123, RZ, RZ, -R123 ;  /* 0x000000ffff7bb224 */ /* 0x000fe200078e0a7b */
[----:B------:R-:W-:Y:S01]  /*5100*/  ISETP.GE.AND P4, PT, R104, RZ, PT ;  /* 0x000000ff6800720c */ /* 0x000fe20003f86270 */
[----:B------:R0:W2:Y:S01]  /*5110*/  @P0 LDG.E.U8 R103, desc[UR24][R78.64] ;  /* 0x000000184e670981 */ /* 0x0000a2000c1e1100 */
[----:B------:R-:W-:-:S02]  /*5120*/  ISETP.GE.AND P3, PT, R165, RZ, PT ;  /* 0x000000ffa500720c */ /* 0x000fc40003f66270 */
[----:B------:R-:W-:Y:S01]  /*5130*/  PRMT R104, RZ, 0x7610, R104 ;  /* 0x00007610ff687816 */ /* 0x000fe20000000068 */
[----:B0-----:R-:W-:Y:S02]  /*5140*/  @P0 IMAD.MOV.U32 R78, RZ, RZ, R199 ;  /* 0x000000ffff4e0224 */ /* 0x001fe400078e00c7 */
[----:B------:R-:W-:Y:S02]  /*5150*/  @P0 IMAD.MOV.U32 R79, RZ, RZ, R198 ;  /* 0x000000ffff4f0224 */ /* 0x000fe400078e00c6 */
[----:B------:R-:W-:-:S03]  /*5160*/  VIADD R77, R21, 0xfffffff9 ;  /* 0xfffffff9154d7836 */ /* 0x000fc60000000000 */
[----:B------:R0:W2:Y:S01]  /*5170*/  @P0 LDG.E.U8 R104, desc[UR24][R78.64] ;  /* 0x000000184e680981 */ /* 0x0000a2000c1e1100 */
[----:B------:R-:W-:Y:S01]  /*5180*/  ISETP.GE.AND P0, PT, R162, RZ, PT ;  /* 0x000000ffa200720c */ /* 0x000fe20003f06270 */
[----:B------:R-:W-:Y:S01]  /*5190*/  IMAD.MOV.U32 R162, RZ, RZ, R81 ;  /* 0x000000ffffa27224 */ /* 0x000fe200078e0051 */
[----:B------:R-:W-:Y:S01]  /*51a0*/  UIMAD UR5, UR8, 0x6, URZ ;  /* 0x00000006080578a4 */ /* 0x000fe2000f8e02ff */
[----:B------:R-:W-:Y:S02]  /*51b0*/  @!P3 IMAD.MOV R161, RZ, RZ, -R161 ;  /* 0x000000ffffa1b224 */ /* 0x000fe400078e0aa1 */
[----:B------:R-:W-:Y:S01]  /*51c0*/  @!P2 IMAD.MOV R162, RZ, RZ, -R162 ;  /* 0x000000ffffa2a224 */ /* 0x000fe200078e0aa2 */
[----:B------:R-:W-:Y:S01]  /*51d0*/  ISETP.GE.U32.AND P2, PT, R77, 0x7fffffda, PT ;  /* 0x7fffffda4d00780c */ /* 0x000fe20003f46070 */
[----:B------:R-:W-:Y:S01]  /*51e0*/  USHF.R.S32.HI UR6, URZ, 0x1f, UR5 ;  /* 0x0000001fff067899 */ /* 0x000fe20008011405 */
[----:B------:R-:W-:Y:S01]  /*51f0*/  ISETP.GE.AND P3, PT, R105, RZ, PT ;  /* 0x000000ff6900720c */ /* 0x000fe20003f66270 */
[----:B------:R-:W-:Y:S01]  /*5200*/  @!P4 IMAD.MOV R163, RZ, RZ, -R163 ;  /* 0x000000ffffa3c224 */ /* 0x000fe200078e0aa3 */
[----:B------:R-:W-:-:S04]  /*5210*/  IADD3 R77, P4, PT, R5, UR5, RZ ;  /* 0x00000005054d7c10 */ /* 0x000fc8000ff9e0ff */
[----:B0-----:R-:W-:Y:S01]  /*5220*/  IADD3.X R78, PT, PT, R7, UR6, RZ, P4, !PT ;  /* 0x00000006074e7c10 */ /* 0x001fe2000a7fe4ff */
[----:B------:R-:W-:Y:S01]  /*5230*/  IMAD.MOV.U32 R165, RZ, RZ, R80 ;  /* 0x000000ffffa57224 */ /* 0x000fe200078e0050 */
[----:B------:R-:W-:-:S03]  /*5240*/  PRMT R105, RZ, 0x7610, R105 ;  /* 0x00007610ff697816 */ /* 0x000fc60000000069 */
[----:B------:R-:W-:Y:S02]  /*5250*/  @!P2 IMAD.MOV.U32 R80, RZ, RZ, R77 ;  /* 0x000000ffff50a224 */ /* 0x000fe400078e004d */
[----:B------:R-:W-:Y:S02]  /*5260*/  @!P2 IMAD.MOV.U32 R81, RZ, RZ, R78 ;  /* 0x000000ffff51a224 */ /* 0x000fe400078e004e */
[----:B------:R-:W-:Y:S01]  /*5270*/  @!P3 IMAD.MOV R160, RZ, RZ, -R160 ;  /* 0x000000ffffa0b224 */ /* 0x000fe200078e0aa0 */
[----:B------:R-:W-:Y:S02]  /*5280*/  IADD3 R79, P3, PT, R6, UR5, RZ ;  /* 0x00000005064f7c10 */ /* 0x000fe4000ff7e0ff */
[----:B------:R0:W2:Y:S01]  /*5290*/  @!P2 LDG.E.U8 R105, desc[UR24][R80.64] ;  /* 0x000000185069a981 */ /* 0x0000a2000c1e1100 */
[----:B------:R-:W-:Y:S01]  /*52a0*/  @!P0 IMAD.MOV R159, RZ, RZ, -R159 ;  /* 0x000000ffff9f8224 */ /* 0x000fe200078e0a9f */
[----:B------:R-:W-:Y:S02]  /*52b0*/  ISETP.GE.AND P4, PT, R158, RZ, PT ;  /* 0x000000ff9e00720c */ /* 0x000fe40003f86270 */
[----:B------:R-:W-:-:S02]  /*52c0*/  ISETP.GE.AND P0, PT, R83, RZ, PT ;  /* 0x000000ff5300720c */ /* 0x000fc40003f06270 */
[----:B------:R-:W-:Y:S02]  /*52d0*/  PRMT R158, RZ, 0x7610, R158 ;  /* 0x00007610ff9e7816 */ /* 0x000fe4000000009e */
[----:B0-----:R-:W-:Y:S02]  /*52e0*/  IADD3.X R80, PT, PT, R8, UR6, RZ, P3, !PT ;  /* 0x0000000608507c10 */ /* 0x001fe40009ffe4ff */
[----:B------:R-:W-:Y:S01]  /*52f0*/  ISETP.GE.AND P3, PT, R82, RZ, PT ;  /* 0x000000ff5200720c */ /* 0x000fe20003f66270 */
[----:B------:R-:W-:Y:S02]  /*5300*/  @!P2 IMAD.MOV.U32 R82, RZ, RZ, R79 ;  /* 0x000000ffff52a224 */ /* 0x000fe400078e004f */
[----:B------:R-:W-:Y:S02]  /*5310*/  @!P2 IMAD.MOV.U32 R83, RZ, RZ, R80 ;  /* 0x000000ffff53a224 */ /* 0x000fe400078e0050 */
[----:B------:R-:W-:-:S03]  /*5320*/  VIADD R81, R21, 0xfffffff1 ;  /* 0xfffffff115517836 */ /* 0x000fc60000000000 */
[----:B------:R0:W2:Y:S01]  /*5330*/  @!P2 LDG.E.U8 R158, desc[UR24][R82.64] ;  /* 0x00000018529ea981 */ /* 0x0000a2000c1e1100 */
[----:B------:R-:W-:Y:S01]  /*5340*/  ISETP.GE.AND P2, PT, R155, RZ, PT ;  /* 0x000000ff9b00720c */ /* 0x000fe20003f46270 */
[----:B------:R-:W-:Y:S01]  /*5350*/  IMAD.MOV.U32 R155, RZ, RZ, R85 ;  /* 0x000000ffff9b7224 */ /* 0x000fe200078e0055 */
[----:B------:R-:W-:-:S03]  /*5360*/  UIMAD UR5, UR8, 0xe, URZ ;  /* 0x0000000e080578a4 */ /* 0x000fc6000f8e02ff */
[----:B------:R-:W-:Y:S01]  /*5370*/  @!P4 IMAD.MOV R155, RZ, RZ, -R155 ;  /* 0x000000ffff9bc224 */ /* 0x000fe200078e0a9b */
[----:B------:R-:W-:Y:S01]  /*5380*/  ISETP.GE.U32.AND P4, PT, R81, 0x7fffffd2, PT ;  /* 0x7fffffd25100780c */ /* 0x000fe20003f86070 */
[----:B------:R-:W-:Y:S01]  /*5390*/  USHF.R.S32.HI UR6, URZ, 0x1f, UR5 ;  /* 0x0000001fff067899 */ /* 0x000fe20008011405 */
[----:B------:R-:W-:Y:S01]  /*53a0*/  @!P3 IMAD.MOV R156, RZ, RZ, -R156 ;  /* 0x000000ffff9cb224 */ /* 0x000fe200078e0a9c */
[----:B------:R-:W-:Y:S01]  /*53b0*/  IADD3 R81, P3, PT, R5, UR5, RZ ;  /* 0x0000000505517c10 */ /* 0x000fe2000ff7e0ff */
[----:B------:R-:W-:Y:S01]  /*53c0*/  @!P0 IMAD.MOV R154, RZ, RZ, -R154 ;  /* 0x000000ffff9a8224 */ /* 0x000fe200078e0a9a */
[----:B------:R-:W-:Y:S02]  /*53d0*/  ISETP.GE.AND P0, PT, R153, RZ, PT ;  /* 0x000000ff9900720c */ /* 0x000fe40003f06270 */
[----:B0-----:R-:W-:Y:S01]  /*53e0*/  IADD3.X R82, PT, PT, R7, UR6, RZ, P3, !PT ;  /* 0x0000000607527c10 */ /* 0x001fe20009ffe4ff */
[----:B------:R-:W-:Y:S01]  /*53f0*/  @!P6 IMAD.MOV R165, RZ, RZ, -R165 ;  /* 0x000000ffffa5e224 */ /* 0x000fe200078e0aa5 */
[----:B------:R-:W-:Y:S01]  /*5400*/  ISETP.GE.AND P6, PT, R164, RZ, PT ;  /* 0x000000ffa400720c */ /* 0x000fe20003fc6270 */
[----:B------:R-:W-:Y:S01]  /*5410*/  IMAD.MOV.U32 R164, RZ, RZ, R84 ;  /* 0x000000ffffa47224 */ /* 0x000fe200078e0054 */
[----:B------:R-:W-:Y:S01]  /*5420*/  PRMT R153, RZ, 0x7610, R153 ;  /* 0x00007610ff997816 */ /* 0x000fe20000000099 */
[----:B------:R-:W-:-:S02]  /*5430*/  @!P2 IMAD.MOV R151, RZ, RZ, -R151 ;  /* 0x000000ffff97a224 */ /* 0x000fc400078e0a97 */
[----:B------:R-:W-:Y:S02]  /*5440*/  @!P4 IMAD.MOV.U32 R84, RZ, RZ, R81 ;  /* 0x000000ffff54c224 */ /* 0x000fe400078e0051 */
[----:B------:R-:W-:Y:S01]  /*5450*/  @!P4 IMAD.MOV.U32 R85, RZ, RZ, R82 ;  /* 0x000000ffff55c224 */ /* 0x000fe200078e0052 */
[----:B------:R-:W-:Y:S01]  /*5460*/  IADD3 R83, P2, PT, R6, UR5, RZ ;  /* 0x0000000506537c10 */ /* 0x000fe2000ff5e0ff */
[----:B------:R-:W-:-:S03]  /*5470*/  @!P0 IMAD.MOV R152, RZ, RZ, -R152 ;  /* 0x000000ffff988224 */ /* 0x000fc600078e0a98 */
[----:B------:R0:W2:Y:S01]  /*5480*/  @!P4 LDG.E.U8 R153, desc[UR24][R84.64] ;  /* 0x000000185499c981 */ /* 0x0000a2000c1e1100 */
[----:B------:R-:W-:Y:S02]  /*5490*/  ISETP.GE.AND P0, PT, R150, RZ, PT ;  /* 0x000000ff9600720c */ /* 0x000fe40003f06270 */
[----:B------:R-:W-:Y:S02]  /*54a0*/  ISETP.GE.AND P3, PT, R87, RZ, PT ;  /* 0x000000ff5700720c */ /* 0x000fe40003f66270 */
[----:B------:R-:W-:Y:S02]  /*54b0*/  PRMT R150, RZ, 0x7610, R150 ;  /* 0x00007610ff967816 */ /* 0x000fe40000000096 */
[----:B0-----:R-:W-:Y:S02]  /*54c0*/  IADD3.X R84, PT, PT, R8, UR6, RZ, P2, !PT ;  /* 0x0000000608547c10 */ /* 0x001fe400097fe4ff */
[----:B------:R-:W-:Y:S01]  /*54d0*/  ISETP.GE.AND P2, PT, R86, RZ, PT ;  /* 0x000000ff5600720c */ /* 0x000fe20003f46270 */
[----:B------:R-:W-:-:S02]  /*54e0*/  @!P4 IMAD.MOV.U32 R86, RZ, RZ, R83 ;  /* 0x000000ffff56c224 */ /* 0x000fc400078e0053 */
[----:B------:R-:W-:Y:S02]  /*54f0*/  @!P4 IMAD.MOV.U32 R87, RZ, RZ, R84 ;  /* 0x000000ffff57c224 */ /* 0x000fe400078e0054 */
[----:B------:R-:W-:Y:S01]  /*5500*/  @!P6 IMAD.MOV R164, RZ, RZ, -R164 ;  /* 0x000000ffffa4e224 */ /* 0x000fe200078e0aa4 */
[----:B------:R-:W-:Y:S02]  /*5510*/  ISETP.GE.AND P6, PT, R157, RZ, PT ;  /* 0x000000ff9d00720c */ /* 0x000fe40003fc6270 */
[----:B------:R0:W2:Y:S01]  /*5520*/  @!P4 LDG.E.U8 R150, desc[UR24][R86.64] ;  /* 0x000000185696c981 */ /* 0x0000a2000c1e1100 */
[----:B------:R-:W-:Y:S01]  /*5530*/  ISETP.GE.AND P4, PT, R147, RZ, PT ;  /* 0x000000ff9300720c */ /* 0x000fe20003f86270 */
[----:B------:R-:W-:Y:S01]  /*5540*/  IMAD.MOV.U32 R147, RZ, RZ, R89 ;  /* 0x000000ffff937224 */ /* 0x000fe200078e0059 */
[----:B------:R-:W-:Y:S01]  /*5550*/  SHF.R.U32.HI R85, RZ, 0x9, R98 ;  /* 0x00000009ff557819 */ /* 0x000fe20000011662 */
[----:B------:R-:W-:Y:S01]  /*5560*/  UIMAD UR5, UR8, 0x16, URZ ;  /* 0x00000016080578a4 */ /* 0x000fe2000f8e02ff */
[----:B------:R-:W-:-:S02]  /*5570*/  IMAD.MOV.U32 R157, RZ, RZ, R88 ;  /* 0x000000ffff9d7224 */ /* 0x000fc400078e0058 */
[----:B------:R-:W-:Y:S01]  /*5580*/  @!P0 IMAD.MOV R147, RZ, RZ, -R147 ;  /* 0x000000ffff938224 */ /* 0x000fe200078e0a93 */
[----:B------:R-:W-:Y:S01]  /*5590*/  LOP3.LUT P0, RZ, R85, 0x1, RZ, 0xc0, !PT ;  /* 0x0000000155ff7812 */ /* 0x000fe2000780c0ff */
[----:B------:R-:W-:Y:S01]  /*55a0*/  @!P3 IMAD.MOV R146, RZ, RZ, -R146 ;  /* 0x000000ffff92b224 */ /* 0x000fe200078e0a92 */
[----:B------:R-:W-:Y:S01]  /*55b0*/  ISETP.GE.AND P3, PT, R145, RZ, PT ;  /* 0x000000ff9100720c */ /* 0x000fe20003f66270 */
[----:B------:R-:W-:Y:S01]  /*55c0*/  USHF.R.S32.HI UR6, URZ, 0x1f, UR5 ;  /* 0x0000001fff067899 */ /* 0x000fe20008011405 */
[----:B------:R-:W-:Y:S01]  /*55d0*/  @!P6 IMAD.MOV R157, RZ, RZ, -R157 ;  /* 0x000000ffff9de224 */ /* 0x000fe200078e0a9d */
[----:B------:R-:W-:Y:S01]  /*55e0*/  IADD3 R85, P6, PT, R5, UR5, RZ ;  /* 0x0000000505557c10 */ /* 0x000fe2000ffde0ff */
[----:B------:R-:W-:-:S03]  /*55f0*/  IMAD.MOV.U32 R166, RZ, RZ, R148 ;  /* 0x000000ffffa67224 */ /* 0x000fc600078e0094 */
[----:B0-----:R-:W-:Y:S01]  /*5600*/  IADD3.X R86, PT, PT, R7, UR6, RZ, P6, !PT ;  /* 0x0000000607567c10 */ /* 0x001fe2000b7fe4ff */
[----:B------:R-:W-:Y:S01]  /*5610*/  @!P2 IMAD.MOV R166, RZ, RZ, -R166 ;  /* 0x000000ffffa6a224 */ /* 0x000fe200078e0aa6 */
[----:B------:R-:W-:Y:S01]  /*5620*/  ISETP.GE.AND P2, PT, R149, RZ, PT ;  /* 0x000000ff9500720c */ /* 0x000fe20003f46270 */
[----:B------:R-:W-:Y:S02]  /*5630*/  IMAD.MOV.U32 R149, RZ, RZ, R90 ;  /* 0x000000ffff957224 */ /* 0x000fe400078e005a */
[----:B------:R-:W-:Y:S01]  /*5640*/  IMAD.MOV.U32 R167, RZ, RZ, R91 ;  /* 0x000000ffffa77224 */ /* 0x000fe200078e005b */
[----:B------:R-:W-:Y:S01]  /*5650*/  PRMT R145, RZ, 0x7610, R145 ;  /* 0x00007610ff917816 */ /* 0x000fe20000000091 */
[----:B------:R-:W-:Y:S02]  /*5660*/  @P0 IMAD.MOV.U32 R88, RZ, RZ, R85 ;  /* 0x000000ffff580224 */ /* 0x000fe400078e0055 */
[----:B------:R-:W-:Y:S02]  /*5670*/  @P0 IMAD.MOV.U32 R89, RZ, RZ, R86 ;  /* 0x000000ffff590224 */ /* 0x000fe400078e0056 */
[----:B------:R-:W-:Y:S01]  /*5680*/  @!P4 IMAD.MOV R149, RZ, RZ, -R149 ;  /* 0x000000ffff95c224 */ /* 0x000fe200078e0a95 */
[----:B------:R-:W-:Y:S01]  /*5690*/  ISETP.GE.AND P4, PT, R170, RZ, PT ;  /* 0x000000ffaa00720c */ /* 0x000fe20003f86270 */
[----:B------:R-:W-:Y:S01]  /*56a0*/  @!P3 IMAD.MOV R167, RZ, RZ, -R167 ;  /* 0x000000ffffa7b224 */ /* 0x000fe200078e0aa7 */
[----:B------:R-:W-:Y:S01]  /*56b0*/  IADD3 R87, P3, PT, R6, UR5, RZ ;  /* 0x0000000506577c10 */ /* 0x000fe2000ff7e0ff */
[----:B------:R0:W2:Y:S01]  /*56c0*/  @P0 LDG.E.U8 R145, desc[UR24][R88.64] ;  /* 0x0000001858910981 */ /* 0x0000a2000c1e1100 */
[----:B------:R-:W-:Y:S01]  /*56d0*/  ISETP.GE.AND P6, PT, R169, RZ, PT ;  /* 0x000000ffa900720c */ /* 0x000fe20003fc6270 */
[----:B------:R-:W-:Y:S01]  /*56e0*/  IMAD.MOV.U32 R169, RZ, RZ, R141 ;  /* 0x000000ffffa97224 */ /* 0x000fe200078e008d */
[----:B------:R-:W-:Y:S01]  /*56f0*/  PRMT R148, RZ, 0x7610, R148 ;  /* 0x00007610ff947816 */ /* 0x000fe20000000094 */
[----:B------:R-:W-:Y:S01]  /*5700*/  @P0 IMAD.MOV.U32 R90, RZ, RZ, R87 ;  /* 0x000000ffff5a0224 */ /* 0x000fe200078e0057 */
[----:B0-----:R-:W-:-:S02]  /*5710*/  IADD3.X R88, PT, PT, R8, UR6, RZ, P3, !PT ;  /* 0x0000000608587c10 */ /* 0x001fc40009ffe4ff */
[----:B------:R-:W-:-:S03]  /*5720*/  SHF.R.U32.HI R89, RZ, 0x1, R98 ;  /* 0x00000001ff597819 */ /* 0x000fc60000011662 */
[----:B------:R-:W-:Y:S02]  /*5730*/  @P0 IMAD.MOV.U32 R91, RZ, RZ, R88 ;  /* 0x000000ffff5b0224 */ /* 0x000fe400078e0058 */
[----:B------:R-:W-:Y:S01]  /*5740*/  @!P4 IMAD.MOV R143, RZ, RZ, -R143 ;  /* 0x000000ffff8fc224 */ /* 0x000fe200078e0a8f */
[----:B------:R-:W-:Y:S01]  /*5750*/  LOP3.LUT P4, RZ, R89, 0x1, RZ, 0xc0, !PT ;  /* 0x0000000159ff7812 */ /* 0x000fe2000788c0ff */
[----:B------:R-:W-:Y:S01]  /*5760*/  @!P2 IMAD.MOV R169, RZ, RZ, -R169 ;  /* 0x000000ffffa9a224 */ /* 0x000fe200078e0aa9 */
[----:B------:R0:W2:Y:S01]  /*5770*/  @P0 LDG.E.U8 R148, desc[UR24][R90.64] ;  /* 0x000000185a940981 */ /* 0x0000a2000c1e1100 */
[----:B------:R-:W-:Y:S01]  /*5780*/  ISETP.GE.AND P2, PT, R183, RZ, PT ;  /* 0x000000ffb700720c */ /* 0x000fe20003f46270 */
[----:B------:R-:W-:Y:S01]  /*5790*/  UIMAD UR5, UR8, 0x1e, URZ ;  /* 0x0000001e080578a4 */ /* 0x000fe2000f8e02ff */
[----:B------:R-:W-:Y:S01]  /*57a0*/  ISETP.GE.AND P0, PT, R189, RZ, PT ;  /* 0x000000ffbd00720c */ /* 0x000fe20003f06270 */
[----:B------:R1:W-:Y:S01]  /*57b0*/  STL [R1+0xac4], R23 ;  /* 0x000ac41701007387 */ /* 0x0003e20000100800 */
[----:B------:R-:W-:Y:S01]  /*57c0*/  @!P6 IMAD.MOV R142, RZ, RZ, -R142 ;  /* 0x000000ffff8ee224 */ /* 0x000fe200078e0a8e */
[----:B------:R-:W-:Y:S01]  /*57d0*/  USHF.R.S32.HI UR6, URZ, 0x1f, UR5 ;  /* 0x0000001fff067899 */ /* 0x000fe20008011405 */
[----:B------:R-:W-:Y:S01]  /*57e0*/  ISETP.GE.AND P3, PT, R171, RZ, PT ;  /* 0x000000ffab00720c */ /* 0x000fe20003f66270 */
[----:B------:R-:W-:Y:S01]  /*57f0*/  IMAD.MOV.U32 R171, RZ, RZ, R139 ;  /* 0x000000ffffab7224 */ /* 0x000fe200078e008b */
[----:B-1----:R-:W-:-:S05]  /*5800*/  IADD3 R23, P6, PT, R5, UR5, RZ ;  /* 0x0000000505177c10 */ /* 0x002fca000ffde0ff */
[----:B------:R-:W-:Y:S01]  /*5810*/  @!P2 IMAD.MOV R140, RZ, RZ, -R140 ;  /* 0x000000ffff8ca224 */ /* 0x000fe200078e0a8c */
[----:B------:R-:W-:Y:S01]  /*5820*/  IADD3.X R168, PT, PT, R7, UR6, RZ, P6, !PT ;  /* 0x0000000607a87c10 */ /* 0x000fe2000b7fe4ff */
[----:B------:R1:W-:Y:S01]  /*5830*/  STL [R1+0x130], R23 ;  /* 0x0001301701007387 */ /* 0x0003e20000100800 */
[----:B0-----:R-:W-:Y:S01]  /*5840*/  @P4 IMAD.MOV.U32 R90, RZ, RZ, R23 ;  /* 0x000000ffff5a4224 */ /* 0x001fe200078e0017 */
[----:B------:R-:W-:Y:S01]  /*5850*/  ISETP.GE.AND P2, PT, R190, RZ, PT ;  /* 0x000000ffbe00720c */ /* 0x000fe20003f46270 */
[----:B------:R-:W-:Y:S01]  /*5860*/  @!P0 IMAD.MOV R171, RZ, RZ, -R171 ;  /* 0x000000ffffab8224 */ /* 0x000fe200078e0aab */
[----:B------:R-:W-:Y:S01]  /*5870*/  PRMT R141, RZ, 0x7610, R141 ;  /* 0x00007610ff8d7816 */ /* 0x000fe2000000008d */
[----:B------:R-:W-:Y:S01]  /*5880*/  @P4 IMAD.MOV.U32 R91, RZ, RZ, R168 ;  /* 0x000000ffff5b4224 */ /* 0x000fe200078e00a8 */
[----:B------:R-:W-:Y:S02]  /*5890*/  ISETP.GE.AND P0, PT, R200, RZ, PT ;  /* 0x000000ffc800720c */ /* 0x000fe40003f06270 */
[----:B-1----:R-:W-:Y:S01]  /*58a0*/  IADD3 R23, P6, PT, R6, UR5, RZ ;  /* 0x0000000506177c10 */ /* 0x002fe2000ffde0ff */
[----:B------:R-:W-:Y:S03]  /*58b0*/  STL [R1+0x12c], R168 ;  /* 0x00012ca801007387 */ /* 0x000fe60000100800 */
[----:B------:R-:W-:Y:S01]  /*58c0*/  IADD3.X R89, PT, PT, R8, UR6, RZ, P6, !PT ;  /* 0x0000000608597c10 */ /* 0x000fe2000b7fe4ff */
[----:B------:R0:W2:Y:S01]  /*58d0*/  @P4 LDG.E.U8 R141, desc[UR24][R90.64] ;  /* 0x000000185a8d4981 */ /* 0x0000a2000c1e1100 */
[----:B------:R-:W-:Y:S01]  /*58e0*/  ISETP.GE.AND P6, PT, R201, RZ, PT ;  /* 0x000000ffc900720c */ /* 0x000fe20003fc6270 */
[----:B------:R-:W-:-:S02]  /*58f0*/  @!P3 IMAD.MOV R144, RZ, RZ, -R144 ;  /* 0x000000ffff90b224 */ /* 0x000fc400078e0a90 */
[----:B------:R-:W-:Y:S01]  /*5900*/  STL [R1+0x138], R23 ;  /* 0x0001381701007387 */ /* 0x000fe20000100800 */
[----:B------:R-:W-:Y:S01]  /*5910*/  ISETP.GE.AND P3, PT, R181, RZ, PT ;  /* 0x000000ffb500720c */ /* 0x000fe20003f66270 */
[----:B------:R-:W-:Y:S02]  /*5920*/  IMAD.MOV.U32 R183, RZ, RZ, R92 ;  /* 0x000000ffffb77224 */ /* 0x000fe400078e005c */
[----:B------:R1:W-:Y:S01]  /*5930*/  STL [R1+0x134], R89 ;  /* 0x0001345901007387 */ /* 0x0003e20000100800 */
[----:B0-----:R-:W-:Y:S02]  /*5940*/  @P4 IMAD.MOV.U32 R91, RZ, RZ, R89 ;  /* 0x000000ffff5b4224 */ /* 0x001fe400078e0059 */
[----:B------:R-:W-:Y:S01]  /*5950*/  IMAD.MOV.U32 R181, RZ, RZ, R93 ;  /* 0x000000ffffb57224 */ /* 0x000fe200078e005d */
[----:B------:R-:W-:Y:S01]  /*5960*/  UIMAD UR5, UR8, 0x7, URZ ;  /* 0x00000007080578a4 */ /* 0x000fe2000f8e02ff */
[----:B------:R-:W-:Y:S02]  /*5970*/  @!P2 IMAD.MOV R183, RZ, RZ, -R183 ;  /* 0x000000ffffb7a224 */ /* 0x000fe400078e0ab7 */
[----:B-1----:R-:W-:-:S02]  /*5980*/  VIADD R89, R21, 0xfffffff8 ;  /* 0xfffffff815597836 */ /* 0x002fc40000000000 */
[----:B------:R-:W-:Y:S01]  /*5990*/  IMAD.MOV.U32 R190, RZ, RZ, R137 ;  /* 0x000000ffffbe7224 */ /* 0x000fe200078e0089 */
[----:B------:R-:W-:Y:S01]  /*59a0*/  PRMT R139, RZ, 0x7610, R139 ;  /* 0x00007610ff8b7816 */ /* 0x000fe2000000008b */
[----:B------:R-:W-:Y:S01]  /*59b0*/  @!P0 IMAD.MOV R181, RZ, RZ, -R181 ;  /* 0x000000ffffb58224 */ /* 0x000fe200078e0ab5 */
[----:B------:R-:W-:Y:S01]  /*59c0*/  ISETP.GE.U32.AND P2, PT, R89, 0x7fffffd9, PT ;  /* 0x7fffffd95900780c */ /* 0x000fe20003f46070 */
[----:B------:R-:W-:Y:S01]  /*59d0*/  @P4 IMAD.MOV.U32 R90, RZ, RZ, R23 ;  /* 0x000000ffff5a4224 */ /* 0x000fe200078e0017 */
[----:B------:R-:W-:Y:S01]  /*59e0*/  ISETP.GE.AND P0, PT, R203, RZ, PT ;  /* 0x000000ffcb00720c */ /* 0x000fe20003f06270 */
[----:B------:R-:W-:Y:S01]  /*59f0*/  USHF.R.S32.HI UR6, URZ, 0x1f, UR5 ;  /* 0x0000001fff067899 */ /* 0x000fe20008011405 */
[----:B------:R-:W-:Y:S01]  /*5a00*/  @!P6 IMAD.MOV R190, RZ, RZ, -R190 ;  /* 0x000000ffffbee224 */ /* 0x000fe200078e0abe */
[----:B------:R-:W-:Y:S01]  /*5a10*/  IADD3 R89, P6, PT, R5, UR5, RZ ;  /* 0x0000000505597c10 */ /* 0x000fe2000ffde0ff */
[----:B------:R0:W2:Y:S01]  /*5a20*/  @P4 LDG.E.U8 R139, desc[UR24][R90.64] ;  /* 0x000000185a8b4981 */ /* 0x0000a2000c1e1100 */
[----:B------:R-:W-:Y:S01]  /*5a30*/  IMAD.MOV.U32 R201, RZ, RZ, R95 ;  /* 0x000000ffffc97224 */ /* 0x000fe200078e005f */
[----:B------:R-:W-:-:S02]  /*5a40*/  ISETP.GE.AND P4, PT, R202, RZ, PT ;  /* 0x000000ffca00720c */ /* 0x000fc40003f86270 */
[----:B------:R-:W-:Y:S02]  /*5a50*/  PRMT R137, RZ, 0x7610, R137 ;  /* 0x00007610ff897816 */ /* 0x000fe40000000089 */
[----:B0-----:R-:W-:Y:S01]  /*5a60*/  IADD3.X R90, PT, PT, R7, UR6, RZ, P6, !PT ;  /* 0x00000006075a7c10 */ /* 0x001fe2000b7fe4ff */
[----:B------:R-:W-:Y:S02]  /*5a70*/  @!P2 IMAD.MOV.U32 R92, RZ, RZ, R89 ;  /* 0x000000ffff5ca224 */ /* 0x000fe400078e0059 */
[----:B------:R-:W-:Y:S02]  /*5a80*/  @!P0 IMAD.MOV R201, RZ, RZ, -R201 ;  /* 0x000000ffffc98224 */ /* 0x000fe400078e0ac9 */
[----:B------:R-:W-:Y:S01]  /*5a90*/  @!P2 IMAD.MOV.U32 R93, RZ, RZ, R90 ;  /* 0x000000ffff5da224 */ /* 0x000fe200078e005a */
[----:B------:R-:W-:Y:S02]  /*5aa0*/  IADD3 R91, P0, PT, R6, UR5, RZ ;  /* 0x00000005065b7c10 */ /* 0x000fe4000ff1e0ff */
[----:B------:R-:W-:-:S02]  /*5ab0*/  ISETP.GE.AND P6, PT, R205, RZ, PT ;  /* 0x000000ffcd00720c */ /* 0x000fc40003fc6270 */
[----:B------:R0:W2:Y:S01]  /*5ac0*/  @!P2 LDG.E.U8 R137, desc[UR24][R92.64] ;  /* 0x000000185c89a981 */ /* 0x0000a2000c1e1100 */
[----:B------:R-:W-:Y:S01]  /*5ad0*/  @!P3 IMAD.MOV R138, RZ, RZ, -R138 ;  /* 0x000000ffff8ab224 */ /* 0x000fe200078e0a8a */
[----:B------:R-:W-:Y:S01]  /*5ae0*/  PRMT R189, RZ, 0x7610, R189 ;  /* 0x00007610ffbd7816 */ /* 0x000fe200000000bd */
[----:B------:R-:W-:Y:S01]  /*5af0*/  IMAD.MOV.U32 R200, RZ, RZ, R94 ;  /* 0x000000ffffc87224 */ /* 0x000fe200078e005e */
[----:B------:R-:W-:Y:S01]  /*5b00*/  ISETP.GE.AND P3, PT, R204, RZ, PT ;  /* 0x000000ffcc00720c */ /* 0x000fe20003f66270 */
[----:B------:R-:W-:Y:S01]  /*5b10*/  @!P2 IMAD.MOV.U32 R94, RZ, RZ, R91 ;  /* 0x000000ffff5ea224 */ /* 0x000fe200078e005b */
[----:B0-----:R-:W-:Y:S01]  /*5b20*/  IADD3.X R92, PT, PT, R8, UR6, RZ, P0, !PT ;  /* 0x00000006085c7c10 */ /* 0x001fe200087fe4ff */
[----:B------:R-:W-:Y:S01]  /*5b30*/  VIADD R93, R21, 0xfffffff0 ;  /* 0xfffffff0155d7836 */ /* 0x000fe20000000000 */
[----:B------:R-:W-:Y:S01]  /*5b40*/  UIMAD UR5, UR8, 0xf, URZ ;  /* 0x0000000f080578a4 */ /* 0x000fe2000f8e02ff */
[----:B------:R-:W-:Y:S01]  /*5b50*/  ISETP.GE.AND P0, PT, R207, RZ, PT ;  /* 0x000000ffcf00720c */ /* 0x000fe20003f06270 */
[----:B------:R-:W-:-:S02]  /*5b60*/  @!P4 IMAD.MOV R136, RZ, RZ, -R136 ;  /* 0x000000ffff88c224 */ /* 0x000fc400078e0a88 */
[----:B------:R-:W-:Y:S01]  /*5b70*/  @!P2 IMAD.MOV.U32 R95, RZ, RZ, R92 ;  /* 0x000000ffff5fa224 */ /* 0x000fe200078e005c */
[----:B------:R-:W-:Y:S01]  /*5b80*/  ISETP.GE.U32.AND P4, PT, R93, 0x7fffffd1, PT ;  /* 0x7fffffd15d00780c */ /* 0x000fe20003f86070 */
[----:B------:R-:W-:Y:S01]  /*5b90*/  IMAD.MOV.U32 R203, RZ, RZ, R96 ;  /* 0x000000ffffcb7224 */ /* 0x000fe200078e0060 */
[----:B------:R-:W-:Y:S02]  /*5ba0*/  USHF.R.S32.HI UR6, URZ, 0x1f, UR5 ;  /* 0x0000001fff067899 */ /* 0x000fe40008011405 */
[----:B------:R0:W2:Y:S01]  /*5bb0*/  @!P2 LDG.E.U8 R189, desc[UR24][R94.64] ;  /* 0x000000185ebda981 */ /* 0x0000a2000c1e1100 */
[----:B------:R-:W-:Y:S01]  /*5bc0*/  @!P6 IMAD.MOV R203, RZ, RZ, -R203 ;  /* 0x000000ffffcbe224 */ /* 0x000fe200078e0acb */
[----:B------:R-:W-:Y:S02]  /*5bd0*/  ISETP.GE.AND P2, PT, R210, RZ, PT ;  /* 0x000000ffd200720c */ /* 0x000fe40003f46270 */
[----:B------:R-:W-:Y:S01]  /*5be0*/  IADD3 R93, P6, PT, R5, UR5, RZ ;  /* 0x00000005055d7c10 */ /* 0x000fe2000ffde0ff */
[--C-:B------:R-:W-:Y:S01]  /*5bf0*/  IMAD.MOV.U32 R205, RZ, RZ, R135.reuse ;  /* 0x000000ffffcd7224 */ /* 0x100fe200078e0087 */
[----:B------:R-:W-:Y:S01]  /*5c00*/  PRMT R135, RZ, 0x7610, R135 ;  /* 0x00007610ff877816 */ /* 0x000fe20000000087 */
[----:B------:R-:W-:Y:S01]  /*5c10*/  @!P3 IMAD.MOV R200, RZ, RZ, -R200 ;  /* 0x000000ffffc8b224 */ /* 0x000fe200078e0ac8 */
[----:B0-----:R-:W-:Y:S01]  /*5c20*/  IADD3.X R94, PT, PT, R7, UR6, RZ, P6, !PT ;  /* 0x00000006075e7c10 */ /* 0x001fe2000b7fe4ff */
[----:B------:R-:W-:Y:S01]  /*5c30*/  IMAD.MOV.U32 R202, RZ, RZ, R97 ;  /* 0x000000ffffca7224 */ /* 0x000fe200078e0061 */
[----:B------:R-:W-:Y:S01]  /*5c40*/  ISETP.GE.AND P3, PT, R206, RZ, PT ;  /* 0x000000ffce00720c */ /* 0x000fe20003f66270 */
[----:B------:R-:W-:Y:S01]  /*5c50*/  @!P0 IMAD.MOV R205, RZ, RZ, -R205 ;  /* 0x000000ffffcd8224 */ /* 0x000fe200078e0acd */
[----:B------:R-:W-:Y:S01]  /*5c60*/  ISETP.GE.AND P0, PT, R208, RZ, PT ;  /* 0x000000ffd000720c */ /* 0x000fe20003f06270 */
[----:B------:R-:W-:-:S02]  /*5c70*/  @!P4 IMAD.MOV.U32 R96, RZ, RZ, R93 ;  /* 0x000000ffff60c224 */ /* 0x000fc400078e005d */
[----:B------:R-:W-:Y:S02]  /*5c80*/  @!P4 IMAD.MOV.U32 R97, RZ, RZ, R94 ;  /* 0x000000ffff61c224 */ /* 0x000fe400078e005e */
[----:B------:R-:W-:Y:S01]  /*5c90*/  IMAD.MOV.U32 R206, RZ, RZ, R100 ;  /* 0x000000ffffce7224 */ /* 0x000fe200078e0064 */
[----:B------:R-:W-:Y:S02]  /*5ca0*/  IADD3 R95, P6, PT, R6, UR5, RZ ;  /* 0x00000005065f7c10 */ /* 0x000fe4000ffde0ff */
[----:B------:R0:W2:Y:S01]  /*5cb0*/  @!P4 LDG.E.U8 R135, desc[UR24][R96.64] ;  /* 0x000000186087c981 */ /* 0x0000a2000c1e1100 */
[----:B------:R-:W-:Y:S01]  /*5cc0*/  @!P2 IMAD.MOV R206, RZ, RZ, -R206 ;  /* 0x000000ffffcea224 */ /* 0x000fe200078e0ace */
[----:B------:R-:W-:Y:S02]  /*5cd0*/  ISETP.GE.AND P2, PT, R212, RZ, PT ;  /* 0x000000ffd400720c */ /* 0x000fe40003f46270 */
[----:B0-----:R-:W-:Y:S02]  /*5ce0*/  IADD3.X R96, PT, PT, R8, UR6, RZ, P6, !PT ;  /* 0x0000000608607c10 */ /* 0x001fe4000b7fe4ff */
[----:B------:R-:W-:Y:S01]  /*5cf0*/  ISETP.GE.AND P6, PT, R213, RZ, PT ;  /* 0x000000ffd500720c */ /* 0x000fe20003fc6270 */
[----:B------:R-:W-:Y:S01]  /*5d00*/  @!P0 IMAD.MOV R134, RZ, RZ, -R134 ;  /* 0x000000ffff868224 */ /* 0x000fe200078e0a86 */
[----:B------:R-:W-:Y:S01]  /*5d10*/  ISETP.GE.AND P0, PT, R215, RZ, PT ;  /* 0x000000ffd700720c */ /* 0x000fe20003f06270 */
[----:B------:R-:W-:Y:S01]  /*5d20*/  @!P3 IMAD.MOV R202, RZ, RZ, -R202 ;  /* 0x000000ffffcab224 */ /* 0x000fe200078e0aca */
[----:B------:R-:W-:Y:S01]  /*5d30*/  ISETP.GE.AND P3, PT, R209, RZ, PT ;  /* 0x000000ffd100720c */ /* 0x000fe20003f66270 */
[----:B------:R-:W-:Y:S01]  /*5d40*/  IMAD.MOV.U32 R207, RZ, RZ, R101 ;  /* 0x000000ffffcf7224 */ /* 0x000fe200078e0065 */
[----:B------:R-:W-:Y:S01]  /*5d50*/  SHF.R.U32.HI R98, RZ, 0x8, R98 ;  /* 0x00000008ff627819 */ /* 0x000fe20000011662 */
[----:B------:R-:W-:Y:S01]  /*5d60*/  IMAD.MOV.U32 R209, RZ, RZ, R130 ;  /* 0x000000ffffd17224 */ /* 0x000fe200078e0082 */
[----:B------:R-:W-:Y:S01]  /*5d70*/  PRMT R204, RZ, 0x7610, R204 ;  /* 0x00007610ffcc7816 */ /* 0x000fe200000000cc */
[----:B------:R-:W-:Y:S01]  /*5d80*/  @!P4 IMAD.MOV.U32 R100, RZ, RZ, R95 ;  /* 0x000000ffff64c224 */ /* 0x000fe200078e005f */
[----:B------:R-:W-:Y:S01]  /*5d90*/  UIMAD UR5, UR8, 0x17, URZ ;  /* 0x00000017080578a4 */ /* 0x000fe2000f8e02ff */
[----:B------:R-:W-:-:S02]  /*5da0*/  @!P4 IMAD.MOV.U32 R101, RZ, RZ, R96 ;  /* 0x000000ffff65c224 */ /* 0x000fc400078e0060 */
[----:B------:R-:W-:Y:S01]  /*5db0*/  @!P2 IMAD.MOV R133, RZ, RZ, -R133 ;  /* 0x000000ffff85a224 */ /* 0x000fe200078e0a85 */
[----:B------:R-:W-:Y:S01]  /*5dc0*/  LOP3.LUT P2, RZ, R98, 0x1, RZ, 0xc0, !PT ;  /* 0x0000000162ff7812 */ /* 0x000fe2000784c0ff */
[----:B------:R-:W-:Y:S01]  /*5dd0*/  @!P6 IMAD.MOV R209, RZ, RZ, -R209 ;  /* 0x000000ffffd1e224 */ /* 0x000fe200078e0ad1 */
[----:B------:R-:W-:Y:S01]  /*5de0*/  USHF.R.S32.HI UR6, URZ, 0x1f, UR5 ;  /* 0x0000001fff067899 */ /* 0x000fe20008011405 */
[----:B------:R-:W-:Y:S01]  /*5df0*/  ISETP.GE.AND P6, PT, R216, RZ, PT ;  /* 0x000000ffd800720c */ /* 0x000fe20003fc6270 */
[----:B------:R0:W4:Y:S01]  /*5e00*/  @!P4 LDG.E.U8 R204, desc[UR24][R100.64] ;  /* 0x0000001864ccc981 */ /* 0x000122000c1e1100 */
[----:B------:R-:W-:Y:S01]  /*5e10*/  IADD3 R97, P4, PT, R5, UR5, RZ ;  /* 0x0000000505617c10 */ /* 0x000fe2000ff9e0ff */
[----:B------:R-:W-:Y:S01]  /*5e20*/  @!P0 IMAD.MOV R131, RZ, RZ, -R131 ;  /* 0x000000ffff838224 */ /* 0x000fe200078e0a83 */
[----:B------:R-:W-:Y:S02]  /*5e30*/  IADD3 R170, P0, PT, R6, UR5, RZ ;  /* 0x0000000506aa7c10 */ /* 0x000fe4000ff1e0ff */
[----:B------:R-:W-:Y:S01]  /*5e40*/  IADD3.X R98, PT, PT, R7, UR6, RZ, P4, !PT ;  /* 0x0000000607627c10 */ /* 0x000fe2000a7fe4ff */
[----:B------:R-:W-:Y:S01]  /*5e50*/  UIMAD UR5, UR8, 0x1f, URZ ;  /* 0x0000001f080578a4 */ /* 0x000fe2000f8e02ff */
[--C-:B------:R-:W-:Y:S01]  /*5e60*/  IMAD.MOV.U32 R208, RZ, RZ, R132.reuse ;  /* 0x000000ffffd07224 */ /* 0x100fe200078e0084 */
[----:B------:R-:W-:Y:S01]  /*5e70*/  PRMT R132, RZ, 0x7610, R132 ;  /* 0x00007610ff847816 */ /* 0x000fe20000000084 */
[----:B------:R-:W-:Y:S01]  /*5e80*/  IMAD.MOV.U32 R210, RZ, RZ, R127 ;  /* 0x000000ffffd27224 */ /* 0x000fe200078e007f */
[----:B------:R-:W-:Y:S01]  /*5e90*/  IADD3.X R168, PT, PT, R8, UR6, RZ, P0, !PT ;  /* 0x0000000608a87c10 */ /* 0x000fe200087fe4ff */
[----:B0-----:R-:W-:Y:S01]  /*5ea0*/  @P2 IMAD.MOV.U32 R100, RZ, RZ, R97 ;  /* 0x000000ffff642224 */ /* 0x001fe200078e0061 */
[----:B------:R-:W-:Y:S01]  /*5eb0*/  USHF.R.S32.HI UR6, URZ, 0x1f, UR5 ;  /* 0x0000001fff067899 */ /* 0x000fe20008011405 */
[----:B------:R-:W-:-:S02]  /*5ec0*/  @P2 IMAD.MOV.U32 R101, RZ, RZ, R98 ;  /* 0x000000ffff652224 */ /* 0x000fc400078e0062 */
[----:B------:R-:W-:Y:S01]  /*5ed0*/  @!P6 IMAD.MOV R210, RZ, RZ, -R210 ;  /* 0x000000ffffd2e224 */ /* 0x000fe200078e0ad2 */
[----:B------:R-:W-:Y:S02]  /*5ee0*/  IADD3 R21, P6, PT, R5, UR5, RZ ;  /* 0x0000000505157c10 */ /* 0x000fe4000ffde0ff */
[----:B------:R0:W4:Y:S01]  /*5ef0*/  @P2 LDG.E.U8 R132, desc[UR24][R100.64] ;  /* 0x0000001864842981 */ /* 0x000122000c1e1100 */
[----:B------:R-:W-:Y:S02]  /*5f00*/  PRMT R130, RZ, 0x7610, R130 ;  /* 0x00007610ff827816 */ /* 0x000fe40000000082 */
[----:B------:R-:W-:Y:S02]  /*5f10*/  IADD3.X R23, PT, PT, R7, UR6, RZ, P6, !PT ;  /* 0x0000000607177c10 */ /* 0x000fe4000b7fe4ff */
[----:B------:R-:W-:Y:S01]  /*5f20*/  PRMT R127, RZ, 0x7610, R127 ;  /* 0x00007610ff7f7816 */ /* 0x000fe2000000007f */
[----:B0-----:R-:W-:Y:S02]  /*5f30*/  @P2 IMAD.MOV.U32 R100, RZ, RZ, R170 ;  /* 0x000000ffff642224 */ /* 0x001fe400078e00aa */
[----:B------:R-:W-:-:S05]  /*5f40*/  @P2 IMAD.MOV.U32 R101, RZ, RZ, R168 ;  /* 0x000000ffff652224 */ /* 0x000fca00078e00a8 */
[----:B------:R0:W4:Y:S01]  /*5f50*/  @P2 LDG.E.U8 R130, desc[UR24][R100.64] ;  /* 0x0000001864822981 */ /* 0x000122000c1e1100 */
[----:B------:R-:W-:Y:S01]  /*5f60*/  ISETP.GE.AND P2, PT, R221, RZ, PT ;  /* 0x000000ffdd00720c */ /* 0x000fe20003f46270 */
[----:B0-----:R-:W-:Y:S02]  /*5f70*/  @!P1 IMAD.MOV.U32 R100, RZ, RZ, R21 ;  /* 0x000000ffff649224 */ /* 0x001fe400078e0015 */
[----:B------:R-:W-:-:S05]  /*5f80*/  @!P1 IMAD.MOV.U32 R101, RZ, RZ, R23 ;  /* 0x000000ffff659224 */ /* 0x000fca00078e0017 */
[----:B------:R0:W4:Y:S05]  /*5f90*/  @!P1 LDG.E.U8 R127, desc[UR24][R100.64] ;  /* 0x00000018647f9981 */ /* 0x00012a000c1e1100 */
[----:B------:R-:W-:Y:S01]  /*5fa0*/  @!P2 IMAD.MOV R126, RZ, RZ, -R126 ;  /* 0x000000ffff7ea224 */ /* 0x000fe200078e0a7e */
[----:B------:R1:W-:Y:S01]  /*5fb0*/  STL [R1+0x140], R21 ;  /* 0x0001401501007387 */ /* 0x0003e20000100800 */
[----:B------:R-:W-:-:S03]  /*5fc0*/  @!P3 IMAD.MOV R207, RZ, RZ, -R207 ;  /* 0x000000ffffcfb224 */ /* 0x000fc600078e0acf */
[----:B------:R0:W-:Y:S01]  /*5fd0*/  STL [R1+0x13c], R23 ;  /* 0x00013c1701007387 */ /* 0x0001e20000100800 */
[----:B-1----:R-:W-:Y:S02]  /*5fe0*/  IADD3 R21, P2, PT, R6, UR5, RZ ;  /* 0x0000000506157c10 */ /* 0x002fe4000ff5e0ff */
[----:B------:R-:W-:Y:S02]  /*5ff0*/  ISETP.GE.AND P3, PT, R211, RZ, PT ;  /* 0x000000ffd300720c */ /* 0x000fe40003f66270 */
[----:B0-----:R-:W-:Y:S01]  /*6000*/  IADD3.X R23, PT, PT, R8, UR6, RZ, P2, !PT ;  /* 0x0000000608177c10 */ /* 0x001fe200097fe4ff */
[--C-:B------:R-:W-:Y:S01]  /*6010*/  IMAD.MOV.U32 R211, RZ, RZ, R125.reuse ;  /* 0x000000ffffd37224 */ /* 0x100fe200078e007d */
[----:B------:R-:W-:Y:S01]  /*6020*/  PRMT R125, RZ, 0x7610, R125 ;  /* 0x00007610ff7d7816 */ /* 0x000fe2000000007d */
[----:B------:R-:W-:Y:S02]  /*6030*/  @!P1 IMAD.MOV.U32 R100, RZ, RZ, R21 ;  /* 0x000000ffff649224 */ /* 0x000fe400078e0015 */
[----:B------:R-:W-:-:S05]  /*6040*/  @!P1 IMAD.MOV.U32 R101, RZ, RZ, R23 ;  /* 0x000000ffff659224 */ /* 0x000fca00078e0017 */
[----:B------:R0:W4:Y:S01]  /*6050*/  @!P1 LDG.E.U8 R125, desc[UR24][R100.64] ;  /* 0x00000018647d9981 */ /* 0x000122000c1e1100 */
[----:B------:R-:W-:Y:S01]  /*6060*/  @!P3 IMAD.MOV R208, RZ, RZ, -R208 ;  /* 0x000000ffffd0b224 */ /* 0x000fe200078e0ad0 */
[----:B------:R-:W-:Y:S02]  /*6070*/  ISETP.GE.AND P3, PT, R214, RZ, PT ;  /* 0x000000ffd600720c */ /* 0x000fe40003f66270 */
[----:B------:R-:W-:Y:S02]  /*6080*/  ISETP.GE.AND P4, PT, R217, RZ, PT ;  /* 0x000000ffd900720c */ /* 0x000fe40003f86270 */
[----:B------:R-:W-:Y:S01]  /*6090*/  ISETP.GE.AND P0, PT, R218, RZ, PT ;  /* 0x000000ffda00720c */ /* 0x000fe20003f06270 */
[----:B------:R1:W-:Y:S02]  /*60a0*/  STL [R1+0x148], R21 ;  /* 0x0001481501007387 */ /* 0x0003e40000100800 */
[----:B-1----:R-:W-:Y:S02]  /*60b0*/  IMAD.MOV.U32 R21, RZ, RZ, R14 ;  /* 0x000000ffff157224 */ /* 0x002fe400078e000e */
[----:B------:R-:W1:Y:S04]  /*60c0*/  S2R R14, SR_TID.X ;  /* 0x00000000000e7919 */ /* 0x000e680000002100 */
[----:B------:R-:W-:Y:S01]  /*60d0*/  @!P3 IMAD.MOV R129, RZ, RZ, -R129 ;  /* 0x000000ffff81b224 */ /* 0x000fe200078e0a81 */
[----:B------:R-:W-:Y:S01]  /*60e0*/  ISETP.GE.AND P3, PT, R220, RZ, PT ;  /* 0x000000ffdc00720c */ /* 0x000fe20003f66270 */
[----:B------:R-:W-:Y:S01]  /*60f0*/  @!P4 IMAD.MOV R128, RZ, RZ, -R128 ;  /* 0x000000ffff80c224 */ /* 0x000fe200078e0a80 */
[----:B------:R-:W-:Y:S01]  /*6100*/  ISETP.GE.AND P4, PT, R219, RZ, PT ;  /* 0x000000ffdb00720c */ /* 0x000fe20003f86270 */
[----:B------:R-:W-:Y:S01]  /*6110*/  @!P0 IMAD.MOV R211, RZ, RZ, -R211 ;  /* 0x000000ffffd38224 */ /* 0x000fe200078e0ad3 */
[----:B------:R-:W-:-:S02]  /*6120*/  ISETP.GE.AND P0, PT, R223, RZ, PT ;  /* 0x000000ffdf00720c */ /* 0x000fc40003f06270 */
[----:B------:R-:W-:Y:S02]  /*6130*/  ISETP.GE.AND P2, PT, R224, RZ, PT ;  /* 0x000000ffe000720c */ /* 0x000fe40003f46270 */
[----:B------:R-:W-:Y:S02]  /*6140*/  ISETP.GE.AND P6, PT, R222, RZ, PT ;  /* 0x000000ffde00720c */ /* 0x000fe40003fc6270 */
[----:B------:R-:W-:-:S03]  /*6150*/  ISETP.GE.AND P1, PT, R225, RZ, PT ;  /* 0x000000ffe100720c */ /* 0x000fc60003f26270 */
[----:B------:R-:W-:Y:S01]  /*6160*/  @!P3 IMAD.MOV R107, RZ, RZ, -R107 ;  /* 0x000000ffff6bb224 */ /* 0x000fe200078e0a6b */
[----:B------:R-:W-:Y:S01]  /*6170*/  ISETP.GE.AND P3, PT, R228, RZ, PT ;  /* 0x000000ffe400720c */ /* 0x000fe20003f66270 */
[----:B------:R-:W-:Y:S01]  /*6180*/  @!P4 IMAD.MOV R108, RZ, RZ, -R108 ;  /* 0x000000ffff6cc224 */ /* 0x000fe200078e0a6c */
[----:B------:R-:W-:Y:S01]  /*6190*/  ISETP.GE.AND P4, PT, R229, RZ, PT ;  /* 0x000000ffe500720c */ /* 0x000fe20003f86270 */
[----:B------:R-:W-:Y:S01]  /*61a0*/  @!P0 IMAD.MOV R109, RZ, RZ, -R109 ;  /* 0x000000ffff6d8224 */ /* 0x000fe200078e0a6d */
[----:B------:R-:W-:Y:S01]  /*61b0*/  ISETP.GE.AND P0, PT, R227, RZ, PT ;  /* 0x000000ffe300720c */ /* 0x000fe20003f06270 */
[----:B------:R-:W-:-:S04]  /*61c0*/  @!UP1 UIADD3 UR4, UPT, UPT, -UR4, 0x100000, URZ ;  /* 0x0010000004049890 */ /* 0x000fc8000fffe1ff */
[----:B------:R-:W-:Y:S02]  /*61d0*/  @!UP1 USHF.L.U32 UR5, UR4, 0xb, URZ ;  /* 0x0000000b04059899 */ /* 0x000fe400080006ff */
[----:B------:R-:W-:Y:S01]  /*61e0*/  @!UP1 USHF.L.U32 UR4, UR4, 0x1, URZ ;  /* 0x0000000104049899 */ /* 0x000fe200080006ff */
[----:B------:R0:W-:Y:S01]  /*61f0*/  STL [R1+0x144], R23 ;  /* 0x0001441701007387 */ /* 0x0001e20000100800 */
[----:B------:R-:W-:Y:S01]  /*6200*/  VOTEU.ALL UP2, P5 ;  /* 0x0000000000ff7886 */ /* 0x000fe20002840000 */
[----:B------:R-:W-:Y:S01]  /*6210*/  @!P2 IMAD.MOV R111, RZ, RZ, -R111 ;  /* 0x000000ffff6fa224 */ /* 0x000fe200078e0a6f */
[----:B------:R-:W-:Y:S01]  /*6220*/  ISETP.NE.AND P2, PT, R99, RZ, PT ;  /* 0x000000ff6300720c */ /* 0x000fe20003f45270 */
[----:B------:R-:W-:Y:S01]  /*6230*/  @!P6 IMAD.MOV R110, RZ, RZ, -R110 ;  /* 0x000000ffff6ee224 */ /* 0x000fe200078e0a6e */
[----:B------:R-:W-:Y:S01]  /*6240*/  LOP3.LUT R99, RZ, R99, RZ, 0x33, !PT ;  /* 0x00000063ff637212 */ /* 0x000fe200078e33ff */
[----:B------:R-:W-:Y:S02]  /*6250*/  @!P1 IMAD.MOV R112, RZ, RZ, -R112 ;  /* 0x000000ffff709224 */ /* 0x000fe400078e0a70 */
[----:B0-----:R-:W-:Y:S01]  /*6260*/  IMAD.MOV.U32 R23, RZ, RZ, R4 ;  /* 0x000000ffff177224 */ /* 0x001fe200078e0004 */
[----:B-1----:R-:W-:Y:S01]  /*6270*/  LOP3.LUT R4, R14, 0x7f, RZ, 0xc0, !PT ;  /* 0x0000007f0e047812 */ /* 0x002fe200078ec0ff */
[----:B------:R-:W-:Y:S01]  /*6280*/  @!P3 IMAD.MOV R113, RZ, RZ, -R113 ;  /* 0x000000ffff71b224 */ /* 0x000fe200078e0a71 */
[----:B------:R0:W1:Y:S01]  /*6290*/  @!UP2 SYNCS.EXCH.64 URZ, [UR12+0x8008], UR4 ;  /* 0x008008040cffa5b2 */ /* 0x0000620008000100 */
[----:B------:R-:W-:-:S02]  /*62a0*/  @!P0 IMAD.MOV R115, RZ, RZ, -R115 ;  /* 0x000000ffff738224 */ /* 0x000fc400078e0a73 */
[----:B------:R-:W-:Y:S01]  /*62b0*/  @!P4 IMAD.MOV R114, RZ, RZ, -R114 ;  /* 0x000000ffff72c224 */ /* 0x000fe200078e0a72 */
[----:B------:R-:W-:Y:S01]  /*62c0*/  STS.U8 [R4+UR12], R23 ;  /* 0x0000001704007988 */ /* 0x000fe2000800000c */
[C---:B------:R-:W-:Y:S02]  /*62d0*/  SEL R116, R99.reuse, R116, !P2 ;  /* 0x0000007463747207 */ /* 0x040fe40005000000 */
[C---:B------:R-:W-:Y:S01]  /*62e0*/  SEL R117, R99.reuse, R117, !P2 ;  /* 0x0000007563757207 */ /* 0x040fe20005000000 */
[----:B------:R-:W-:Y:S01]  /*62f0*/  STS.U8 [R4+UR12+0x1000], R21 ;  /* 0x0010001504007988 */ /* 0x000fe2000800000c */
[C---:B------:R-:W-:Y:S02]  /*6300*/  SEL R118, R99.reuse, R118, !P2 ;  /* 0x0000007663767207 */ /* 0x040fe40005000000 */
[C---:B------:R-:W-:Y:S01]  /*6310*/  SEL R119, R99.reuse, R119, !P2 ;  /* 0x0000007763777207 */ /* 0x040fe20005000000 */
[----:B------:R-:W-:Y:S01]  /*6320*/  STS.U8 [R4+UR12+0x400], R20 ;  /* 0x0004001404007988 */ /* 0x000fe2000800000c */
[C---:B------:R-:W-:Y:S01]  /*6330*/  SEL R120, R99.reuse, R120, !P2 ;  /* 0x0000007863787207 */ /* 0x040fe20005000000 */
[----:B0-----:R-:W0:Y:S01]  /*6340*/  LDCU UR4, c[0x0][0x3b0] ;  /* 0x00007600ff0477ac */ /* 0x001e220008000800 */
[C---:B------:R-:W-:Y:S01]  /*6350*/  SEL R121, R99.reuse, R121, !P2 ;  /* 0x0000007963797207 */ /* 0x040fe20005000000 */
[----:B------:R-:W-:Y:S01]  /*6360*/  STS.U8 [R4+UR12+0x1400], R18 ;  /* 0x0014001204007988 */ /* 0x000fe2000800000c */
[----:B------:R-:W-:-:S02]  /*6370*/  SEL R122, R99, R122, !P2 ;  /* 0x0000007a637a7207 */ /* 0x000fc40005000000 */
[C---:B------:R-:W-:Y:S02]  /*6380*/  SEL R123, R99.reuse, R123, !P2 ;  /* 0x0000007b637b7207 */ /* 0x040fe40005000000 */
[C---:B------:R-:W-:Y:S02]  /*6390*/  SEL R124, R99.reuse, R124, !P2 ;  /* 0x0000007c637c7207 */ /* 0x040fe40005000000 */
[C---:B------:R-:W-:Y:S02]  /*63a0*/  SEL R165, R99.reuse, R165, !P2 ;  /* 0x000000a563a57207 */ /* 0x040fe40005000000 */
[C---:B------:R-:W-:Y:S02]  /*63b0*/  SEL R161, R99.reuse, R161, !P2 ;  /* 0x000000a163a17207 */ /* 0x040fe40005000000 */
[C---:B------:R-:W-:Y:S02]  /*63c0*/  SEL R162, R99.reuse, R162, !P2 ;  /* 0x000000a263a27207 */ /* 0x040fe40005000000 */
        /* <DEDUP_REMOVED lines=51> */
[----:B------:R-:W-:Y:S01]  /*6700*/  SEL R115, R99, R115, !P2 ;  /* 0x0000007363737207 */ /* 0x000fe20005000000 */
[----:B------:R-:W-:Y:S01]  /*6710*/  STS.U8 [R4+UR12+0x800], R19 ;  /* 0x0008001304007988 */ /* 0x000fe2000800000c */
[----:B------:R-:W-:-:S03]  /*6720*/  LOP3.LUT R99, R4, 0x10, RZ, 0x3c, !PT ;  /* 0x0000001004637812 */ /* 0x000fc600078e3cff */
[----:B------:R-:W-:Y:S04]  /*6730*/  STS.U8 [R4+UR12+0x1800], R17 ;  /* 0x0018001104007988 */ /* 0x000fe8000800000c */
[----:B------:R-:W-:Y:S04]  /*6740*/  STS.U8 [R4+UR12+0xc00], R174 ;  /* 0x000c00ae04007988 */ /* 0x000fe8000800000c */
[----:B------:R-:W-:Y:S04]  /*6750*/  STS.U8 [R4+UR12+0x1c00], R175 ;  /* 0x001c00af04007988 */ /* 0x000fe8000800000c */
[----:B--2---:R2:W-:Y:S04]  /*6760*/  STS.U8 [R99+UR12+0x1880], R2 ;  /* 0x0018800263007988 */ /* 0x0045e8000800000c */
[----:B------:R-:W-:Y:S01]  /*6770*/  STS.U8 [R99+UR12+0x80], R172 ;  /* 0x000080ac63007988 */ /* 0x000fe2000800000c */
[----:B--2---:R-:W-:-:S03]  /*6780*/  LOP3.LUT R2, R4, 0x20, RZ, 0x3c, !PT ;  /* 0x0000002004027812 */ /* 0x004fc600078e3cff */
[----:B---3--:R-:W-:Y:S04]  /*6790*/  STS.U8 [R99+UR12+0x1080], R173 ;  /* 0x001080ad63007988 */ /* 0x008fe8000800000c */
[----:B------:R-:W-:Y:S04]  /*67a0*/  STS.U8 [R99+UR12+0x480], R16 ;  /* 0x0004801063007988 */ /* 0x000fe8000800000c */
[----:B----4-:R-:W-:Y:S04]  /*67b0*/  STS.U8 [R99+UR12+0x1480], R15 ;  /* 0x0014800f63007988 */ /* 0x010fe8000800000c */
[----:B------:R-:W-:Y:S04]  /*67c0*/  STS.U8 [R99+UR12+0x880], R13 ;  /* 0x0008800d63007988 */ /* 0x000fe8000800000c */
[----:B------:R-:W-:Y:S04]  /*67d0*/  STS.U8 [R99+UR12+0xc80], R12 ;  /* 0x000c800c63007988 */ /* 0x000fe8000800000c */
[----:B------:R-:W-:Y:S04]  /*67e0*/  STS.U8 [R99+UR12+0x1c80], R10 ;  /* 0x001c800a63007988 */ /* 0x000fe8000800000c */
[----:B------:R-:W-:Y:S04]  /*67f0*/  STS.U8 [R2+UR12+0x100], R11 ;  /* 0x0001000b02007988 */ /* 0x000fe8000800000c */
[----:B------:R-:W-:Y:S04]  /*6800*/  STS.U8 [R2+UR12+0x1100], R9 ;  /* 0x0011000902007988 */ /* 0x000fe8000800000c */
[----:B------:R2:W-:Y:S04]  /*6810*/  STS.U8 [R2+UR12+0x500], R0 ;  /* 0x0005000002007988 */ /* 0x0005e8000800000c */
[----:B------:R-:W-:Y:S04]  /*6820*/  STS.U8 [R2+UR12+0x1500], R3 ;  /* 0x0015000302007988 */ /* 0x000fe8000800000c */
[----:B------:R-:W-:Y:S01]  /*6830*/  STS.U8 [R2+UR12+0x900], R252 ;  /* 0x000900fc02007988 */ /* 0x000fe2000800000c */
[----:B--2---:R-:W-:-:S03]  /*6840*/  LOP3.LUT R0, R4, 0x30, RZ, 0x3c, !PT ;  /* 0x0000003004007812 */ /* 0x004fc600078e3cff */
        /* <DEDUP_REMOVED lines=33> */
[----:B------:R-:W-:Y:S01]  /*6a60*/  STS.U8 [R2+UR12+0x700], R153 ;  /* 0x0007009902007988 */ /* 0x000fe2000800000c */
[----:B------:R-:W-:-:S03]  /*6a70*/  LOP3.LUT R14, R14, 0x1f, RZ, 0xc0, !PT ;  /* 0x0000001f0e0e7812 */ /* 0x000fc600078ec0ff */
[----:B------:R-:W-:Y:S04]  /*6a80*/  STS.U8 [R2+UR12+0x1700], R150 ;  /* 0x0017009602007988 */ /* 0x000fe8000800000c */
[----:B------:R-:W-:Y:S04]  /*6a90*/  STS.U8 [R2+UR12+0xb00], R145 ;  /* 0x000b009102007988 */ /* 0x000fe8000800000c */
[----:B------:R-:W-:Y:S04]  /*6aa0*/  STS.U8 [R2+UR12+0x1b00], R148 ;  /* 0x001b009402007988 */ /* 0x000fe8000800000c */
[----:B------:R-:W-:Y:S01]  /*6ab0*/  STS.U8 [R2+UR12+0xf00], R141 ;  /* 0x000f008d02007988 */ /* 0x000fe2000800000c */
[----:B------:R-:W-:-:S03]  /*6ac0*/  IMAD R100, R14, UR9, RZ ;  /* 0x000000090e647c24 */ /* 0x000fc6000f8e02ff */
[----:B------:R-:W-:Y:S04]  /*6ad0*/  STS.U8 [R2+UR12+0x1f00], R139 ;  /* 0x001f008b02007988 */ /* 0x000fe8000800000c */
[----:B------:R-:W-:Y:S04]  /*6ae0*/  STS.U8 [R0+UR12+0x380], R137 ;  /* 0x0003808900007988 */ /* 0x000fe8000800000c */
[----:B------:R-:W-:Y:S04]  /*6af0*/  STS.U8 [R0+UR12+0x1380], R189 ;  /* 0x001380bd00007988 */ /* 0x000fe8000800000c */
[----:B------:R-:W-:Y:S04]  /*6b00*/  STS.U8 [R0+UR12+0x780], R135 ;  /* 0x0007808700007988 */ /* 0x000fe8000800000c */
[----:B------:R-:W-:Y:S01]  /*6b10*/  STS.U8 [R0+UR12+0x1780], R204 ;  /* 0x001780cc00007988 */ /* 0x000fe2000800000c */
[----:B------:R-:W-:-:S03]  /*6b20*/  IADD3 R101, P0, PT, R100, UR18, RZ ;  /* 0x0000001264657c10 */ /* 0x000fc6000ff1e0ff */
[----:B------:R-:W-:Y:S04]  /*6b30*/  STS.U8 [R0+UR12+0xb80], R132 ;  /* 0x000b808400007988 */ /* 0x000fe8000800000c */
[----:B------:R-:W-:Y:S04]  /*6b40*/  STS.U8 [R0+UR12+0x1b80], R130 ;  /* 0x001b808200007988 */ /* 0x000fe8000800000c */
[----:B------:R2:W-:Y:S01]  /*6b50*/  STS.U8 [R0+UR12+0xf80], R127 ;  /* 0x000f807f00007988 */ /* 0x0005e2000800000c */
[----:B------:R-:W-:Y:S01]  /*6b60*/  LEA.HI.X.SX32 R100, R100, UR19, 0x1, P0 ;  /* 0x0000001364647c11 */ /* 0x000fe200080f0eff */
[----:B0-----:R-:W-:-:S02]  /*6b70*/  IMAD R106, R201, UR4, RZ ;  /* 0x00000004c96a7c24 */ /* 0x001fc4000f8e02ff */
[----:B------:R-:W-:Y:S02]  /*6b80*/  IMAD R118, R118, UR4, RZ ;  /* 0x0000000476767c24 */ /* 0x000fe4000f8e02ff */
[----:B--2---:R-:W-:Y:S02]  /*6b90*/  IMAD R127, R116, UR4, RZ ;  /* 0x00000004747f7c24 */ /* 0x004fe4000f8e02ff */
[----:B------:R-:W-:-:S03]  /*6ba0*/  IMAD R122, R122, UR4, RZ ;  /* 0x000000047a7a7c24 */ /* 0x000fc6000f8e02ff */
[-C--:B------:R-:W-:Y:S01]  /*6bb0*/  IADD3 R201, P0, PT, R127, R101.reuse, RZ ;  /* 0x000000657fc97210 */ /* 0x080fe20007f1e0ff */
[----:B------:R-:W-:Y:S02]  /*6bc0*/  IMAD R105, R200, UR4, RZ ;  /* 0x00000004c8697c24 */ /* 0x000fe4000f8e02ff */
[----:B------:R-:W-:Y:S01]  /*6bd0*/  IMAD R102, R205, UR4, RZ ;  /* 0x00000004cd667c24 */ /* 0x000fe2000f8e02ff */
[-C--:B------:R-:W-:Y:S01]  /*6be0*/  LEA.HI.X.SX32 R200, R127, R100.reuse, 0x1, P0 ;  /* 0x000000647fc87211 */ /* 0x080fe200000f0eff */
[----:B------:R-:W-:Y:S01]  /*6bf0*/  IMAD R124, R124, UR4, RZ ;  /* 0x000000047c7c7c24 */ /* 0x000fe2000f8e02ff */
[-C--:B------:R-:W-:Y:S01]  /*6c00*/  IADD3 R205, P0, PT, R118, R101.reuse, RZ ;  /* 0x0000006576cd7210 */ /* 0x080fe20007f1e0ff */
[----:B------:R-:W-:Y:S01]  /*6c10*/  IMAD R163, R163, UR4, RZ ;  /* 0x00000004a3a37c24 */ /* 0x000fe2000f8e02ff */
[-C--:B------:R-:W-:Y:S01]  /*6c20*/  IADD3 R213, P4, PT, R122, R101.reuse, RZ ;  /* 0x000000657ad57210 */ /* 0x080fe20007f9e0ff */
[----:B------:R-:W-:Y:S01]  /*6c30*/  IMAD R120, R120, UR4, RZ ;  /* 0x0000000478787c24 */ /* 0x000fe2000f8e02ff */
[-C--:B------:R-:W-:Y:S01]  /*6c40*/  LEA.HI.X.SX32 R204, R118, R100.reuse, 0x1, P0 ;  /* 0x0000006476cc7211 */ /* 0x080fe200000f0eff */
[----:B------:R-:W-:Y:S01]  /*6c50*/  IMAD R160, R160, UR4, RZ ;  /* 0x00000004a0a07c24 */ /* 0x000fe2000f8e02ff */
[-C--:B------:R-:W-:Y:S01]  /*6c60*/  IADD3 R217, P0, PT, R124, R101.reuse, RZ ;  /* 0x000000657cd97210 */ /* 0x080fe20007f1e0ff */
        /* <DEDUP_REMOVED lines=33> */
[----:B------:R0:W-:Y:S01]  /*6e80*/  STS.U8 [R0+UR12+0x1f80], R125 ;  /* 0x001f807d00007988 */ /* 0x0001e2000800000c */
[----:B------:R-:W-:Y:S01]  /*6e90*/  IMAD R146, R146, UR4, RZ ;  /* 0x0000000492927c24 */ /* 0x000fe2000f8e02ff */
[-C--:B------:R-:W-:Y:S01]  /*6ea0*/  LEA.HI.X.SX32 R202, R117, R100.reuse, 0x1, P6 ;  /* 0x0000006475ca7211 */ /* 0x080fe200030f0eff */
[----:B------:R-:W-:Y:S01]  /*6eb0*/  IMAD R135, R211, UR4, RZ ;  /* 0x00000004d3877c24 */ /* 0x000fe2000f8e02ff */
[-C--:B------:R-:W-:Y:S01]  /*6ec0*/  IADD3 R233, P2, PT, R154, R101.reuse, RZ ;  /* 0x000000659ae97210 */ /* 0x080fe20007f5e0ff */
[----:B------:R-:W-:Y:S01]  /*6ed0*/  IMAD R162, R162, UR4, RZ ;  /* 0x00000004a2a27c24 */ /* 0x000fe2000f8e02ff */
[-C--:B------:R-:W-:Y:S01]  /*6ee0*/  IADD3 R211, P3, PT, R121, R101.reuse, RZ ;  /* 0x0000006579d37210 */ /* 0x080fe20007f7e0ff */
[----:B------:R-:W-:Y:S01]  /*6ef0*/  IMAD R159, R159, UR4, RZ ;  /* 0x000000049f9f7c24 */ /* 0x000fe2000f8e02ff */
[-C--:B------:R-:W-:Y:S01]  /*6f00*/  IADD3 R215, P6, PT, R123, R101.reuse, RZ ;  /* 0x000000657bd77210 */ /* 0x080fe20007fde0ff */
[----:B------:R-:W-:Y:S01]  /*6f10*/  IMAD R140, R140, UR4, RZ ;  /* 0x000000048c8c7c24 */ /* 0x000fe2000f8e02ff */
[-C--:B------:R-:W-:Y:S01]  /*6f20*/  LEA.HI.X.SX32 R240, R152, R100.reuse, 0x1, P0 ;  /* 0x0000006498f07211 */ /* 0x080fe200000f0eff */
[----:B0-----:R-:W-:Y:S01]  /*6f30*/  IMAD R125, R206, UR4, RZ ;  /* 0x00000004ce7d7c24 */ /* 0x001fe2000f8e02ff */
[-C--:B------:R-:W-:Y:S01]  /*6f40*/  LEA.HI.X.SX32 R206, R119, R100.reuse, 0x1, P1 ;  /* 0x0000006477ce7211 */ /* 0x080fe200008f0eff */
[----:B------:R-:W-:Y:S01]  /*6f50*/  IMAD R164, R164, UR4, RZ ;  /* 0x00000004a4a47c24 */ /* 0x000fe2000f8e02ff */
[-C--:B------:R-:W-:Y:S01]  /*6f60*/  IADD3 R21, P0, PT, R167, R101.reuse, RZ ;  /* 0x00000065a7157210 */ /* 0x080fe20007f1e0ff */
[----:B------:R-:W-:Y:S01]  /*6f70*/  IMAD R190, R190, UR4, RZ ;  /* 0x00000004bebe7c24 */ /* 0x000fe2000f8e02ff */
[----:B------:R-:W-:Y:S01]  /*6f80*/  LEA.HI.X.SX32 R248, R166, R100, 0x1, P4 ;  /* 0x00000064a6f87211 */ /* 0x000fe200020f0eff */
[----:B------:R-:W-:Y:S01]  /*6f90*/  IMAD R137, R210, UR4, RZ ;  /* 0x00000004d2897c24 */ /* 0x000fe2000f8e02ff */
[----:B------:R-:W-:-:S02]  /*6fa0*/  IADD3 R219, P1, PT, R165, R101, RZ ;  /* 0x00000065a5db7210 */ /* 0x000fc40007f3e0ff */
[-C--:B------:R-:W-:Y:S01]  /*6fb0*/  IADD3 R17, P4, PT, R144, R101.reuse, RZ ;  /* 0x0000006590117210 */ /* 0x080fe20007f9e0ff */
[----:B------:R-:W-:Y:S01]  /*6fc0*/  IMAD R143, R143, UR4, RZ ;  /* 0x000000048f8f7c24 */ /* 0x000fe2000f8e02ff */
[-C--:B------:R-:W-:Y:S01]  /*6fd0*/  LEA.HI.X.SX32 R232, R154, R100.reuse, 0x1, P2 ;  /* 0x000000649ae87211 */ /* 0x080fe200010f0eff */
[----:B------:R-:W-:Y:S01]  /*6fe0*/  IMAD R155, R155, UR4, RZ ;  /* 0x000000049b9b7c24 */ /* 0x000fe2000f8e02ff */
[-C--:B------:R-:W-:Y:S01]  /*6ff0*/  LEA.HI.X.SX32 R210, R121, R100.reuse, 0x1, P3 ;  /* 0x0000006479d27211 */ /* 0x080fe200018f0eff */
[----:B------:R-:W-:Y:S01]  /*7000*/  IMAD R151, R151, UR4, RZ ;  /* 0x0000000497977c24 */ /* 0x000fe2000f8e02ff */
[----:B------:R-:W-:Y:S02]  /*7010*/  LEA.HI.X.SX32 R214, R123, R100, 0x1, P6 ;  /* 0x000000647bd67211 */ /* 0x000fe400030f0eff */
[-C--:B------:R-:W-:Y:S02]  /*7020*/  IADD3 R245, P2, PT, R146, R101.reuse, RZ ;  /* 0x0000006592f57210 */ /* 0x080fe40007f5e0ff */
[----:B------:R-:W-:-:S02]  /*7030*/  IADD3 R223, P3, PT, R162, R101, RZ ;  /* 0x00000065a2df7210 */ /* 0x000fc40007f7e0ff */
[-C--:B------:R-:W-:Y:S02]  /*7040*/  IADD3 R227, P6, PT, R159, R101.reuse, RZ ;  /* 0x000000659fe37210 */ /* 0x080fe40007fde0ff */
[-C--:B------:R-:W-:Y:S01]  /*7050*/  LEA.HI.X.SX32 R252, R167, R100.reuse, 0x1, P0 ;  /* 0x00000064a7fc7211 */ /* 0x080fe200000f0eff */
[----:B------:R-:W-:Y:S01]  /*7060*/  IMAD R157, R157, UR4, RZ ;  /* 0x000000049d9d7c24 */ /* 0x000fe2000f8e02ff */
[-C--:B------:R-:W-:Y:S02]  /*7070*/  LEA.HI.X.SX32 R218, R165, R100.reuse, 0x1, P1 ;  /* 0x00000064a5da7211 */ /* 0x080fe400008f0eff */
[-C--:B------:R-:W-:Y:S02]  /*7080*/  IADD3 R175, P0, PT, R140, R101.reuse, RZ ;  /* 0x000000658caf7210 */ /* 0x080fe40007f1e0ff */
[----:B------:R-:W-:Y:S02]  /*7090*/  LEA.HI.X.SX32 R20, R144, R100, 0x1, P4 ;  /* 0x0000006490147211 */ /* 0x000fe400020f0eff */
[----:B------:R-:W-:-:S02]  /*70a0*/  IADD3 R231, P1, PT, R164, R101, RZ ;  /* 0x00000065a4e77210 */ /* 0x000fc40007f3e0ff */
[-C--:B------:R-:W-:Y:S02]  /*70b0*/  IADD3 R14, P4, PT, R190, R101.reuse, RZ ;  /* 0x00000065be0e7210 */ /* 0x080fe40007f9e0ff */
        /* <DEDUP_REMOVED lines=18> */
[----:B------:R-:W0:Y:S01]  /*71e0*/  S2R R143, SR_TID.X ;  /* 0x00000000008f7919 */ /* 0x000e220000002100 */
[----:B------:R-:W-:Y:S01]  /*71f0*/  LEA.HI.X.SX32 R238, R151, R100, 0x1, P6 ;  /* 0x0000006497ee7211 */ /* 0x000fe200030f0eff */
[----:B------:R-:W-:Y:S01]  /*7200*/  IMAD R181, R181, UR4, RZ ;  /* 0x00000004b5b57c24 */ /* 0x000fe2000f8e02ff */
[-C--:B------:R-:W-:Y:S01]  /*7210*/  IADD3 R247, P3, PT, R147, R101.reuse, RZ ;  /* 0x0000006593f77210 */ /* 0x080fe20007f7e0ff */
[----:B------:R-:W-:Y:S01]  /*7220*/  IMAD R133, R133, UR4, RZ ;  /* 0x0000000485857c24 */ /* 0x000fe2000f8e02ff */
[----:B------:R-:W-:-:S02]  /*7230*/  IADD3 R251, P6, PT, R149, R101, RZ ;  /* 0x0000006595fb7210 */ /* 0x000fc40007fde0ff */
[-C--:B------:R-:W-:Y:S01]  /*7240*/  LEA.HI.X.SX32 R16, R106, R100.reuse, 0x1, P0 ;  /* 0x000000646a107211 */ /* 0x080fe200000f0eff */
[----:B------:R-:W-:Y:S01]  /*7250*/  IMAD R138, R138, UR4, RZ ;  /* 0x000000048a8a7c24 */ /* 0x000fe2000f8e02ff */
[-C--:B------:R-:W-:Y:S02]  /*7260*/  LEA.HI.X.SX32 R242, R157, R100.reuse, 0x1, P1 ;  /* 0x000000649df27211 */ /* 0x080fe400008f0eff */
[-C--:B------:R-:W-:Y:S02]  /*7270*/  LEA.HI.X.SX32 R12, R102, R100.reuse, 0x1, P4 ;  /* 0x00000064660c7211 */ /* 0x080fe400020f0eff */
[-C--:B------:R-:W-:Y:S01]  /*7280*/  IADD3 R4, P0, PT, R116, R101.reuse, RZ ;  /* 0x0000006574047210 */ /* 0x080fe20007f1e0ff */
[----:B------:R-:W2:Y:S01]  /*7290*/  LDC R102, c[0x0][0x3a0] ;  /* 0x0000e800ff667b82 */ /* 0x000ea20000000800 */
[----:B------:R-:W-:Y:S02]  /*72a0*/  IADD3 R2, P1, PT, R169, R101, RZ ;  /* 0x00000065a9027210 */ /* 0x000fe40007f3e0ff */
[----:B------:R-:W-:-:S02]  /*72b0*/  LEA.HI.X.SX32 R246, R147, R100, 0x1, P3 ;  /* 0x0000006493f67211 */ /* 0x000fc400018f0eff */
[-C--:B------:R-:W-:Y:S01]  /*72c0*/  LEA.HI.X.SX32 R250, R149, R100.reuse, 0x1, P6 ;  /* 0x0000006495fa7211 */ /* 0x080fe200030f0eff */
[----:B------:R-:W-:Y:S01]  /*72d0*/  IMAD R131, R131, UR4, RZ ;  /* 0x0000000483837c24 */ /* 0x000fe2000f8e02ff */
[-C--:B------:R-:W-:Y:S02]  /*72e0*/  IADD3 R147, P6, PT, R171, R101.reuse, RZ ;  /* 0x00000065ab937210 */ /* 0x080fe40007fde0ff */
        /* <DEDUP_REMOVED lines=8> */
[----:B------:R-:W-:Y:S02]  /*7370*/  IADD3 R155, P6, PT, R105, R101, RZ ;  /* 0x00000065699b7210 */ /* 0x000fe40007fde0ff */
[-C--:B------:R-:W-:Y:S02]  /*7380*/  LEA.HI.X.SX32 R174, R181, R100.reuse, 0x1, P2 ;  /* 0x00000064b5ae7211 */ /* 0x080fe400010f0eff */
[-C--:B------:R-:W-:Y:S01]  /*7390*/  LEA.HI.X.SX32 R133, R133, R100.reuse, 0x1, P0 ;  /* 0x0000006485857211 */ /* 0x080fe200000f0eff */
[----:B------:R-:W-:Y:S01]  /*73a0*/  IMAD R134, R134, UR4, RZ ;  /* 0x0000000486867c24 */ /* 0x000fe2000f8e02ff */
[----:B------:R-:W-:-:S02]  /*73b0*/  LEA.HI.X.SX32 R146, R138, R100, 0x1, P1 ;  /* 0x000000648a927211 */ /* 0x000fc400008f0eff */
[-C--:B------:R-:W-:Y:S02]  /*73c0*/  IADD3 R10, P2, PT, R104, R101.reuse, RZ ;  /* 0x00000065680a7210 */ /* 0x080fe40007f5e0ff */
[-C--:B------:R-:W-:Y:S02]  /*73d0*/  IADD3 R121, P0, PT, R131, R101.reuse, RZ ;  /* 0x0000006583797210 */ /* 0x080fe40007f1e0ff */
[-C--:B------:R-:W-:Y:S02]  /*73e0*/  IADD3 R164, P1, PT, R136, R101.reuse, RZ ;  /* 0x0000006588a47210 */ /* 0x080fe40007f3e0ff */
[-C--:B------:R-:W-:Y:S01]  /*73f0*/  LEA.HI.X.SX32 R156, R105, R100.reuse, 0x1, P6 ;  /* 0x00000064699c7211 */ /* 0x080fe200030f0eff */
[----:B------:R-:W-:Y:S01]  /*7400*/  IMAD R183, R183, UR4, RZ ;  /* 0x00000004b7b77c24 */ /* 0x000fe2000f8e02ff */
[----:B------:R-:W-:Y:S01]  /*7410*/  IADD3 R162, P6, PT, R125, R101, RZ ;  /* 0x000000657da27210 */ /* 0x000fe20007fde0ff */
[----:B------:R-:W-:Y:S01]  /*7420*/  IMAD R114, R114, UR4, RZ ;  /* 0x0000000472727c24 */ /* 0x000fe2000f8e02ff */
[----:B------:R-:W-:-:S02]  /*7430*/  LEA.HI.X.SX32 R15, R104, R100, 0x1, P2 ;  /* 0x00000064680f7211 */ /* 0x000fc400010f0eff */
[-C--:B------:R-:W-:Y:S02]  /*7440*/  LEA.HI.X.SX32 R122, R131, R100.reuse, 0x1, P0 ;  /* 0x00000064837a7211 */ /* 0x080fe400000f0eff */
[-C--:B------:R-:W-:Y:S02]  /*7450*/  IADD3 R0, P3, PT, R142, R101.reuse, RZ ;  /* 0x000000658e007210 */ /* 0x080fe40007f7e0ff */
[-C--:B------:R-:W-:Y:S02]  /*7460*/  LEA.HI.X.SX32 R154, R136, R100.reuse, 0x1, P1 ;  /* 0x00000064889a7211 */ /* 0x080fe400008f0eff */
[-C--:B------:R-:W-:Y:S02]  /*7470*/  IADD3 R104, P0, PT, R137, R101.reuse, RZ ;  /* 0x0000006589687210 */ /* 0x080fe40007f1e0ff */
[----:B------:R-:W-:Y:S02]  /*7480*/  IADD3 R165, P1, PT, R134, R101, RZ ;  /* 0x0000006586a57210 */ /* 0x000fe40007f3e0ff */
[-C--:B------:R-:W-:Y:S01]  /*7490*/  LEA.HI.X.SX32 R163, R125, R100.reuse, 0x1, P6 ;  /* 0x000000647da37211 */ /* 0x080fe200030f0eff */
[----:B------:R-:W-:Y:S01]  /*74a0*/  IMAD R109, R109, UR4, RZ ;  /* 0x000000046d6d7c24 */ /* 0x000fe2000f8e02ff */
[----:B------:R-:W-:-:S02]  /*74b0*/  LEA.HI.X.SX32 R142, R142, R100, 0x1, P3 ;  /* 0x000000648e8e7211 */ /* 0x000fc400018f0eff */
[-C--:B------:R-:W-:Y:S01]  /*74c0*/  LEA.HI.X.SX32 R125, R137, R100.reuse, 0x1, P0 ;  /* 0x00000064897d7211 */ /* 0x080fe200000f0eff */
[----:B------:R-:W-:Y:S01]  /*74d0*/  IMAD R129, R129, UR4, RZ ;  /* 0x0000000481817c24 */ /* 0x000fe2000f8e02ff */
[CC--:B------:R-:W-:Y:S01]  /*74e0*/  IADD3 R151, P3, PT, R183.reuse, R101.reuse, RZ ;  /* 0x00000065b7977210 */ /* 0x0c0fe20007f7e0ff */
[----:B------:R-:W-:Y:S01]  /*74f0*/  IMAD R128, R128, UR4, RZ ;  /* 0x0000000480807c24 */ /* 0x000fe2000f8e02ff */
[-C--:B------:R-:W-:Y:S02]  /*7500*/  LEA.HI.X.SX32 R161, R134, R100.reuse, 0x1, P1 ;  /* 0x0000006486a17211 */ /* 0x080fe400008f0eff */
[-C--:B------:R-:W-:Y:S02]  /*7510*/  IADD3 R189, P0, PT, R114, R101.reuse, RZ ;  /* 0x0000006572bd7210 */ /* 0x080fe40007f1e0ff */
[-C--:B------:R-:W-:Y:S02]  /*7520*/  IADD3 R123, P1, PT, R132, R101.reuse, RZ ;  /* 0x00000065847b7210 */ /* 0x080fe40007f3e0ff */
[----:B------:R-:W-:Y:S01]  /*7530*/  IADD3 R99, P2, PT, R130, R101, RZ ;  /* 0x0000006582637210 */ /* 0x000fe20007f5e0ff */
[----:B--2---:R-:W-:Y:S01]  /*7540*/  VIADD R139, R102, 0x1f ;  /* 0x0000001f668b7836 */ /* 0x004fe20000000000 */
[----:B------:R-:W-:-:S02]  /*7550*/  LEA.HI.X.SX32 R152, R183, R100, 0x1, P3 ;  /* 0x00000064b7987211 */ /* 0x000fc400018f0eff */
[-C--:B------:R-:W-:Y:S01]  /*7560*/  LEA.HI.X.SX32 R127, R114, R100.reuse, 0x1, P0 ;  /* 0x00000064727f7211 */ /* 0x080fe200000f0eff */
[----:B------:R-:W-:Y:S01]  /*7570*/  IMAD R126, R126, UR4, RZ ;  /* 0x000000047e7e7c24 */ /* 0x000fe2000f8e02ff */
[-C--:B------:R-:W-:Y:S02]  /*7580*/  IADD3 R159, P3, PT, R103, R101.reuse, RZ ;  /* 0x00000065679f7210 */ /* 0x080fe40007f7e0ff */
[-C--:B------:R-:W-:Y:S02]  /*7590*/  LEA.HI.X.SX32 R124, R132, R100.reuse, 0x1, P1 ;  /* 0x00000064847c7211 */ /* 0x080fe400008f0eff */
[----:B------:R-:W-:Y:S02]  /*75a0*/  LEA.HI.X.SX32 R130, R130, R100, 0x1, P2 ;  /* 0x0000006482827211 */ /* 0x000fe400010f0eff */
[-C--:B------:R-:W-:Y:S02]  /*75b0*/  IADD3 R181, P0, PT, R109, R101.reuse, RZ ;  /* 0x000000656db57210 */ /* 0x080fe40007f1e0ff */
[----:B------:R-:W-:-:S02]  /*75c0*/  IADD3 R116, P1, PT, R129, R101, RZ ;  /* 0x0000006581747210 */ /* 0x000fc40007f3e0ff */
[----:B------:R-:W-:Y:S02]  /*75d0*/  IADD3 R119, P2, PT, R128, R101, RZ ;  /* 0x0000006580777210 */ /* 0x000fe40007f5e0ff */
[-C--:B------:R-:W-:Y:S02]  /*75e0*/  LEA.HI.X.SX32 R160, R103, R100.reuse, 0x1, P3 ;  /* 0x0000006467a07211 */ /* 0x080fe400018f0eff */
[-C--:B------:R-:W-:Y:S01]  /*75f0*/  LEA.HI.X.SX32 R183, R109, R100.reuse, 0x1, P0 ;  /* 0x000000646db77211 */ /* 0x080fe200000f0eff */
[----:B------:R-:W-:Y:S01]  /*7600*/  IMAD R107, R107, UR4, RZ ;  /* 0x000000046b6b7c24 */ /* 0x000fe2000f8e02ff */
[-C--:B------:R-:W-:Y:S01]  /*7610*/  LEA.HI.X.SX32 R134, R129, R100.reuse, 0x1, P1 ;  /* 0x0000006481867211 */ /* 0x080fe200008f0eff */
[----:B------:R-:W-:Y:S01]  /*7620*/  IMAD R108, R108, UR4, RZ ;  /* 0x000000046c6c7c24 */ /* 0x000fe2000f8e02ff */
[----:B------:R-:W-:Y:S02]  /*7630*/  LEA.HI.X.SX32 R120, R128, R100, 0x1, P2 ;  /* 0x0000006480787211 */ /* 0x000fe400010f0eff */
[----:B0-----:R-:W-:-:S02]  /*7640*/  LOP3.LUT R103, R143, 0x1f, RZ, 0xc0, !PT ;  /* 0x0000001f8f677812 */ /* 0x001fc400078ec0ff */
[----:B------:R-:W-:Y:S02]  /*7650*/  ISETP.GT.AND P0, PT, R139, 0x1f, PT ;  /* 0x0000001f8b00780c */ /* 0x000fe40003f04270 */
[-C--:B------:R-:W-:Y:S02]  /*7660*/  IADD3 R117, P1, PT, R135, R101.reuse, RZ ;  /* 0x0000006587757210 */ /* 0x080fe40007f3e0ff */
[-C--:B------:R-:W-:Y:S02]  /*7670*/  IADD3 R106, P2, PT, R126, R101.reuse, RZ ;  /* 0x000000657e6a7210 */ /* 0x080fe40007f5e0ff */
[----:B------:R-:W-:Y:S01]  /*7680*/  ISETP.LT.AND P0, PT, R103, R102, P0 ;  /* 0x000000666700720c */ /* 0x000fe20000701270 */
[----:B------:R-:W-:Y:S01]  /*7690*/  IMAD R110, R110, UR4, RZ ;  /* 0x000000046e6e7c24 */ /* 0x000fe2000f8e02ff */
[-C--:B------:R-:W-:Y:S01]  /*76a0*/  LEA.HI.X.SX32 R118, R135, R100.reuse, 0x1, P1 ;  /* 0x0000006487767211 */ /* 0x080fe200008f0eff */
[----:B------:R-:W-:Y:S01]  /*76b0*/  IMAD R111, R111, UR4, RZ ;  /* 0x000000046f6f7c24 */ /* 0x000fe2000f8e02ff */
[-C--:B------:R-:W-:Y:S01]  /*76c0*/  LEA.HI.X.SX32 R136, R126, R100.reuse, 0x1, P2 ;  /* 0x000000647e887211 */ /* 0x080fe200010f0eff */
[----:B------:R-:W-:Y:S01]  /*76d0*/  IMAD R112, R112, UR4, RZ ;  /* 0x0000000470707c24 */ /* 0x000fe2000f8e02ff */
[-C--:B------:R-:W-:Y:S01]  /*76e0*/  IADD3 R190, P1, PT, R107, R101.reuse, RZ ;  /* 0x000000656bbe7210 */ /* 0x080fe20007f3e0ff */
[----:B------:R-:W-:Y:S01]  /*76f0*/  IMAD R113, R113, UR4, RZ ;  /* 0x0000000471717c24 */ /* 0x000fe2000f8e02ff */
[----:B------:R-:W-:Y:S01]  /*7700*/  IADD3 R153, P2, PT, R108, R101, RZ ;  /* 0x000000656c997210 */ /* 0x000fe20007f5e0ff */
[----:B------:R-:W-:Y:S01]  /*7710*/  IMAD R115, R115, UR4, RZ ;  /* 0x0000000473737c24 */ /* 0x000fe2000f8e02ff */
[----:B------:R-:W-:-:S02]  /*7720*/  LEA.HI.X.SX32 R105, R107, R100, 0x1, P1 ;  /* 0x000000646b697211 */ /* 0x000fc400008f0eff */
[----:B------:R-:W-:Y:S02]  /*7730*/  LEA.HI.X.SX32 R158, R108, R100, 0x1, P2 ;  /* 0x000000646c9e7211 */ /* 0x000fe400010f0eff */
[-C--:B------:R-:W-:Y:S02]  /*7740*/  IADD3 R148, P1, PT, R110, R101.reuse, RZ ;  /* 0x000000656e947210 */ /* 0x080fe40007f3e0ff */
[-C--:B------:R-:W-:Y:S02]  /*7750*/  IADD3 R140, P2, PT, R111, R101.reuse, RZ ;  /* 0x000000656f8c7210 */ /* 0x080fe40007f5e0ff */
[-C--:B------:R-:W-:Y:S02]  /*7760*/  IADD3 R141, P3, PT, R112, R101.reuse, RZ ;  /* 0x00000065708d7210 */ /* 0x080fe40007f7e0ff */
[-C--:B------:R-:W-:Y:S02]  /*7770*/  IADD3 R144, P4, PT, R113, R101.reuse, RZ ;  /* 0x0000006571907210 */ /* 0x080fe40007f9e0ff */
[----:B------:R-:W-:-:S02]  /*7780*/  IADD3 R149, P6, PT, R115, R101, RZ ;  /* 0x0000006573957210 */ /* 0x000fc40007fde0ff */
[-C--:B------:R-:W-:Y:S02]  /*7790*/  LEA.HI.X.SX32 R150, R110, R100.reuse, 0x1, P1 ;  /* 0x000000646e967211 */ /* 0x080fe400008f0eff */
[-C--:B------:R-:W-:Y:S02]  /*77a0*/  LEA.HI.X.SX32 R138, R111, R100.reuse, 0x1, P2 ;  /* 0x000000646f8a7211 */ /* 0x080fe400010f0eff */
[-C--:B------:R-:W-:Y:S02]  /*77b0*/  LEA.HI.X.SX32 R145, R112, R100.reuse, 0x1, P3 ;  /* 0x0000006470917211 */ /* 0x080fe400018f0eff */
[-C--:B------:R-:W-:Y:S02]  /*77c0*/  LEA.HI.X.SX32 R171, R113, R100.reuse, 0x1, P4 ;  /* 0x0000006471ab7211 */ /* 0x080fe400020f0eff */
[----:B------:R-:W-:Y:S01]  /*77d0*/  LEA.HI.X.SX32 R167, R115, R100, 0x1, P6 ;  /* 0x0000006473a77211 */ /* 0x000fe200030f0eff */
[----:B------:R-:W-:Y:S01]  /*77e0*/  @P0 IMAD.MOV.U32 R102, RZ, RZ, R201 ;  /* 0x000000ffff660224 */ /* 0x000fe200078e00c9 */
[----:B------:R-:W-:Y:S01]  /*77f0*/  PRMT R100, RZ, 0x7610, R100 ;  /* 0x00007610ff647816 */ /* 0x000fe20000000064 */
[----:B------:R-:W-:-:S05]  /*7800*/  @P0 IMAD.MOV.U32 R103, RZ, RZ, R200 ;  /* 0x000000ffff670224 */ /* 0x000fca00078e00c8 */
[----:B------:R0:W2:Y:S01]  /*7810*/  @P0 LDG.E.U8 R100, desc[UR24][R102.64] ;  /* 0x0000001866640981 */ /* 0x0000a2000c1e1100 */
[----:B------:R-:W-:Y:S01]  /*7820*/  LOP3.LUT R143, R143, 0x7f, RZ, 0xc0, !PT ;  /* 0x0000007f8f8f7812 */ /* 0x000fe200078ec0ff */
[----:B0-----:R-:W-:Y:S02]  /*7830*/  @P0 IMAD.MOV.U32 R102, RZ, RZ, R205 ;  /* 0x000000ffff660224 */ /* 0x001fe400078e00cd */
[----:B------:R-:W-:Y:S02]  /*7840*/  @P0 IMAD.MOV.U32 R103, RZ, RZ, R204 ;  /* 0x000000ffff670224 */ /* 0x000fe400078e00cc */
[----:B--2---:R0:W-:Y:S02]  /*7850*/  STS.U8 [R143+UR12+0x2000], R100 ;  /* 0x002000648f007988 */ /* 0x0041e4000800000c */
[----:B0-----:R-:W-:-:S06]  /*7860*/  PRMT R100, RZ, 0x7610, R100 ;  /* 0x00007610ff647816 */ /* 0x001fcc0000000064 */
[----:B------:R0:W2:Y:S02]  /*7870*/  @P0 LDG.E.U8 R100, desc[UR24][R102.64] ;  /* 0x0000001866640981 */ /* 0x0000a4000c1e1100 */
[----:B0-----:R-:W-:Y:S02]  /*7880*/  @P0 IMAD.MOV.U32 R102, RZ, RZ, R209 ;  /* 0x000000ffff660224 */ /* 0x001fe400078e00d1 */
[----:B------:R-:W-:Y:S01]  /*7890*/  @P0 IMAD.MOV.U32 R103, RZ, RZ, R208 ;  /* 0x000000ffff670224 */ /* 0x000fe200078e00d0 */
        /* <DEDUP_REMOVED lines=150> */
[----:B------:R-:W-:Y:S04]  /*8200*/  STL [R1], R21 ;  /* 0x0000001501007387 */ /* 0x000fe80000100800 */
[----:B------:R-:W-:Y:S04]  /*8210*/  STL [R1+0x8], R2 ;  /* 0x0000080201007387 */ /* 0x000fe80000100800 */
        /* <DEDUP_REMOVED lines=11> */
[----:B--2---:R0:W-:Y:S02]  /*82d0*/  STS.U8 [R143+UR12+0x3f00], R100 ;  /* 0x003f00648f007988 */ /* 0x0041e4000800000c */
[----:B0-----:R-:W-:-:S06]  /*82e0*/  PRMT R100, RZ, 0x7610, R100 ;  /* 0x00007610ff647816 */ /* 0x001fcc0000000064 */
[----:B------:R0:W2:Y:S04]  /*82f0*/  @P0 LDG.E.U8 R100, desc[UR24][R102.64] ;  /* 0x0000001866640981 */ /* 0x0000a8000c1e1100 */
        /* <DEDUP_REMOVED lines=28> */
[----:B------:R3:W-:Y:S02]  /*84c0*/  STL [R1+0xb0], R99 ;  /* 0x0000b06301007387 */ /* 0x0007e40000100800 */
[----:B---3--:R-:W3:Y:S01]  /*84d0*/  S2R R99, SR_TID.X ;  /* 0x0000000000637919 */ /* 0x008ee20000002100 */
[----:B0-----:R-:W-:Y:S01]  /*84e0*/  PRMT R102, RZ, 0x7610, R102 ;  /* 0x00007610ff667816 */ /* 0x001fe20000000066 */
[----:B------:R-:W-:Y:S01]  /*84f0*/  @P0 IMAD.MOV.U32 R101, RZ, RZ, R202 ;  /* 0x000000ffff650224 */ /* 0x000fe200078e00ca */
[----:B---3--:R-:W-:-:S04]  /*8500*/  LOP3.LUT R99, R99, 0x7f, RZ, 0xc0, !PT ;  /* 0x0000007f63637812 */ /* 0x008fc800078ec0ff */
[----:B------:R-:W-:-:S05]  /*8510*/  LOP3.LUT R99, R99, 0x10, RZ, 0x3c, !PT ;  /* 0x0000001063637812 */ /* 0x000fca00078e3cff */
[----:B--2---:R0:W-:Y:S02]  /*8520*/  STS.U8 [R99+UR12+0x3f80], R100 ;  /* 0x003f806463007988 */ /* 0x0041e4000800000c */
[----:B0-----:R-:W-:-:S05]  /*8530*/  @P0 IMAD.MOV.U32 R100, RZ, RZ, R203 ;  /* 0x000000ffff640224 */ /* 0x001fca00078e00cb */
[----:B------:R0:W2:Y:S01]  /*8540*/  @P0 LDG.E.U8 R102, desc[UR24][R100.64] ;  /* 0x0000001864660981 */ /* 0x0000a2000c1e1100 */
[----:B------:R-:W-:Y:S01]  /*8550*/  @P0 IMAD.MOV.U32 R103, RZ, RZ, R206 ;  /* 0x000000ffff670224 */ /* 0x000fe200078e00ce */
[----:B0-----:R-:W-:Y:S02]  /*8560*/  PRMT R100, RZ, 0x7610, R100 ;  /* 0x00007610ff647816 */ /* 0x001fe40000000064 */
[----:B--2---:R0:W-:Y:S02]  /*8570*/  STS.U8 [R99+UR12+0x2080], R102 ;  /* 0x0020806663007988 */ /* 0x0041e4000800000c */
[----:B0-----:R-:W-:-:S05]  /*8580*/  @P0 IMAD.MOV.U32 R102, RZ, RZ, R207 ;  /* 0x000000ffff660224 */ /* 0x001fca00078e00cf */
        /* <DEDUP_REMOVED lines=154> */
[----:B------:R-:W-:Y:S01]  /*8f30*/  STL [R1+0xd4], R118 ;  /* 0x0000d47601007387 */ /* 0x000fe20000100800 */
[----:B0-----:R-:W-:-:S03]  /*8f40*/  @P0 IMAD.MOV.U32 R102, RZ, RZ, R141 ;  /* 0x000000ffff660224 */ /* 0x001fc600078e008d */
[----:B------:R-:W-:Y:S01]  /*8f50*/  STL [R1+0xdc], R136 ;  /* 0x0000dc8801007387 */ /* 0x000fe20000100800 */
[----:B------:R-:W-:-:S03]  /*8f60*/  @P0 IMAD.MOV.U32 R103, RZ, RZ, R145 ;  /* 0x000000ffff670224 */ /* 0x000fc600078e0091 */
        /* <DEDUP_REMOVED lines=18> */
[----:B------:R0:W5:Y:S04]  /*9090*/  LDL.LU R21, [R1+0xac8] ;  /* 0x000ac80001157983 */ /* 0x0001680000300800 */
        /* <DEDUP_REMOVED lines=21> */
[----:B--2---:R2:W-:Y:S02]  /*91f0*/  STS.U8 [R99+UR12+0x3d80], R100 ;  /* 0x003d806463007988 */ /* 0x0045e4000800000c */
[----:B--2---:R-:W-:-:S06]  /*9200*/  PRMT R100, RZ, 0x7610, R100 ;  /* 0x00007610ff647816 */ /* 0x004fcc0000000064 */
[----:B------:R-:W2:Y:S01]  /*9210*/  @P0 LDG.E.U8 R100, desc[UR24][R102.64] ;  /* 0x0000001866640981 */ /* 0x000ea2000c1e1100 */
[----:B------:R-:W-:-:S04]  /*9220*/  ISETP.NE.U32.AND P0, PT, RZ, UR7, PT ;  /* 0x00000007ff007c0c */ /* 0x000fc8000bf05070 */
[C---:B------:R-:W-:Y:S02]  /*9230*/  ISETP.LT.OR P1, PT, R139.reuse, 0x20, P0 ;  /* 0x000000208b00780c */ /* 0x040fe40000721670 */
[----:B------:R-:W-:Y:S01]  /*9240*/  ISETP.GE.AND P2, PT, R139, 0x40, PT ;  /* 0x000000408b00780c */ /* 0x000fe20003f46270 */
[----:B--2---:R0:W-:Y:S01]  /*9250*/  STS.U8 [R99+UR12+0x3e80], R100 ;  /* 0x003e806463007988 */ /* 0x0041e2000800000c */
[----:B-1----:R1:W-:Y:S06]  /*9260*/  MEMBAR.ALL.CTA ;  /* 0x0000000000007992 */ /* 0x0023ec0000008000 */
[----:B-1----:R-:W1:Y:S02]  /*9270*/  FENCE.VIEW.ASYNC.S ;  /* 0x00000000000073c6 */ /* 0x002e640000000000 */
[----:B-1----:R-:W-:Y:S06]  /*9280*/  BAR.SYNC.DEFER_BLOCKING 0x0 ;  /* 0x0000000000007b1d */ /* 0x002fec0000010000 */
[----:B------:R-:W-:Y:S05]  /*9290*/  @P1 BRA `(.L_x_6) ;  /* 0x00000000005c1947 */ /* 0x000fea0003800000 */
[----:B------:R-:W-:Y:S02]  /*92a0*/  UIADD3 UR4, UPT, UPT, UR12, 0x2000, URZ ;  /* 0x000020000c047890 */ /* 0x000fe4000fffe0ff */
[----:B------:R-:W-:Y:S02]  /*92b0*/  USHF.R.U32.HI UR6, URZ, 0x4, UR12 ;  /* 0x00000004ff067899 */ /* 0x000fe4000801160c */
[----:B------:R-:W-:Y:S02]  /*92c0*/  USHF.R.U32.HI UR4, URZ, 0x4, UR4 ;  /* 0x00000004ff047899 */ /* 0x000fe40008011604 */
[----:B------:R-:W-:Y:S01]  /*92d0*/  USGXT.U32 UR6, UR6, 0xe ;  /* 0x0000000e0606789a */ /* 0x000fe20008000000 */
[----:B------:R-:W-:Y:S01]  /*92e0*/  UMOV UR16, 0x100 ;  /* 0x0000010000107882 */ /* 0x000fe20000000000 */
[----:B------:R-:W-:Y:S01]  /*92f0*/  UMOV UR17, 0x40004040 ;  /* 0x4000404000117882 */ /* 0x000fe20000000000 */
[----:B------:R-:W-:Y:S01]  /*9300*/  UMOV UR7, URZ ;  /* 0x000000ff00077c82 */ /* 0x000fe20008000000 */
[----:B------:R-:W-:-:S02]  /*9310*/  USGXT.U32 UR14, UR4, 0xe ;  /* 0x0000000e040e789a */ /* 0x000fc40008000000 */
[----:B------:R-:W-:Y:S02]  /*9320*/  UIADD3 UR18, UPT, UPT, UR10, 0x100, URZ ;  /* 0x000001000a127890 */ /* 0x000fe4000fffe0ff */
[----:B------:R-:W-:Y:S01]  /*9330*/  UIADD3.64 UR16, UPT, UPT, UR6, UR16, URZ ;  /* 0x0000001006107297 */ /* 0x000fe2000fffe0ff */
[----:B------:R-:W-:Y:S01]  /*9340*/  UMOV UR20, 0x0 ;  /* 0x0000000000147882 */ /* 0x000fe20000000000 */
[----:B------:R-:W-:Y:S01]  /*9350*/  UMOV UR21, 0x8408490 ;  /* 0x0840849000157882 */ /* 0x000fe20000000000 */
[----:B------:R-:W-:Y:S01]  /*9360*/  UMOV UR4, UR13 ;  /* 0x0000000d00047c82 */ /* 0x000fe20008000000 */
[----:B------:R-:W-:Y:S01]  /*9370*/  UMOV UR5, URZ ;  /* 0x000000ff00057c82 */ /* 0x000fe20008000000 */
[----:B------:R-:W-:Y:S01]  /*9380*/  UMOV UR7, 0x40004040 ;  /* 0x4000404000077882 */ /* 0x000fe20000000000 */
[----:B------:R-:W-:Y:S01]  /*9390*/  UMOV UR15, 0xc0004010 ;  /* 0xc0004010000f7882 */ /* 0x000fe20000000000 */
[----:B------:R-:W-:Y:S01]  /*93a0*/  UMOV UR22, 0x0 ;  /* 0x0000000000167882 */ /* 0x000fe20000000000 */
[----:B------:R-:W-:Y:S01]  /*93b0*/  UMOV UR23, 0x8408490 ;  /* 0x0840849000177882 */ /* 0x000fe20000000000 */
[----:B------:R-:W-:Y:S01]  /*93c0*/  UMOV UR4, UR4 ;  /* 0x0000000400047c82 */ /* 0x000fe20008000000 */
[----:B------:R1:W-:Y:S01]  /*93d0*/  UTCQMMA gdesc[UR6], gdesc[UR14], tmem[UR10], tmem[UR20], idesc[UR21], !UPT ;  /* 0x00ff140e060075ea */ /* 0x0003e2000f80030a */
[----:B------:R1:W-:Y:S01]  /*93e0*/  UTCQMMA gdesc[UR16], gdesc[UR14], tmem[UR18], tmem[UR22], idesc[UR23], !UPT ;  /* 0x00ff160e100075ea */ /* 0x0003e2000f800312 */
[----:B------:R1:W-:Y:S01]  /*93f0*/  UTCBAR [UR4], URZ ;  /* 0x000000ff040073e9 */ /* 0x0003e200080000ff */
[----:B------:R-:W-:Y:S01]  /*9400*/  NOP ;  /* 0x0000000000007918 */ /* 0x000fe20000000000 */
.L_x_6:
[----:B-1----:R-:W-:Y:S01]  /*9410*/  UMOV UR4, URZ ;  /* 0x000000ff00047c82 */ /* 0x002fe20008000000 */
[----:B------:R-:W-:Y:S05]  /*9420*/  @!P2 BRA `(.L_x_7) ;  /* 0x000000500014a947 */ /* 0x000fea0003800000 */
[----:B0-----:R-:W-:Y:S01]  /*9430*/  SHF.R.S32.HI R100, RZ, 0x1f, R139 ;  /* 0x0000001fff647819 */ /* 0x001fe2000001148b */
[----:B------:R-:W-:Y:S02]  /*9440*/  UIADD3 UR4, UPT, UPT, UR12, 0x4000, URZ ;  /* 0x000040000c047890 */ /* 0x000fe4000fffe0ff */
[----:B------:R-:W-:Y:S01]  /*9450*/  UIADD3 UR5, UPT, UPT, UR12, 0x6000, URZ ;  /* 0x000060000c057890 */ /* 0x000fe2000fffe0ff */
[----:B------:R-:W-:Y:S01]  /*9460*/  LEA.HI R100, R100, R139, RZ, 0x5 ;  /* 0x0000008b64647211 */ /* 0x000fe200078f28ff */
[----:B------:R-:W-:Y:S02]  /*9470*/  USHF.R.U32.HI UR4, URZ, 0x4, UR4 ;  /* 0x00000004ff047899 */ /* 0x000fe40008011604 */
[----:B------:R-:W-:Y:S01]  /*9480*/  USHF.R.U32.HI UR5, URZ, 0x4, UR5 ;  /* 0x00000004ff057899 */ /* 0x000fe20008011605 */
[----:B------:R-:W-:Y:S01]  /*9490*/  SHF.R.S32.HI R100, RZ, 0x5, R100 ;  /* 0x00000005ff647819 */ /* 0x000fe20000011464 */
[----:B------:R-:W-:Y:S02]  /*94a0*/  USHF.L.U32 UR22, UR8, 0x5, URZ ;  /* 0x0000000508167899 */ /* 0x000fe400080006ff */
[----:B------:R-:W-:Y:S01]  /*94b0*/  USHF.L.U32 UR23, UR9, 0x5, URZ ;  /* 0x0000000509177899 */ /* 0x000fe200080006ff */
[----:B------:R-:W-:Y:S01]  /*94c0*/  VIMNMX R100, PT, PT, R100, 0x2, !PT ;  /* 0x0000000264647848 */ /* 0x000fe20007fe0100 */
[----:B------:R-:W-:Y:S01]  /*94d0*/  USGXT.U32 UR6, UR4, 0xe ;  /* 0x0000000e0406789a */ /* 0x000fe20008000000 */
[----:B------:R-:W-:Y:S01]  /*94e0*/  UMOV UR16, 0x100 ;  /* 0x0000010000107882 */ /* 0x000fe20000000000 */
[----:B------:R-:W-:-:S02]  /*94f0*/  UMOV UR17, 0x40004040 ;  /* 0x4000404000117882 */ /* 0x000fc40000000000 */
[----:B------:R-:W-:Y:S01]  /*9500*/  VIADD R101, R100, 0xffffffff ;  /* 0xffffffff64657836 */ /* 0x000fe20000000000 */
[----:B------:R-:W-:Y:S01]  /*9510*/  UMOV UR7, URZ ;  /* 0x000000ff00077c82 */ /* 0x000fe20008000000 */
[----:B------:R-:W-:Y:S01]  /*9520*/  IMAD.MOV.U32 R100, RZ, RZ, RZ ;  /* 0x000000ffff647224 */ /* 0x000fe200078e00ff */
[----:B------:R-:W-:Y:S02]  /*9530*/  USGXT.U32 UR14, UR5, 0xe ;  /* 0x0000000e050e789a */ /* 0x000fe40008000000 */
[----:B------:R0:W-:Y:S01]  /*9540*/  STL [R1+0x14c], R101 ;  /* 0x00014c6501007387 */ /* 0x0001e20000100800 */
[----:B------:R-:W-:Y:S02]  /*9550*/  USHF.R.S32.HI UR27, URZ, 0x1f, UR22 ;  /* 0x0000001fff1b7899 */ /* 0x000fe40008011416 */
[----:B------:R-:W-:Y:S02]  /*9560*/  USHF.R.S32.HI UR28, URZ, 0x1f, UR23 ;  /* 0x0000001fff1c7899 */ /* 0x000fe40008011417 */
[----:B------:R-:W-:Y:S01]  /*9570*/  UIADD3.64 UR16, UPT, UPT, UR6, UR16, URZ ;  /* 0x0000001006107297 */ /* 0x000fe2000fffe0ff */
[----:B------:R-:W-:Y:S01]  /*9580*/  UMOV UR26, 0x1 ;  /* 0x00000001001a7882 */ /* 0x000fe20000000000 */
[----:B------:R-:W-:Y:S01]  /*9590*/  UMOV UR5, URZ ;  /* 0x000000ff00057c82 */ /* 0x000fe20008000000 */
[----:B------:R-:W-:-:S09]  /*95a0*/  UMOV UR15, 0xc0004010 ;  /* 0xc0004010000f7882 */ /* 0x000fd20000000000 */
.L_x_10:
[----:B------:R-:W2:Y:S04]  /*95b0*/  LDL.LU R113, [R1+0x128] ;  /* 0x0001280001717983 */ /* 0x000ea80000300800 */
[----:B------:R-:W3:Y:S04]  /*95c0*/  LDL.LU R112, [R1+0x120] ;  /* 0x0001200001707983 */ /* 0x000ee80000300800 */
[----:B------:R-:W4:Y:S04]  /*95d0*/  LDL.LU R111, [R1+0x118] ;  /* 0x00011800016f7983 */ /* 0x000f280000300800 */
[----:B------:R-:W4:Y:S04]  /*95e0*/  LDL.LU R110, [R1+0x110] ;  /* 0x00011000016e7983 */ /* 0x000f280000300800 */
[----:B------:R-:W4:Y:S04]  /*95f0*/  LDL.LU R109, [R1+0x108] ;  /* 0x00010800016d7983 */ /* 0x000f280000300800 */
[----:B------:R-:W4:Y:S04]  /*9600*/  LDL.LU R108, [R1+0x124] ;  /* 0x00012400016c7983 */ /* 0x000f280000300800 */
[----:B------:R-:W4:Y:S04]  /*9610*/  LDL.LU R107, [R1+0x100] ;  /* 0x00010000016b7983 */ /* 0x000f280000300800 */
[----:B------:R-:W4:Y:S04]  /*9620*/  LDL.LU R106, [R1+0x11c] ;  /* 0x00011c00016a7983 */ /* 0x000f280000300800 */
[----:B------:R-:W4:Y:S04]  /*9630*/  LDL.LU R105, [R1+0xf8] ;  /* 0x0000f80001697983 */ /* 0x000f280000300800 */
[----:B------:R-:W4:Y:S04]  /*9640*/  LDL.LU R102, [R1+0x114] ;  /* 0x0001140001667983 */ /* 0x000f280000300800 */
[----:B0-----:R-:W4:Y:S04]  /*9650*/  LDL.LU R101, [R1+0xf0] ;  /* 0x0000f00001657983 */ /* 0x001f280000300800 */
[----:B------:R-:W4:Y:S04]  /*9660*/  LDL.LU R104, [R1+0x10c] ;  /* 0x00010c0001687983 */ /* 0x000f280000300800 */
[----:B------:R-:W4:Y:S01]  /*9670*/  LDL.LU R103, [R1+0xe8] ;  /* 0x0000e80001677983 */ /* 0x000f220000300800 */
[----:B------:R-:W-:Y:S01]  /*9680*/  IMAD.U32 R100, R100, -0x80000000, RZ ;  /* 0x8000000064647824 */ /* 0x000fe200078e00ff */
[----:B--2---:R-:W-:-:S02]  /*9690*/  IADD3 R113, P1, PT, R113, UR23, RZ ;  /* 0x0000001771717c10 */ /* 0x004fc4000ff3e0ff */
[----:B---3--:R-:W-:-:S03]  /*96a0*/  IADD3 R112, P3, PT, R112, UR23, RZ ;  /* 0x0000001770707c10 */ /* 0x008fc6000ff7e0ff */
[----:B------:R-:W-:Y:S01]  /*96b0*/  STL [R1+0x128], R113 ;  /* 0x0001287101007387 */ /* 0x000fe20000100800 */
[----:B----4-:R-:W-:-:S03]  /*96c0*/  IADD3 R111, P2, PT, R111, UR23, RZ ;  /* 0x000000176f6f7c10 */ /* 0x010fc6000ff5e0ff */
[----:B------:R-:W-:Y:S01]  /*96d0*/  STL [R1+0x120], R112 ;  /* 0x0001207001007387 */ /* 0x000fe20000100800 */
[----:B------:R-:W-:-:S03]  /*96e0*/  IADD3 R110, P6, PT, R110, UR23, RZ ;  /* 0x000000176e6e7c10 */ /* 0x000fc6000ffde0ff */
[----:B------:R-:W-:Y:S01]  /*96f0*/  STL [R1+0x118], R111 ;  /* 0x0001186f01007387 */ /* 0x000fe20000100800 */
[----:B------:R-:W-:-:S03]  /*9700*/  IADD3 R109, P4, PT, R109, UR23, RZ ;  /* 0x000000176d6d7c10 */ /* 0x000fc6000ff9e0ff */
[----:B------:R-:W-:Y:S01]  /*9710*/  STL [R1+0x110], R110 ;  /* 0x0001106e01007387 */ /* 0x000fe20000100800 */
[----:B------:R-:W-:-:S03]  /*9720*/  IADD3.X R108, PT, PT, R108, UR28, RZ, P1, !PT ;  /* 0x0000001c6c6c7c10 */ /* 0x000fc60008ffe4ff */
[----:B------:R-:W-:Y:S01]  /*9730*/  STL [R1+0x108], R109 ;  /* 0x0001086d01007387 */ /* 0x000fe20000100800 */
[----:B------:R-:W-:-:S03]  /*9740*/  IADD3 R107, P1, PT, R107, UR23, RZ ;  /* 0x000000176b6b7c10 */ /* 0x000fc6000ff3e0ff */
[----:B------:R-:W-:Y:S01]  /*9750*/  STL [R1+0x124], R108 ;  /* 0x0001246c01007387 */ /* 0x000fe20000100800 */
[----:B------:R-:W-:-:S03]  /*9760*/  IADD3.X R106, PT, PT, R106, UR28, RZ, P3, !PT ;  /* 0x0000001c6a6a7c10 */ /* 0x000fc60009ffe4ff */
[----:B------:R-:W-:Y:S01]  /*9770*/  STL [R1+0x100], R107 ;  /* 0x0001006b01007387 */ /* 0x000fe20000100800 */
[----:B------:R-:W-:Y:S02]  /*9780*/  IADD3 R105, P3, PT, R105, UR23, RZ ;  /* 0x0000001769697c10 */ /* 0x000fe4000ff7e0ff */
[----:B------:R-:W-:Y:S02]  /*9790*/  IADD3.X R102, PT, PT, R102, UR28, RZ, P2, !PT ;  /* 0x0000001c66667c10 */ /* 0x000fe400097fe4ff */
[----:B------:R-:W-:-:S03]  /*97a0*/  IADD3 R101, P2, PT, R101, UR23, RZ ;  /* 0x0000001765657c10 */ /* 0x000fc6000ff5e0ff */
[----:B------:R0:W-:Y:S04]  /*97b0*/  STL [R1+0x114], R102 ;  /* 0x0001146601007387 */ /* 0x0001e80000100800 */
[----:B------:R-:W-:Y:S04]  /*97c0*/  STL [R1+0x11c], R106 ;  /* 0x00011c6a01007387 */ /* 0x000fe80000100800 */
[----:B0-----:R-:W2:Y:S04]  /*97d0*/  LDL.LU R102, [R1+0x104] ;  /* 0x0001040001667983 */ /* 0x001ea80000300800 */
[----:B------:R-:W-:Y:S04]  /*97e0*/  STL [R1+0xf8], R105 ;  /* 0x0000f86901007387 */ /* 0x000fe80000100800 */
[----:B------:R0:W-:Y:S04]  /*97f0*/  STL [R1+0xf0], R101 ;  /* 0x0000f06501007387 */ /* 0x0001e80000100800 */
[----:B0-----:R-:W3:Y:S01]  /*9800*/  LDL.LU R101, [R1+0xe0] ;  /* 0x0000e00001657983 */ /* 0x001ee20000300800 */
[----:B------:R-:W-:-:S02]  /*9810*/  IADD3.X R104, PT, PT, R104, UR28, RZ, P6, !PT ;  /* 0x0000001c68687c10 */ /* 0x000fc4000b7fe4ff */
[----:B------:R-:W-:-:S03]  /*9820*/  IADD3 R103, P6, PT, R103, UR23, RZ ;  /* 0x0000001767677c10 */ /* 0x000fc6000ffde0ff */
[----:B------:R0:W-:Y:S04]  /*9830*/  STL [R1+0x10c], R104 ;  /* 0x00010c6801007387 */ /* 0x0001e80000100800 */
[----:B0-----:R-:W4:Y:S04]  /*9840*/  LDL.LU R104, [R1+0xfc] ;  /* 0x0000fc0001687983 */ /* 0x001f280000300800 */
[----:B------:R-:W4:Y:S04]  /*9850*/  LDL.LU R128, [R1+0xd8] ;  /* 0x0000d80001807983 */ /* 0x000f280000300800 */
[----:B------:R-:W4:Y:S04]  /*9860*/  LDL.LU R127, [R1+0xf4] ;  /* 0x0000f400017f7983 */ /* 0x000f280000300800 */
[----:B------:R-:W4:Y:S04]  /*9870*/  LDL.LU R126, [R1+0xd0] ;  /* 0x0000d000017e7983 */ /* 0x000f280000300800 */
[----:B------:R0:W-:Y:S04]  /*9880*/  STL [R1+0xe8], R103 ;  /* 0x0000e86701007387 */ /* 0x0001e80000100800 */
        /* <DEDUP_REMOVED lines=21> */
[----:B0-----:R-:W4:Y:S01]  /*99e0*/  LDL.LU R103, [R1+0x78] ;  /* 0x0000780001677983 */ /* 0x001f220000300800 */
[----:B--2---:R-:W-:-:S05]  /*99f0*/  IADD3.X R102, PT, PT, R102, UR28, RZ, P4, !PT ;  /* 0x0000001c66667c10 */ /* 0x004fca000a7fe4ff */
[----:B------:R0:W-:Y:S04]  /*9a00*/  STL [R1+0x104], R102 ;  /* 0x0001046601007387 */ /* 0x0001e80000100800 */
[----:B0-----:R-:W2:Y:S01]  /*9a10*/  LDL.LU R102, [R1+0x94] ;  /* 0x0000940001667983 */ /* 0x001ea20000300800 */
[----:B---3--:R-:W-:-:S05]  /*9a20*/  IADD3 R101, P4, PT, R101, UR23, RZ ;  /* 0x0000001765657c10 */ /* 0x008fca000ff9e0ff */
[----:B------:R0:W-:Y:S04]  /*9a30*/  STL [R1+0xe0], R101 ;  /* 0x0000e06501007387 */ /* 0x0001e80000100800 */
[----:B0-----:R-:W3:Y:S01]  /*9a40*/  LDL.LU R101, [R1+0x70] ;  /* 0x0000700001657983 */ /* 0x001ee20000300800 */
[----:B----4-:R-:W-:Y:S02]  /*9a50*/  IADD3.X R104, PT, PT, R104, UR28, RZ, P1, !PT ;  /* 0x0000001c68687c10 */ /* 0x010fe40008ffe4ff */
[----:B------:R-:W-:-:S03]  /*9a60*/  IADD3 R128, P1, PT, R128, UR23, RZ ;  /* 0x0000001780807c10 */ /* 0x000fc6000ff3e0ff */
[----:B------:R0:W-:Y:S01]  /*9a70*/  STL [R1+0xfc], R104 ;  /* 0x0000fc6801007387 */ /* 0x0001e20000100800 */
[----:B------:R-:W-:Y:S02]  /*9a80*/  IADD3.X R127, PT, PT, R127, UR28, RZ, P3, !PT ;  /* 0x0000001c7f7f7c10 */ /* 0x000fe40009ffe4ff */
[----:B------:R-:W-:Y:S01]  /*9a90*/  IADD3 R126, P3, PT, R126, UR23, RZ ;  /* 0x000000177e7e7c10 */ /* 0x000fe2000ff7e0ff */
[----:B0-----:R-:W4:Y:S04]  /*9aa0*/  LDL.LU R104, [R1+0x8c] ;  /* 0x00008c0001687983 */ /* 0x001f280000300800 */
[----:B------:R-:W-:Y:S01]  /*9ab0*/  STL [R1+0xd8], R128 ;  /* 0x0000d88001007387 */ /* 0x000fe20000100800 */
[----:B------:R-:W-:-:S03]  /*9ac0*/  IADD3.X R125, PT, PT, R125, UR28, RZ, P2, !PT ;  /* 0x0000001c7d7d7c10 */ /* 0x000fc600097fe4ff */
        /* <DEDUP_REMOVED lines=41> */
[----:B------:R-:W-:-:S05]  /*9d60*/  IADD3 R103, P2, PT, R103, UR23, RZ ;  /* 0x0000001767677c10 */ /* 0x000fca000ff5e0ff */
[----:B------:R0:W-:Y:S04]  /*9d70*/  STL [R1+0x78], R103 ;  /* 0x0000786701007387 */ /* 0x0001e80000100800 */
[----:B------:R-:W-:Y:S04]  /*9d80*/  STL [R1+0x80], R106 ;  /* 0x0000806a01007387 */ /* 0x000fe80000100800 */
[----:B0-----:R-:W4:Y:S04]  /*9d90*/  LDL.LU R103, [R1+0x68] ;  /* 0x0000680001677983 */ /* 0x001f280000300800 */
[----:B------:R-:W-:Y:S01]  /*9da0*/  STL [R1+0x9c], R105 ;  /* 0x00009c6901007387 */ /* 0x000fe20000100800 */
[----:B--2---:R-:W-:-:S05]  /*9db0*/  IADD3.X R102, PT, PT, R102, UR28, RZ, P6, !PT ;  /* 0x0000001c66667c10 */ /* 0x004fca000b7fe4ff */
[----:B------:R0:W-:Y:S04]  /*9dc0*/  STL [R1+0x94], R102 ;  /* 0x0000946601007387 */ /* 0x0001e80000100800 */
[----:B0-----:R-:W2:Y:S01]  /*9dd0*/  LDL.LU R102, [R1+0x84] ;  /* 0x0000840001667983 */ /* 0x001ea20000300800 */
[----:B---3--:R-:W-:-:S05]  /*9de0*/  IADD3 R101, P6, PT, R101, UR23, RZ ;  /* 0x0000001765657c10 */ /* 0x008fca000ffde0ff */
[----:B------:R0:W-:Y:S04]  /*9df0*/  STL [R1+0x70], R101 ;  /* 0x0000706501007387 */ /* 0x0001e80000100800 */
[----:B0-----:R-:W3:Y:S01]  /*9e00*/  LDL.LU R101, [R1+0x60] ;  /* 0x0000600001657983 */ /* 0x001ee20000300800 */
[----:B----4-:R-:W-:-:S03]  /*9e10*/  IADD3.X R104, PT, PT, R104, UR28, RZ, P4, !PT ;  /* 0x0000001c68687c10 */ /* 0x010fc6000a7fe4ff */
        /* <DEDUP_REMOVED lines=24> */
[----:B------:R-:W4:Y:S04]  /*9fa0*/  LDL.LU R105, [R1] ;  /* 0x0000000001697983 */ /* 0x000f280000300800 */
[----:B0-----:R-:W4:Y:S01]  /*9fb0*/  LDL.LU R104, [R1+0x1c] ;  /* 0x00001c0001687983 */ /* 0x001f220000300800 */
[----:B------:R-:W-:-:S05]  /*9fc0*/  IADD3 R103, P4, PT, R103, UR23, RZ ;  /* 0x0000001767677c10 */ /* 0x000fca000ff9e0ff */
[----:B------:R0:W-:Y:S04]  /*9fd0*/  STL [R1+0x68], R103 ;  /* 0x0000686701007387 */ /* 0x0001e80000100800 */
        /* <DEDUP_REMOVED lines=8> */
[----:B------:R-:W-:Y:S02]  /*a060*/  IADD3 R127, P3, PT, R127, UR23, RZ ;  /* 0x000000177f7f7c10 */ /* 0x000fe4000ff7e0ff */
[----:B------:R-:W-:Y:S01]  /*a070*/  IADD3.X R126, PT, PT, R126, UR28, RZ, P2, !PT ;  /* 0x0000001c7e7e7c10 */ /* 0x000fe200097fe4ff */
[----:B------:R-:W-:Y:S01]  /*a080*/  STL [R1+0x7c], R128 ;  /* 0x00007c8001007387 */ /* 0x000fe20000100800 */
[----:B------:R-:W-:-:S02]  /*a090*/  IADD3 R125, P2, PT, R125, UR23, RZ ;  /* 0x000000177d7d7c10 */ /* 0x000fc4000ff5e0ff */
[----:B------:R-:W-:Y:S01]  /*a0a0*/  IADD3.X R124, PT, PT, R124, UR28, RZ, P6, !PT ;  /* 0x0000001c7c7c7c10 */ /* 0x000fe2000b7fe4ff */
        /* <DEDUP_REMOVED lines=38> */
[----:B------:R0:W-:Y:S01]  /*a310*/  STL [R1+0x2c], R108 ;  /* 0x00002c6c01007387 */ /* 0x0001e20000100800 */
[----:B------:R-:W-:-:S03]  /*a320*/  IADD3.X R104, PT, PT, R104, UR28, RZ, P6, !PT ;  /* 0x0000001c68687c10 */ /* 0x000fc6000b7fe4ff */
[----:B------:R1:W-:Y:S01]  /*a330*/  STL [R1+0x8], R107 ;  /* 0x0000086b01007387 */ /* 0x0003e20000100800 */
[----:B------:R-:W-:-:S03]  /*a340*/  IADD3 R251, P6, PT, R251, UR23, RZ ;  /* 0x00000017fbfb7c10 */ /* 0x000fc6000ffde0ff */
[----:B------:R4:W-:Y:S04]  /*a350*/  STL [R1+0x24], R106 ;  /* 0x0000246a01007387 */ /* 0x0009e80000100800 */
[----:B------:R0:W-:Y:S04]  /*a360*/  STL [R1], R105 ;  /* 0x0000006901007387 */ /* 0x0001e80000100800 */
[----:B------:R0:W-:Y:S01]  /*a370*/  STL [R1+0x1c], R104 ;  /* 0x00001c6801007387 */ /* 0x0001e20000100800 */
[----:B------:R-:W-:Y:S02]  /*a380*/  IADD3.X R103, PT, PT, R103, UR28, RZ, P4, !PT ;  /* 0x0000001c67677c10 */ /* 0x000fe4000a7fe4ff */
[----:B--2---:R-:W-:-:S03]  /*a390*/  IADD3.X R102, PT, PT, R102, UR28, RZ, P1, !PT ;  /* 0x0000001c66667c10 */ /* 0x004fc60008ffe4ff */
[----:B------:R2:W-:Y:S01]  /*a3a0*/  STL [R1+0x14], R103 ;  /* 0x0000146701007387 */ /* 0x0005e20000100800 */
[----:B------:R-:W-:Y:S02]  /*a3b0*/  IADD3 R247, P1, PT, R247, UR23, RZ ;  /* 0x00000017f7f77c10 */ /* 0x000fe4000ff3e0ff */
[----:B---3--:R-:W-:Y:S01]  /*a3c0*/  IADD3.X R101, PT, PT, R101, UR28, RZ, P3, !PT ;  /* 0x0000001c65657c10 */ /* 0x008fe20009ffe4ff */
[----:B0-----:R-:W3:Y:S01]  /*a3d0*/  LDL.LU R108, [R1+0x148] ;  /* 0x00014800016c7983 */ /* 0x001ee20000300800 */
[----:B------:R-:W-:Y:S02]  /*a3e0*/  IADD3.X R250, PT, PT, R250, UR28, RZ, P6, !PT ;  /* 0x0000001cfafa7c10 */ /* 0x000fe4000b7fe4ff */
[----:B------:R-:W-:Y:S01]  /*a3f0*/  IADD3 R249, P4, PT, R249, UR23, RZ ;  /* 0x00000017f9f97c10 */ /* 0x000fe2000ff9e0ff */
[----:B------:R0:W-:Y:S04]  /*a400*/  STL [R1+0xc], R102 ;  /* 0x00000c6601007387 */ /* 0x0001e80000100800 */
[----:B-1----:R-:W3:Y:S04]  /*a410*/  LDL.LU R107, [R1+0x140] ;  /* 0x00014000016b7983 */ /* 0x002ee80000300800 */
[----:B----4-:R-:W4:Y:S04]  /*a420*/  LDL.LU R106, [R1+0x138] ;  /* 0x00013800016a7983 */ /* 0x010f280000300800 */
[----:B------:R1:W-:Y:S04]  /*a430*/  STL [R1+0x4], R101 ;  /* 0x0000046501007387 */ /* 0x0003e80000100800 */
[----:B------:R-:W4:Y:S04]  /*a440*/  LDL.LU R105, [R1+0x130] ;  /* 0x0001300001697983 */ /* 0x000f280000300800 */
[----:B------:R-:W4:Y:S04]  /*a450*/  LDL.LU R104, [R1+0x144] ;  /* 0x0001440001687983 */ /* 0x000f280000300800 */
[----:B--2---:R-:W2:Y:S04]  /*a460*/  LDL.LU R103, [R1+0x13c] ;  /* 0x00013c0001677983 */ /* 0x004ea80000300800 */
[----:B0-----:R-:W4:Y:S04]  /*a470*/  LDL.LU R102, [R1+0x134] ;  /* 0x0001340001667983 */ /* 0x001f280000300800 */
[----:B-1----:R-:W4:Y:S01]  /*a480*/  LDL.LU R101, [R1+0x12c] ;  /* 0x00012c0001657983 */ /* 0x002f220000300800 */
[----:B------:R-:W-:-:S02]  /*a490*/  IADD3.X R246, PT, PT, R246, UR28, RZ, P1, !PT ;  /* 0x0000001cf6f67c10 */ /* 0x000fc40008ffe4ff */
[----:B------:R-:W-:-:S04]  /*a4a0*/  IADD3 R237, P1, PT, R237, UR23, RZ ;  /* 0x00000017eded7c10 */ /* 0x000fc8000ff3e0ff */
[----:B------:R-:W-:Y:S02]  /*a4b0*/  IADD3.X R236, PT, PT, R236, UR28, RZ, P1, !PT ;  /* 0x0000001cecec7c10 */ /* 0x000fe40008ffe4ff */
[----:B------:R-:W-:-:S04]  /*a4c0*/  IADD3 R227, P1, PT, R227, UR23, RZ ;  /* 0x00000017e3e37c10 */ /* 0x000fc8000ff3e0ff */
[----:B------:R-:W-:Y:S02]  /*a4d0*/  IADD3.X R226, PT, PT, R226, UR28, RZ, P1, !PT ;  /* 0x0000001ce2e27c10 */ /* 0x000fe40008ffe4ff */
[----:B------:R-:W-:-:S04]  /*a4e0*/  IADD3 R217, P1, PT, R217, UR23, RZ ;  /* 0x00000017d9d97c10 */ /* 0x000fc8000ff3e0ff */
[----:B------:R-:W-:Y:S02]  /*a4f0*/  IADD3.X R216, PT, PT, R216, UR28, RZ, P1, !PT ;  /* 0x0000001cd8d87c10 */ /* 0x000fe40008ffe4ff */
[----:B------:R-:W-:-:S04]  /*a500*/  IADD3 R207, P1, PT, R207, UR23, RZ ;  /* 0x00000017cfcf7c10 */ /* 0x000fc8000ff3e0ff */
[----:B------:R-:W-:Y:S02]  /*a510*/  IADD3.X R206, PT, PT, R206, UR28, RZ, P1, !PT ;  /* 0x0000001ccece7c10 */ /* 0x000fe40008ffe4ff */
[----:B------:R-:W-:Y:S02]  /*a520*/  IADD3 R241, P6, PT, R241, UR23, RZ ;  /* 0x00000017f1f17c10 */ /* 0x000fe4000ffde0ff */
[----:B------:R-:W-:Y:S02]  /*a530*/  IADD3.X R252, PT, PT, R252, UR28, RZ, P2, !PT ;  /* 0x0000001cfcfc7c10 */ /* 0x000fe400097fe4ff */
[----:B------:R-:W-:Y:S02]  /*a540*/  IADD3.X R248, PT, PT, R248, UR28, RZ, P4, !PT ;  /* 0x0000001cf8f87c10 */ /* 0x000fe4000a7fe4ff */
[----:B------:R-:W-:Y:S02]  /*a550*/  IADD3.X R240, PT, PT, R240, UR28, RZ, P6, !PT ;  /* 0x0000001cf0f07c10 */ /* 0x000fe4000b7fe4ff */
[----:B------:R-:W-:-:S02]  /*a560*/  IADD3 R245, P3, PT, R245, UR23, RZ ;  /* 0x00000017f5f57c10 */ /* 0x000fc4000ff7e0ff */
[----:B------:R-:W-:Y:S02]  /*a570*/  IADD3 R243, P2, PT, R243, UR23, RZ ;  /* 0x00000017f3f37c10 */ /* 0x000fe4000ff5e0ff */
[----:B------:R-:W-:Y:S02]  /*a580*/  IADD3 R239, P4, PT, R239, UR23, RZ ;  /* 0x00000017efef7c10 */ /* 0x000fe4000ff9e0ff */
[----:B------:R-:W-:Y:S02]  /*a590*/  IADD3 R231, P6, PT, R231, UR23, RZ ;  /* 0x00000017e7e77c10 */ /* 0x000fe4000ffde0ff */
[----:B------:R-:W-:Y:S02]  /*a5a0*/  IADD3.X R244, PT, PT, R244, UR28, RZ, P3, !PT ;  /* 0x0000001cf4f47c10 */ /* 0x000fe40009ffe4ff */
[----:B------:R-:W-:Y:S02]  /*a5b0*/  IADD3.X R242, PT, PT, R242, UR28, RZ, P2, !PT ;  /* 0x0000001cf2f27c10 */ /* 0x000fe400097fe4ff */
[----:B------:R-:W-:-:S02]  /*a5c0*/  IADD3.X R238, PT, PT, R238, UR28, RZ, P4, !PT ;  /* 0x0000001ceeee7c10 */ /* 0x000fc4000a7fe4ff */
[----:B------:R-:W-:Y:S02]  /*a5d0*/  IADD3.X R230, PT, PT, R230, UR28, RZ, P6, !PT ;  /* 0x0000001ce6e67c10 */ /* 0x000fe4000b7fe4ff */
[----:B------:R-:W-:Y:S02]  /*a5e0*/  IADD3 R235, P3, PT, R235, UR23, RZ ;  /* 0x00000017ebeb7c10 */ /* 0x000fe4000ff7e0ff */
[----:B------:R-:W-:Y:S02]  /*a5f0*/  IADD3 R233, P2, PT, R233, UR23, RZ ;  /* 0x00000017e9e97c10 */ /* 0x000fe4000ff5e0ff */
[----:B------:R-:W-:Y:S02]  /*a600*/  IADD3 R229, P4, PT, R229, UR23, RZ ;  /* 0x00000017e5e57c10 */ /* 0x000fe4000ff9e0ff */
[----:B------:R-:W-:Y:S02]  /*a610*/  IADD3 R221, P6, PT, R221, UR23, RZ ;  /* 0x00000017dddd7c10 */ /* 0x000fe4000ffde0ff */
[----:B------:R-:W-:-:S02]  /*a620*/  IADD3.X R234, PT, PT, R234, UR28, RZ, P3, !PT ;  /* 0x0000001ceaea7c10 */ /* 0x000fc40009ffe4ff */
[----:B------:R-:W-:Y:S02]  /*a630*/  IADD3.X R232, PT, PT, R232, UR28, RZ, P2, !PT ;  /* 0x0000001ce8e87c10 */ /* 0x000fe400097fe4ff */
[----:B------:R-:W-:Y:S02]  /*a640*/  IADD3.X R228, PT, PT, R228, UR28, RZ, P4, !PT ;  /* 0x0000001ce4e47c10 */ /* 0x000fe4000a7fe4ff */
[----:B------:R-:W-:Y:S02]  /*a650*/  IADD3.X R220, PT, PT, R220, UR28, RZ, P6, !PT ;  /* 0x0000001cdcdc7c10 */ /* 0x000fe4000b7fe4ff */
[----:B------:R-:W-:Y:S02]  /*a660*/  IADD3 R225, P3, PT, R225, UR23, RZ ;  /* 0x00000017e1e17c10 */ /* 0x000fe4000ff7e0ff */
[----:B------:R-:W-:Y:S02]  /*a670*/  IADD3 R223, P2, PT, R223, UR23, RZ ;  /* 0x00000017dfdf7c10 */ /* 0x000fe4000ff5e0ff */
[----:B------:R-:W-:-:S02]  /*a680*/  IADD3 R219, P4, PT, R219, UR23, RZ ;  /* 0x00000017dbdb7c10 */ /* 0x000fc4000ff9e0ff */
[----:B------:R-:W-:Y:S02]  /*a690*/  IADD3 R211, P6, PT, R211, UR23, RZ ;  /* 0x00000017d3d37c10 */ /* 0x000fe4000ffde0ff */
[----:B------:R-:W-:Y:S02]  /*a6a0*/  IADD3.X R224, PT, PT, R224, UR28, RZ, P3, !PT ;  /* 0x0000001ce0e07c10 */ /* 0x000fe40009ffe4ff */
        /* <DEDUP_REMOVED lines=14> */
[----:B------:R-:W-:Y:S02]  /*a790*/  IADD3.X R204, PT, PT, R204, UR28, RZ, P3, !PT ;  /* 0x0000001ccccc7c10 */ /* 0x000fe40009ffe4ff */
[----:B------:R-:W-:-:S02]  /*a7a0*/  IADD3.X R202, PT, PT, R202, UR28, RZ, P2, !PT ;  /* 0x0000001ccaca7c10 */ /* 0x000fc400097fe4ff */
[----:B------:R-:W-:Y:S02]  /*a7b0*/  IADD3.X R198, PT, PT, R198, UR27, RZ, P6, !PT ;  /* 0x0000001bc6c67c10 */ /* 0x000fe4000b7fe4ff */
[----:B------:R-:W-:-:S04]  /*a7c0*/  IADD3 R187, P6, PT, R187, UR22, RZ ;  /* 0x00000016bbbb7c10 */ /* 0x000fc8000ffde0ff */
[----:B------:R-:W-:Y:S02]  /*a7d0*/  IADD3.X R186, PT, PT, R186, UR27, RZ, P6, !PT ;  /* 0x0000001bbaba7c10 */ /* 0x000fe4000b7fe4ff */
[----:B-----5:R-:W-:-:S04]  /*a7e0*/  IADD3 R175, P6, PT, R175, UR22, RZ ;  /* 0x00000016afaf7c10 */ /* 0x020fc8000ffde0ff */
[----:B------:R-:W-:Y:S02]  /*a7f0*/  IADD3.X R174, PT, PT, R174, UR27, RZ, P6, !PT ;  /* 0x0000001baeae7c10 */ /* 0x000fe4000b7fe4ff */
        /* <DEDUP_REMOVED lines=20> */
[----:B---3--:R-:W-:-:S04]  /*a940*/  IADD3 R107, P1, PT, R107, UR22, RZ ;  /* 0x000000166b6b7c10 */ /* 0x008fc8000ff3e0ff */
[----:B--2---:R-:W-:Y:S02]  /*a950*/  IADD3.X R103, PT, PT, R103, UR27, RZ, P1, !PT ;  /* 0x0000001b67677c10 */ /* 0x004fe40008ffe4ff */
        /* <DEDUP_REMOVED lines=9> */
[----:B------:R-:W-:Y:S02]  /*a9f0*/  IADD3 R108, P4, PT, R108, UR22, RZ ;  /* 0x000000166c6c7c10 */ /* 0x000fe4000ff9e0ff */
[----:B------:R-:W-:Y:S02]  /*aa00*/  IADD3.X R40, PT, PT, R40, UR27, RZ, P1, !PT ;  /* 0x0000001b28287c10 */ /* 0x000fe40008ffe4ff */
[----:B------:R-:W-:Y:S02]  /*aa10*/  IADD3 R13, P1, PT, R13, UR22, RZ ;  /* 0x000000160d0d7c10 */ /* 0x000fe4000ff3e0ff */
[----:B----4-:R-:W-:-:S02]  /*aa20*/  IADD3.X R104, PT, PT, R104, UR27, RZ, P4, !PT ;  /* 0x0000001b68687c10 */ /* 0x010fc4000a7fe4ff */
[----:B------:R-:W-:Y:S02]  /*aa30*/  IADD3 R106, P3, PT, R106, UR22, RZ ;  /* 0x000000166a6a7c10 */ /* 0x000fe4000ff7e0ff */
[----:B------:R-:W-:Y:S02]  /*aa40*/  IADD3 R105, P2, PT, R105, UR22, RZ ;  /* 0x0000001669697c10 */ /* 0x000fe4000ff5e0ff */
[----:B------:R-:W-:Y:S02]  /*aa50*/  IADD3 R197, P4, PT, R197, UR22, RZ ;  /* 0x00000016c5c57c10 */ /* 0x000fe4000ff9e0ff */
[----:B------:R-:W-:Y:S02]  /*aa60*/  IADD3.X R15, PT, PT, R15, UR27, RZ, P1, !PT ;  /* 0x0000001b0f0f7c10 */ /* 0x000fe40008ffe4ff */
[----:B------:R-:W-:Y:S02]  /*aa70*/  IADD3 R71, P1, PT, R71, UR22, RZ ;  /* 0x0000001647477c10 */ /* 0x000fe4000ff3e0ff */
[----:B------:R-:W-:-:S02]  /*aa80*/  IADD3.X R102, PT, PT, R102, UR27, RZ, P3, !PT ;  /* 0x0000001b66667c10 */ /* 0x000fc40009ffe4ff */
[----:B------:R-:W-:Y:S02]  /*aa90*/  IADD3.X R101, PT, PT, R101, UR27, RZ, P2, !PT ;  /* 0x0000001b65657c10 */ /* 0x000fe400097fe4ff */
[----:B------:R-:W-:Y:S02]  /*aaa0*/  IADD3.X R196, PT, PT, R196, UR27, RZ, P4, !PT ;  /* 0x0000001bc4c47c10 */ /* 0x000fe4000a7fe4ff */
[----:B------:R-:W-:Y:S02]  /*aab0*/  IADD3 R193, P3, PT, R193, UR22, RZ ;  /* 0x00000016c1c17c10 */ /* 0x000fe4000ff7e0ff */
[----:B------:R-:W-:Y:S02]  /*aac0*/  IADD3 R191, P2, PT, R191, UR22, RZ ;  /* 0x00000016bfbf7c10 */ /* 0x000fe4000ff5e0ff */
[----:B------:R-:W-:Y:S02]  /*aad0*/  IADD3 R185, P4, PT, R185, UR22, RZ ;  /* 0x00000016b9b97c10 */ /* 0x000fe4000ff9e0ff */
[----:B------:R-:W-:-:S02]  /*aae0*/  IADD3.X R72, PT, PT, R72, UR27, RZ, P1, !PT ;  /* 0x0000001b48487c10 */ /* 0x000fc40008ffe4ff */
[----:B------:R-:W-:Y:S02]  /*aaf0*/  IADD3 R45, P1, PT, R45, UR22, RZ ;  /* 0x000000162d2d7c10 */ /* 0x000fe4000ff3e0ff */
[----:B------:R-:W-:Y:S02]  /*ab00*/  IADD3.X R192, PT, PT, R192, UR27, RZ, P3, !PT ;  /* 0x0000001bc0c07c10 */ /* 0x000fe40009ffe4ff */
[----:B------:R-:W-:Y:S02]  /*ab10*/  IADD3.X R188, PT, PT, R188, UR27, RZ, P2, !PT ;  /* 0x0000001bbcbc7c10 */ /* 0x000fe400097fe4ff */
[----:B------:R-:W-:Y:S02]  /*ab20*/  IADD3.X R184, PT, PT, R184, UR27, RZ, P4, !PT ;  /* 0x0000001bb8b87c10 */ /* 0x000fe4000a7fe4ff */
[----:B------:R-:W-:Y:S02]  /*ab30*/  IADD3 R179, P3, PT, R179, UR22, RZ ;  /* 0x00000016b3b37c10 */ /* 0x000fe4000ff7e0ff */
[----:B------:R-:W-:-:S02]  /*ab40*/  IADD3 R177, P2, PT, R177, UR22, RZ ;  /* 0x00000016b1b17c10 */ /* 0x000fc4000ff5e0ff */
[----:B------:R-:W-:Y:S02]  /*ab50*/  IADD3 R173, P4, PT, R173, UR22, RZ ;  /* 0x00000016adad7c10 */ /* 0x000fe4000ff9e0ff */
[----:B------:R-:W-:Y:S02]  /*ab60*/  IADD3.X R47, PT, PT, R47, UR27, RZ, P1, !PT ;  /* 0x0000001b2f2f7c10 */ /* 0x000fe40008ffe4ff */
[----:B------:R-:W-:Y:S02]  /*ab70*/  IADD3 R10, P1, PT, R10, UR22, RZ ;  /* 0x000000160a0a7c10 */ /* 0x000fe4000ff3e0ff */
[----:B------:R-:W-:Y:S02]  /*ab80*/  IADD3.X R178, PT, PT, R178, UR27, RZ, P3, !PT ;  /* 0x0000001bb2b27c10 */ /* 0x000fe40009ffe4ff */
[----:B------:R-:W-:Y:S02]  /*ab90*/  IADD3.X R176, PT, PT, R176, UR27, RZ, P2, !PT ;  /* 0x0000001bb0b07c10 */ /* 0x000fe400097fe4ff */
[----:B------:R-:W-:-:S02]  /*aba0*/  IADD3.X R172, PT, PT, R172, UR27, RZ, P4, !PT ;  /* 0x0000001bacac7c10 */ /* 0x000fc4000a7fe4ff */
[----:B------:R-:W-:Y:S02]  /*abb0*/  IADD3 R97, P3, PT, R97, UR22, RZ ;  /* 0x0000001661617c10 */ /* 0x000fe4000ff7e0ff */
[----:B------:R-:W-:Y:S02]  /*abc0*/  IADD3 R87, P2, PT, R87, UR22, RZ ;  /* 0x0000001657577c10 */ /* 0x000fe4000ff5e0ff */
        /* <DEDUP_REMOVED lines=10> */
[----:B------:R-:W-:Y:S01]  /*ac70*/  IADD3.X R12, PT, PT, R12, UR27, RZ, P1, !PT ;  /* 0x0000001b0c0c7c10 */ /* 0x000fe20008ffe4ff */
[----:B------:R-:W0:Y:S01]  /*ac80*/  SYNCS.PHASECHK.TRANS64.TRYWAIT P1, [UR13], R100 ;  /* 0x00000064ff0075a7 */ /* 0x000e22000802110d */
[----:B------:R-:W-:Y:S02]  /*ac90*/  IADD3 R37, P3, PT, R37, UR22, RZ ;  /* 0x0000001625257c10 */ /* 0x000fe4000ff7e0ff */
[----:B------:R-:W-:Y:S02]  /*aca0*/  IADD3 R26, P2, PT, R26, UR22, RZ ;  /* 0x000000161a1a7c10 */ /* 0x000fe4000ff5e0ff */
[----:B------:R-:W-:Y:S02]  /*acb0*/  IADD3 R14, P4, PT, R14, UR22, RZ ;  /* 0x000000160e0e7c10 */ /* 0x000fe4000ff9e0ff */
        /* <DEDUP_REMOVED lines=11> */
[----:B------:R-:W-:Y:S01]  /*ad70*/  IADD3 R46, P4, PT, R46, UR22, RZ ;  /* 0x000000162e2e7c10 */ /* 0x000fe2000ff9e0ff */
[----:B------:R1:W-:Y:S01]  /*ad80*/  STL [R1+0x148], R108 ;  /* 0x0001486c01007387 */ /* 0x0003e20000100800 */
[----:B------:R-:W-:Y:S02]  /*ad90*/  IADD3.X R70, PT, PT, R70, UR27, RZ, P3, !PT ;  /* 0x0000001b46467c10 */ /* 0x000fe40009ffe4ff */
[----:B------:R-:W-:-:S02]  /*ada0*/  IADD3.X R62, PT, PT, R62, UR27, RZ, P2, !PT ;  /* 0x0000001b3e3e7c10 */ /* 0x000fc400097fe4ff */
[----:B------:R-:W-:Y:S01]  /*adb0*/  IADD3.X R48, PT, PT, R48, UR27, RZ, P4, !PT ;  /* 0x0000001b30307c10 */ /* 0x000fe2000a7fe4ff */
[----:B------:R1:W-:Y:S01]  /*adc0*/  STL [R1+0x140], R107 ;  /* 0x0001406b01007387 */ /* 0x0003e20000100800 */
[----:B------:R-:W-:Y:S02]  /*add0*/  IADD3 R34, P3, PT, R34, UR22, RZ ;  /* 0x0000001622227c10 */ /* 0x000fe4000ff7e0ff */
[----:B------:R-:W-:Y:S02]  /*ade0*/  IADD3 R33, P2, PT, R33, UR22, RZ ;  /* 0x0000001621217c10 */ /* 0x000fe4000ff5e0ff */
[----:B------:R-:W-:Y:S01]  /*adf0*/  IADD3 R21, P4, PT, R21, UR22, RZ ;  /* 0x0000001615157c10 */ /* 0x000fe2000ff9e0ff */
[----:B------:R1:W-:Y:S01]  /*ae00*/  STL [R1+0x138], R106 ;  /* 0x0001386a01007387 */ /* 0x0003e20000100800 */
[----:B------:R-:W-:Y:S02]  /*ae10*/  IADD3.X R36, PT, PT, R36, UR27, RZ, P3, !PT ;  /* 0x0000001b24247c10 */ /* 0x000fe40009ffe4ff */
[----:B------:R-:W-:Y:S01]  /*ae20*/  IADD3.X R35, PT, PT, R35, UR27, RZ, P2, !PT ;  /* 0x0000001b23237c10 */ /* 0x000fe200097fe4ff */
[----:B------:R1:W-:Y:S01]  /*ae30*/  STL [R1+0x130], R105 ;  /* 0x0001306901007387 */ /* 0x0003e20000100800 */
[----:B------:R-:W-:-:S02]  /*ae40*/  IADD3.X R23, PT, PT, R23, UR27, RZ, P4, !PT ;  /* 0x0000001b17177c10 */ /* 0x000fc4000a7fe4ff */
[----:B------:R-:W-:Y:S01]  /*ae50*/  IADD3 R9, P3, PT, R9, UR22, RZ ;  /* 0x0000001609097c10 */ /* 0x000fe2000ff7e0ff */
[----:B------:R1:W-:Y:S01]  /*ae60*/  STL [R1+0x144], R104 ;  /* 0x0001446801007387 */ /* 0x0003e20000100800 */
[----:B------:R-:W-:Y:S02]  /*ae70*/  IADD3 R91, P2, PT, R91, UR22, RZ ;  /* 0x000000165b5b7c10 */ /* 0x000fe4000ff5e0ff */
[----:B------:R-:W-:Y:S01]  /*ae80*/  IADD3 R79, P4, PT, R79, UR22, RZ ;  /* 0x000000164f4f7c10 */ /* 0x000fe2000ff9e0ff */
[----:B------:R1:W-:Y:S01]  /*ae90*/  STL [R1+0x13c], R103 ;  /* 0x00013c6701007387 */ /* 0x0003e20000100800 */
[----:B------:R-:W-:-:S03]  /*aea0*/  IADD3.X R11, PT, PT, R11, UR27, RZ, P3, !PT ;  /* 0x0000001b0b0b7c10 */ /* 0x000fc60009ffe4ff */
[----:B------:R1:W-:Y:S01]  /*aeb0*/  STL [R1+0x134], R102 ;  /* 0x0001346601007387 */ /* 0x0003e20000100800 */
[----:B------:R-:W-:-:S03]  /*aec0*/  IADD3.X R92, PT, PT, R92, UR27, RZ, P2, !PT ;  /* 0x0000001b5c5c7c10 */ /* 0x000fc600097fe4ff */
[----:B------:R1:W-:Y:S01]  /*aed0*/  STL [R1+0x12c], R101 ;  /* 0x00012c6501007387 */ /* 0x0003e20000100800 */
        /* <DEDUP_REMOVED lines=21> */
[C---:B------:R-:W-:Y:S02]  /*b030*/  ISETP.GT.AND P3, PT, R4.reuse, RZ, PT ;  /* 0x000000ff0400720c */ /* 0x040fe40003f64270 */
[----:B------:R-:W-:Y:S02]  /*b040*/  ISETP.GT.AND P2, PT, R4, 0x1, PT ;  /* 0x000000010400780c */ /* 0x000fe40003f44270 */
[----:B------:R-:W-:Y:S01]  /*b050*/  PRMT R135, RZ, 0x7610, R135 ;  /* 0x00007610ff877816 */ /* 0x000fe20000000087 */
[----:B01----:R-:W-:Y:S10]  /*b060*/  @!P1 BRA `(.L_x_8) ;  /* 0x000001a000409947 */ /* 0x003ff40003800000 */
.L_x_16:
[----:B------:R-:W-:Y:S01]  /*b070*/  @P3 IMAD.MOV.U32 R100, RZ, RZ, R5 ;  /* 0x000000ffff643224 */ /* 0x000fe200078e0005 */
[----:B------:R0:W-:Y:S01]  /*b080*/  STL [R1+0xa80], R250 ;  /* 0x000a80fa01007387 */ /* 0x0001e20000100800 */
[----:B------:R-:W-:Y:S01]  /*b090*/  @P3 IMAD.MOV.U32 R101, RZ, RZ, R7 ;  /* 0x000000ffff653224 */ /* 0x000fe200078e0007 */
[----:B------:R-:W-:-:S04]  /*b0a0*/  PRMT R134, RZ, 0x7610, R134 ;  /* 0x00007610ff867816 */ /* 0x000fc80000000086 */
[----:B------:R1:W2:Y:S01]  /*b0b0*/  @P3 LDG.E.U8 R135, desc[UR24][R100.64] ;  /* 0x0000001864873981 */ /* 0x0002a2000c1e1100 */
[C---:B------:R-:W-:Y:S02]  /*b0c0*/  ISETP.GT.AND P1, PT, R4.reuse, 0x2, PT ;  /* 0x000000020400780c */ /* 0x040fe40003f24270 */
[----:B------:R-:W-:Y:S01]  /*b0d0*/  PRMT R125, RZ, 0x7610, R125 ;  /* 0x00007610ff7d7816 */ /* 0x000fe2000000007d */
[----:B0-----:R-:W3:Y:S01]  /*b0e0*/  LDL R250, [R1+0x148] ;  /* 0x0001480001fa7983 */ /* 0x001ee20000100800 */
[----:B------:R-:W-:Y:S02]  /*b0f0*/  PRMT R124, RZ, 0x7610, R124 ;  /* 0x00007610ff7c7816 */ /* 0x000fe4000000007c */
[----:B------:R-:W-:Y:S01]  /*b100*/  ISETP.GT.AND P6, PT, R4, 0x3, PT ;  /* 0x000000030400780c */ /* 0x000fe20003fc4270 */
[----:B------:R0:W-:Y:S01]  /*b110*/  STL [R1+0xa7c], R3 ;  /* 0x000a7c0301007387 */ /* 0x0001e20000100800 */
[----:B-1----:R-:W-:Y:S02]  /*b120*/  @P3 IMAD.MOV.U32 R100, RZ, RZ, R6 ;  /* 0x000000ffff643224 */ /* 0x002fe400078e0006 */
[----:B------:R-:W-:-:S05]  /*b130*/  @P3 IMAD.MOV.U32 R101, RZ, RZ, R8 ;  /* 0x000000ffff653224 */ /* 0x000fca00078e0008 */
[----:B------:R1:W4:Y:S01]  /*b140*/  @P3 LDG.E.U8 R134, desc[UR24][R100.64] ;  /* 0x0000001864863981 */ /* 0x000322000c1e1100 */
[----:B------:R-:W-:Y:S02]  /*b150*/  PRMT R112, RZ, 0x7610, R112 ;  /* 0x00007610ff707816 */ /* 0x000fe40000000070 */
[----:B------:R-:W-:Y:S01]  /*b160*/  PRMT R111, RZ, 0x7610, R111 ;  /* 0x00007610ff6f7816 */ /* 0x000fe2000000006f */
[----:B0-----:R-:W2:Y:S01]  /*b170*/  LDL R3, [R1+0x144] ;  /* 0x0001440001037983 */ /* 0x001ea20000100800 */
[----:B-1----:R-:W-:Y:S02]  /*b180*/  @P2 IMAD.MOV.U32 R100, RZ, RZ, R17 ;  /* 0x000000ffff642224 */ /* 0x002fe400078e0011 */
[----:B------:R-:W-:Y:S01]  /*b190*/  @P2 IMAD.MOV.U32 R101, RZ, RZ, R19 ;  /* 0x000000ffff652224 */ /* 0x000fe200078e0013 */
[----:B------:R-:W-:Y:S01]  /*b1a0*/  ISETP.GT.AND P3, PT, R4, 0x8, PT ;  /* 0x000000080400780c */ /* 0x000fe20003f64270 */
[----:B------:R0:W-:Y:S04]  /*b1b0*/  STL [R1+0xa78], R2 ;  /* 0x000a780201007387 */ /* 0x0001e80000100800 */
[----:B------:R1:W2:Y:S01]  /*b1c0*/  @P2 LDG.E.U8 R125, desc[UR24][R100.64] ;  /* 0x00000018647d2981 */ /* 0x0002a2000c1e1100 */
[----:B------:R-:W-:-:S02]  /*b1d0*/  PRMT R108, RZ, 0x7610, R108 ;  /* 0x00007610ff6c7816 */ /* 0x000fc4000000006c */
[----:B------:R-:W-:Y:S02]  /*b1e0*/  ISETP.GT.AND P4, PT, R4, 0x4, PT ;  /* 0x000000040400780c */ /* 0x000fe40003f84270 */
[----:B------:R-:W-:Y:S01]  /*b1f0*/  PRMT R107, RZ, 0x7610, R107 ;  /* 0x00007610ff6b7816 */ /* 0x000fe2000000006b */
[----:B0-----:R-:W2:Y:S01]  /*b200*/  LDL R2, [R1+0x130] ;  /* 0x0001300001027983 */ /* 0x001ea20000100800 */
[----:B-1----:R-:W-:Y:S01]  /*b210*/  @P2 IMAD.MOV.U32 R100, RZ, RZ, R18 ;  /* 0x000000ffff642224 */ /* 0x002fe200078e0012 */
[----:B------:R-:W-:Y:S01]  /*b220*/  PRMT R133, RZ, 0x7610, R133 ;  /* 0x00007610ff857816 */ /* 0x000fe20000000085 */
[----:B------:R-:W-:Y:S01]  /*b230*/  @P2 IMAD.MOV.U32 R101, RZ, RZ, R20 ;  /* 0x000000ffff652224 */ /* 0x000fe200078e0014 */
[----:B------:R-:W-:Y:S01]  /*b240*/  PRMT R104, RZ, 0x7610, R104 ;  /* 0x00007610ff687816 */ /* 0x000fe20000000068 */
[----:B------:R0:W-:Y:S04]  /*b250*/  STL [R1+0xa74], R0 ;  /* 0x000a740001007387 */ /* 0x0001e80000100800 */
[----:B------:R1:W2:Y:S01]  /*b260*/  @P2 LDG.E.U8 R124, desc[UR24][R100.64] ;  /* 0x00000018647c2981 */ /* 0x0002a2000c1e1100 */
[----:B------:R-:W-:-:S02]  /*b270*/  PRMT R132, RZ, 0x7610, R132 ;  /* 0x00007610ff847816 */ /* 0x000fc40000000084 */
[----:B------:R-:W-:Y:S02]  /*b280*/  PRMT R103, RZ, 0x7610, R103 ;  /* 0x00007610ff677816 */ /* 0x000fe40000000067 */
[----:B------:R-:W-:Y:S01]  /*b290*/  PRMT R131, RZ, 0x7610, R131 ;  /* 0x00007610ff837816 */ /* 0x000fe20000000083 */
[----:B0-----:R-:W2:Y:S01]  /*b2a0*/  LDL R0, [R1+0x140] ;  /* 0x0001400001007983 */ /* 0x001ea20000100800 */
[----:B-1----:R-:W-:Y:S02]  /*b2b0*/  @P1 IMAD.MOV.U32 R100, RZ, RZ, R29 ;  /* 0x000000ffff641224 */ /* 0x002fe400078e001d */
[----:B------:R-:W-:-:S05]  /*b2c0*/  @P1 IMAD.MOV.U32 R101, RZ, RZ, R31 ;  /* 0x000000ffff651224 */ /* 0x000fca00078e001f */
[----:B------:R0:W2:Y:S02]  /*b2d0*/  @P1 LDG.E.U8 R112, desc[UR24][R100.64] ;  /* 0x0000001864701981 */ /* 0x0000a4000c1e1100 */
[----:B0-----:R-:W-:Y:S02]  /*b2e0*/  @P1 IMAD.MOV.U32 R100, RZ, RZ, R30 ;  /* 0x000000ffff641224 */ /* 0x001fe400078e001e */
[----:B------:R-:W-:-:S05]  /*b2f0*/  @P1 IMAD.MOV.U32 R101, RZ, RZ, R32 ;  /* 0x000000ffff651224 */ /* 0x000fca00078e0020 */
[----:B------:R0:W2:Y:S02]  /*b300*/  @P1 LDG.E.U8 R111, desc[UR24][R100.64] ;  /* 0x00000018646f1981 */ /* 0x0000a4000c1e1100 */
[----:B0-----:R-:W-:Y:S02]  /*b310*/  @P6 IMAD.MOV.U32 R100, RZ, RZ, R41 ;  /* 0x000000ffff646224 */ /* 0x001fe400078e0029 */
[----:B------:R-:W-:-:S05]  /*b320*/  @P6 IMAD.MOV.U32 R101, RZ, RZ, R43 ;  /* 0x000000ffff656224 */ /* 0x000fca00078e002b */
[----:B------:R0:W2:Y:S02]  /*b330*/  @P6 LDG.E.U8 R108, desc[UR24][R100.64] ;  /* 0x00000018646c6981 */ /* 0x0000a4000c1e1100 */
[----:B0-----:R-:W-:Y:S02]  /*b340*/  @P6 IMAD.MOV.U32 R100, RZ, RZ, R42 ;  /* 0x000000ffff646224 */ /* 0x001fe400078e002a */
[----:B------:R-:W-:-:S05]  /*b350*/  @P6 IMAD.MOV.U32 R101, RZ, RZ, R44 ;  /* 0x000000ffff656224 */ /* 0x000fca00078e002c */
[----:B------:R0:W2:Y:S01]  /*b360*/  @P6 LDG.E.U8 R107, desc[UR24][R100.64] ;  /* 0x00000018646b6981 */ /* 0x0000a2000c1e1100 */
[----:B------:R-:W-:Y:S01]  /*b370*/  ISETP.GT.AND P2, PT, R4, 0x10, PT ;  /* 0x000000100400780c */ /* 0x000fe20003f44270 */
[----:B0-----:R-:W-:Y:S02]  /*b380*/  @P3 IMAD.MOV.U32 R100, RZ, RZ, R9 ;  /* 0x000000ffff643224 */ /* 0x001fe400078e0009 */
[----:B------:R-:W-:-:S05]  /*b390*/  @P3 IMAD.MOV.U32 R101, RZ, RZ, R11 ;  /* 0x000000ffff653224 */ /* 0x000fca00078e000b */
[----:B------:R0:W2:Y:S01]  /*b3a0*/  @P3 LDG.E.U8 R133, desc[UR24][R100.64] ;  /* 0x0000001864853981 */ /* 0x0000a2000c1e1100 */
[----:B------:R-:W-:Y:S01]  /*b3b0*/  ISETP.GT.AND P1, PT, R4, 0x5, PT ;  /* 0x000000050400780c */ /* 0x000fe20003f24270 */
[----:B0-----:R-:W-:Y:S02]  /*b3c0*/  @P4 IMAD.MOV.U32 R100, RZ, RZ, R53 ;  /* 0x000000ffff644224 */ /* 0x001fe400078e0035 */
[----:B------:R-:W-:-:S05]  /*b3d0*/  @P4 IMAD.MOV.U32 R101, RZ, RZ, R54 ;  /* 0x000000ffff654224 */ /* 0x000fca00078e0036 */
[----:B------:R0:W2:Y:S01]  /*b3e0*/  @P4 LDG.E.U8 R104, desc[UR24][R100.64] ;  /* 0x0000001864684981 */ /* 0x0000a2000c1e1100 */
[----:B------:R-:W-:Y:S02]  /*b3f0*/  @P2 IMAD.MOV.U32 R114, RZ, RZ, R13 ;  /* 0x000000ffff722224 */ /* 0x000fe400078e000d */
[----:B------:R-:W-:-:S05]  /*b400*/  @P2 IMAD.MOV.U32 R115, RZ, RZ, R15 ;  /* 0x000000ffff732224 */ /* 0x000fca00078e000f */
[----:B------:R1:W2:Y:S01]  /*b410*/  @P2 LDG.E.U8 R131, desc[UR24][R114.64] ;  /* 0x0000001872832981 */ /* 0x0002a2000c1e1100 */
[----:B0-----:R-:W-:Y:S02]  /*b420*/  @P3 IMAD.MOV.U32 R100, RZ, RZ, R10 ;  /* 0x000000ffff643224 */ /* 0x001fe400078e000a */
[----:B------:R-:W-:-:S05]  /*b430*/  @P3 IMAD.MOV.U32 R101, RZ, RZ, R12 ;  /* 0x000000ffff653224 */ /* 0x000fca00078e000c */
[----:B------:R0:W2:Y:S01]  /*b440*/  @P3 LDG.E.U8 R132, desc[UR24][R100.64] ;  /* 0x0000001864843981 */ /* 0x0000a2000c1e1100 */
[----:B-1----:R-:W-:Y:S02]  /*b450*/  @P1 IMAD.MOV.U32 R114, RZ, RZ, R64 ;  /* 0x000000ffff721224 */ /* 0x002fe400078e0040 */
[----:B------:R-:W-:Y:S02]  /*b460*/  @P1 IMAD.MOV.U32 R115, RZ, RZ, R66 ;  /* 0x000000ffff731224 */ /* 0x000fe400078e0042 */
[----:B0-----:R-:W-:Y:S02]  /*b470*/  @P4 IMAD.MOV.U32 R100, RZ, RZ, R55 ;  /* 0x000000ffff644224 */ /* 0x001fe400078e0037 */
[----:B------:R-:W-:-:S05]  /*b480*/  @P4 IMAD.MOV.U32 R101, RZ, RZ, R56 ;  /* 0x000000ffff654224 */ /* 0x000fca00078e0038 */
[----:B------:R0:W2:Y:S01]  /*b490*/  @P4 LDG.E.U8 R103, desc[UR24][R100.64] ;  /* 0x0000001864674981 */ /* 0x0000a2000c1e1100 */
[----:B------:R-:W-:Y:S02]  /*b4a0*/  ISETP.GT.AND P3, PT, R4, 0x18, PT ;  /* 0x000000180400780c */ /* 0x000fe40003f64270 */
[----:B------:R-:W-:Y:S02]  /*b4b0*/  PRMT R130, RZ, 0x7610, R130 ;  /* 0x00007610ff827816 */ /* 0x000fe40000000082 */
[----:B0-----:R-:W-:-:S06]  /*b4c0*/  PRMT R101, RZ, 0x7610, R101 ;  /* 0x00007610ff657816 */ /* 0x001fcc0000000065 */
[----:B------:R0:W2:Y:S01]  /*b4d0*/  @P1 LDG.E.U8 R101, desc[UR24][R114.64] ;  /* 0x0000001872651981 */ /* 0x0000a2000c1e1100 */
[----:B------:R-:W-:Y:S02]  /*b4e0*/  ISETP.GT.AND P4, PT, R4, 0x6, PT ;  /* 0x000000060400780c */ /* 0x000fe40003f84270 */
[----:B------:R-:W-:Y:S01]  /*b4f0*/  PRMT R100, RZ, 0x7610, R100 ;  /* 0x00007610ff647816 */ /* 0x000fe20000000064 */
[----:B0-----:R-:W-:Y:S02]  /*b500*/  @P2 IMAD.MOV.U32 R114, RZ, RZ, R14 ;  /* 0x000000ffff722224 */ /* 0x001fe400078e000e */
[----:B------:R-:W-:-:S05]  /*b510*/  @P2 IMAD.MOV.U32 R115, RZ, RZ, R16 ;  /* 0x000000ffff732224 */ /* 0x000fca00078e0010 */
[----:B------:R0:W2:Y:S01]  /*b520*/  @P2 LDG.E.U8 R130, desc[UR24][R114.64] ;  /* 0x0000001872822981 */ /* 0x0000a2000c1e1100 */
        /* <DEDUP_REMOVED lines=58> */
[----:B------:R-:W-:Y:S02]  /*b8d0*/  PRMT R102, RZ, 0x7610, R102 ;  /* 0x00007610ff667816 */ /* 0x000fe40000000066 */
[----:B------:R-:W-:Y:S01]  /*b8e0*/  ISETP.GT.AND P4, PT, R4, 0x19, PT ;  /* 0x000000190400780c */ /* 0x000fe20003f84270 */
        /* <DEDUP_REMOVED lines=8> */
[----:B------:R-:W-:Y:S01]  /*b970*/  PRMT R113, RZ, 0x7610, R113 ;  /* 0x00007610ff717816 */ /* 0x000fe20000000071 */
[----:B------:R-:W-:Y:S01]  /*b980*/  @P4 IMAD.MOV.U32 R118, RZ, RZ, R177 ;  /* 0x000000ffff764224 */ /* 0x000fe200078e00b1 */
[----:B------:R-:W-:Y:S01]  /*b990*/  PRMT R120, RZ, 0x7610, R120 ;  /* 0x00007610ff787816 */ /* 0x000fe20000000078 */
[----:B0-----:R-:W-:Y:S02]  /*b9a0*/  @P1 IMAD.MOV.U32 R114, RZ, RZ, R26 ;  /* 0x000000ffff721224 */ /* 0x001fe400078e001a */
[----:B------:R-:W-:Y:S02]  /*b9b0*/  @P1 IMAD.MOV.U32 R115, RZ, RZ, R28 ;  /* 0x000000ffff731224 */ /* 0x000fe400078e001c */
[----:B------:R-:W-:-:S03]  /*b9c0*/  @P4 IMAD.MOV.U32 R119, RZ, RZ, R176 ;  /* 0x000000ffff774224 */ /* 0x000fc600078e00b0 */
[----:B------:R0:W2:Y:S01]  /*b9d0*/  @P1 LDG.E.U8 R116, desc[UR24][R114.64] ;  /* 0x0000001872741981 */ /* 0x0000a2000c1e1100 */
[----:B------:R-:W-:-:S03]  /*b9e0*/  ISETP.GT.AND P1, PT, R4, 0xe, PT ;  /* 0x0000000e0400780c */ /* 0x000fc60003f24270 */
[----:B------:R1:W2:Y:S01]  /*b9f0*/  @P4 LDG.E.U8 R120, desc[UR24][R118.64] ;  /* 0x0000001876784981 */ /* 0x0002a2000c1e1100 */
[----:B0-----:R-:W-:Y:S02]  /*ba00*/  @P3 IMAD.MOV.U32 R114, RZ, RZ, R61 ;  /* 0x000000ffff723224 */ /* 0x001fe400078e003d */
[----:B------:R-:W-:Y:S02]  /*ba10*/  @P3 IMAD.MOV.U32 R115, RZ, RZ, R62 ;  /* 0x000000ffff733224 */ /* 0x000fe400078e003e */
[----:B-1----:R-:W-:-:S03]  /*ba20*/  @P2 IMAD.MOV.U32 R118, RZ, RZ, R69 ;  /* 0x000000ffff762224 */ /* 0x002fc600078e0045 */
[----:B------:R0:W2:Y:S01]  /*ba30*/  @P3 LDG.E.U8 R113, desc[UR24][R114.64] ;  /* 0x0000001872713981 */ /* 0x0000a2000c1e1100 */
[----:B------:R-:W-:Y:S01]  /*ba40*/  @P2 IMAD.MOV.U32 R119, RZ, RZ, R70 ;  /* 0x000000ffff772224 */ /* 0x000fe200078e0046 */
[----:B------:R-:W-:Y:S02]  /*ba50*/  PRMT R122, RZ, 0x7610, R122 ;  /* 0x00007610ff7a7816 */ /* 0x000fe4000000007a */
[----:B0-----:R-:W-:Y:S01]  /*ba60*/  PRMT R114, RZ, 0x7610, R114 ;  /* 0x00007610ff727816 */ /* 0x001fe20000000072 */
[----:B------:R-:W-:Y:S01]  /*ba70*/  @P2 IMAD.MOV.U32 R126, RZ, RZ, R71 ;  /* 0x000000ffff7e2224 */ /* 0x000fe200078e0047 */
[----:B------:R-:W-:Y:S01]  /*ba80*/  PRMT R115, RZ, 0x7610, R115 ;  /* 0x00007610ff737816 */ /* 0x000fe20000000073 */
        /* <DEDUP_REMOVED lines=9> */
[----:B0-----:R-:W-:Y:S02]  /*bb20*/  PRMT R118, RZ, 0x7610, R118 ;  /* 0x00007610ff767816 */ /* 0x001fe40000000076 */
[----:B------:R-:W-:-:S04]  /*bb30*/  PRMT R119, RZ, 0x7610, R119 ;  /* 0x00007610ff777816 */ /* 0x000fc80000000077 */
        /* <DEDUP_REMOVED lines=32> */
[----:B------:R0:W3:Y:S01]  /*bd40*/  @P4 LDG.E.U8 R139, desc[UR24][R126.64] ;  /* 0x000000187e8b4981 */ /* 0x0000e2000c1e1100 */
[----:B------:R-:W-:Y:S01]  /*bd50*/  PRMT R141, RZ, 0x7610, R141 ;  /* 0x00007610ff8d7816 */ /* 0x000fe2000000008d */
[----:B0-----:R-:W-:Y:S02]  /*bd60*/  @P1 IMAD.MOV.U32 R126, RZ, RZ, R59 ;  /* 0x000000ffff7e1224 */ /* 0x001fe400078e003b */
[----:B------:R-:W-:-:S05]  /*bd70*/  @P1 IMAD.MOV.U32 R127, RZ, RZ, R60 ;  /* 0x000000ffff7f1224 */ /* 0x000fca00078e003c */
[----:B------:R0:W3:Y:S01]  /*bd80*/  @P1 LDG.E.U8 R140, desc[UR24][R126.64] ;  /* 0x000000187e8c1981 */ /* 0x0000e2000c1e1100 */
[----:B------:R-:W-:Y:S02]  /*bd90*/  ISETP.GT.AND P4, PT, R4, 0x1a, PT ;  /* 0x0000001a0400780c */ /* 0x000fe40003f84270 */
        /* <DEDUP_REMOVED lines=17> */
[----:B------:R-:W-:Y:S02]  /*beb0*/  PRMT R146, RZ, 0x7610, R146 ;  /* 0x00007610ff927816 */ /* 0x000fe40000000092 */
[----:B------:R-:W-:Y:S01]  /*bec0*/  ISETP.GT.AND P1, PT, R4, 0x17, PT ;  /* 0x000000170400780c */ /* 0x000fe20003f24270 */
        /* <DEDUP_REMOVED lines=41> */
[----:B------:R0:W3:Y:S02]  /*c160*/  @P2 LDG.E.U8 R154, desc[UR24][R126.64] ;  /* 0x000000187e9a2981 */ /* 0x0000e4000c1e1100 */
[----:B0-----:R-:W-:Y:S02]  /*c170*/  @P2 IMAD.MOV.U32 R126, RZ, RZ, R199 ;  /* 0x000000ffff7e2224 */ /* 0x001fe400078e00c7 */
[----:B------:R-:W-:-:S05]  /*c180*/  @P2 IMAD.MOV.U32 R127, RZ, RZ, R198 ;  /* 0x000000ffff7f2224 */ /* 0x000fca00078e00c6 */
[----:B------:R2:W3:Y:S04]  /*c190*/  @P2 LDG.E.U8 R155, desc[UR24][R126.64] ;  /* 0x000000187e9b2981 */ /* 0x0004e8000c1e1100 */
[----:B------:R-:W3:Y:S01]  /*c1a0*/  LDL R127, [R1+0x12c] ;  /* 0x00012c00017f7983 */ /* 0x000ee20000100800 */
[----:B------:R-:W-:Y:S02]  /*c1b0*/  ISETP.GT.AND P1, PT, R4, 0x1e, PT ;  /* 0x0000001e0400780c */ /* 0x000fe40003f24270 */
[----:B------:R-:W-:-:S11]  /*c1c0*/  PRMT R156, RZ, 0x7610, R156 ;  /* 0x00007610ff9c7816 */ /* 0x000fd6000000009c */
[----:B--2---:R-:W-:-:S05]  /*c1d0*/  @P1 IMAD.MOV.U32 R126, RZ, RZ, R2 ;  /* 0x000000ffff7e1224 */ /* 0x004fca00078e0002 */
[----:B---3--:R0:W2:Y:S04]  /*c1e0*/  @P1 LDG.E.U8 R156, desc[UR24][R126.64] ;  /* 0x000000187e9c1981 */ /* 0x0080a8000c1e1100 */
[----:B------:R-:W0:Y:S04]  /*c1f0*/  LDL R126, [R1+0x134] ;  /* 0x00013400017e7983 */ /* 0x000e280000100800 */
[----:B------:R-:W0:Y:S01]  /*c200*/  LDL R127, [R1+0x138] ;  /* 0x00013800017f7983 */ /* 0x000e220000100800 */
[----:B------:R-:W-:Y:S01]  /*c210*/  PRMT R157, RZ, 0x7610, R157 ;  /* 0x00007610ff9d7816 */ /* 0x000fe2000000009d */
[----:B------:R-:W1:Y:S01]  /*c220*/  S2R R2, SR_TID.X ;  /* 0x0000000000027919 */ /* 0x000e620000002100 */
[----:B0-----:R-:W-:-:S04]  /*c230*/  @P1 LOP3.LUT R127, R127, R126, RZ, 0x3c, !PT ;  /* 0x0000007e7f7f1212 */ /* 0x001fc800078e3cff */
[----:B------:R-:W-:-:S04]  /*c240*/  @P1 LOP3.LUT R126, R127, R126, RZ, 0x3c, !PT ;  /* 0x0000007e7f7e1212 */ /* 0x000fc800078e3cff */
[----:B------:R-:W-:-:S05]  /*c250*/  @P1 LOP3.LUT R127, R127, R126, RZ, 0x3c, !PT ;  /* 0x0000007e7f7f1212 */ /* 0x000fca00078e3cff */
[----:B------:R0:W3:Y:S04]  /*c260*/  @P1 LDG.E.U8 R157, desc[UR24][R126.64] ;  /* 0x000000187e9d1981 */ /* 0x0000e8000c1e1100 */
[----:B------:R-:W2:Y:S01]  /*c270*/  LDL R127, [R1+0x13c] ;  /* 0x00013c00017f7983 */ /* 0x000ea20000100800 */
[----:B------:R-:W-:Y:S02]  /*c280*/  ISETP.GT.AND P2, PT, R4, 0x1f, PT ;  /* 0x0000001f0400780c */ /* 0x000fe40003f44270 */
[----:B------:R-:W-:Y:S02]  /*c290*/  PRMT R158, RZ, 0x7610, R158 ;  /* 0x00007610ff9e7816 */ /* 0x000fe4000000009e */
[----:B------:R-:W-:-:S09]  /*c2a0*/  PRMT R159, RZ, 0x7610, R159 ;  /* 0x00007610ff9f7816 */ /* 0x000fd2000000009f */
[----:B0-----:R-:W-:Y:S01]  /*c2b0*/  @P2 IMAD.MOV.U32 R126, RZ, RZ, R0 ;  /* 0x000000ffff7e2224 */ /* 0x001fe200078e0000 */
[----:B-1----:R-:W-:-:S04]  /*c2c0*/  LOP3.LUT R2, R2, 0x1f, RZ, 0xc0, !PT ;  /* 0x0000001f02027812 */ /* 0x002fc800078ec0ff */
[----:B------:R-:W-:Y:S02]  /*c2d0*/  ISETP.GE.AND P1, PT, R2, R4, PT ;  /* 0x000000040200720c */ /* 0x000fe40003f26270 */
[----:B------:R-:W-:Y:S01]  /*c2e0*/  PRMT R160, RZ, 0x7610, R160 ;  /* 0x00007610ffa07816 */ /* 0x000fe200000000a0 */
[----:B------:R-:W0:Y:S01]  /*c2f0*/  S2R R2, SR_TID.X ;  /* 0x0000000000027919 */ /* 0x000e220000002100 */
[----:B------:R-:W-:Y:S02]  /*c300*/  PRMT R161, RZ, 0x7610, R161 ;  /* 0x00007610ffa17816 */ /* 0x000fe400000000a1 */
[----:B------:R-:W-:Y:S02]  /*c310*/  PRMT R162, RZ, 0x7610, R162 ;  /* 0x00007610ffa27816 */ /* 0x000fe400000000a2 */
[----:B------:R-:W-:Y:S02]  /*c320*/  PRMT R163, RZ, 0x7610, R163 ;  /* 0x00007610ffa37816 */ /* 0x000fe400000000a3 */
[----:B------:R-:W-:-:S02]  /*c330*/  PRMT R164, RZ, 0x7610, R164 ;  /* 0x00007610ffa47816 */ /* 0x000fc400000000a4 */
[----:B------:R-:W-:Y:S02]  /*c340*/  PRMT R165, RZ, 0x7610, R165 ;  /* 0x00007610ffa57816 */ /* 0x000fe400000000a5 */
[----:B------:R-:W-:Y:S02]  /*c350*/  PRMT R166, RZ, 0x7610, R166 ;  /* 0x00007610ffa67816 */ /* 0x000fe400000000a6 */
[----:B0-----:R-:W-:Y:S01]  /*c360*/  LOP3.LUT R0, R2, 0x7f, RZ, 0xc0, !PT ;  /* 0x0000007f02007812 */ /* 0x001fe200078ec0ff */
[----:B--2---:R0:W2:Y:S02]  /*c370*/  @P2 LDG.E.U8 R158, desc[UR24][R126.64] ;  /* 0x000000187e9e2981 */ /* 0x0040a4000c1e1100 */
[----:B0-----:R-:W-:Y:S02]  /*c380*/  @P2 IMAD.MOV.U32 R126, RZ, RZ, R250 ;  /* 0x000000ffff7e2224 */ /* 0x001fe400078e00fa */
[----:B------:R-:W-:Y:S01]  /*c390*/  @P2 IMAD.MOV.U32 R127, RZ, RZ, R3 ;  /* 0x000000ffff7f2224 */ /* 0x000fe200078e0003 */
[----:B------:R-:W2:Y:S04]  /*c3a0*/  LDL R250, [R1+0x30] ;  /* 0x0000300001fa7983 */ /* 0x000ea80000100800 */
[----:B------:R0:W2:Y:S01]  /*c3b0*/  @P2 LDG.E.U8 R159, desc[UR24][R126.64] ;  /* 0x000000187e9f2981 */ /* 0x0000a2000c1e1100 */
[----:B------:R-:W-:Y:S01]  /*c3c0*/  BAR.SYNC.DEFER_BLOCKING 0x0 ;  /* 0x0000000000007b1d */ /* 0x000fe20000010000 */
[----:B0-----:R-:W-:-:S02]  /*c3d0*/  @!P1 IMAD.MOV.U32 R126, RZ, RZ, R201 ;  /* 0x000000ffff7e9224 */ /* 0x001fc400078e00c9 */
[----:B------:R-:W-:-:S03]  /*c3e0*/  @!P1 IMAD.MOV.U32 R127, RZ, RZ, R200 ;  /* 0x000000ffff7f9224 */ /* 0x000fc600078e00c8 */
[----:B------:R-:W2:Y:S04]  /*c3f0*/  LDL R3, [R1+0x20] ;  /* 0x0000200001037983 */ /* 0x000ea80000100800 */
[----:B------:R0:W2:Y:S02]  /*c400*/  @!P1 LDG.E.U8 R160, desc[UR24][R126.64] ;  /* 0x000000187ea09981 */ /* 0x0000a4000c1e1100 */
[----:B0-----:R-:W-:Y:S02]  /*c410*/  @!P1 IMAD.MOV.U32 R126, RZ, RZ, R205 ;  /* 0x000000ffff7e9224 */ /* 0x001fe400078e00cd */
[----:B------:R-:W-:-:S05]  /*c420*/  @!P1 IMAD.MOV.U32 R127, RZ, RZ, R204 ;  /* 0x000000ffff7f9224 */ /* 0x000fca00078e00cc */
        /* <DEDUP_REMOVED lines=12> */
[----:B------:R0:W2:Y:S04]  /*c4f0*/  @!P1 LDG.E.U8 R165, desc[UR24][R126.64] ;  /* 0x000000187ea59981 */ /* 0x0000a8000c1e1100 */
[----:B------:R1:W-:Y:S01]  /*c500*/  STS.U8 [R0+UR12+0x4000], R135 ;  /* 0x0040008700007988 */ /* 0x0003e2000800000c */
[----:B0-----:R-:W-:Y:S02]  /*c510*/  @!P1 IMAD.MOV.U32 R126, RZ, RZ, R225 ;  /* 0x000000ffff7e9224 */ /* 0x001fe400078e00e1 */
[----:B------:R-:W-:Y:S01]  /*c520*/  @!P1 IMAD.MOV.U32 R127, RZ, RZ, R224 ;  /* 0x000000ffff7f9224 */ /* 0x000fe200078e00e0 */
[----:B-1----:R-:W-:-:S04]  /*c530*/  PRMT R135, RZ, 0x7610, R135 ;  /* 0x00007610ff877816 */ /* 0x002fc80000000087 */
[----:B------:R0:W2:Y:S04]  /*c540*/  @!P1 LDG.E.U8 R166, desc[UR24][R126.64] ;  /* 0x000000187ea69981 */ /* 0x0000a8000c1e1100 */
[----:B----4-:R1:W-:Y:S01]  /*c550*/  STS.U8 [R0+UR12+0x5000], R134 ;  /* 0x0050008600007988 */ /* 0x0103e2000800000c */
[----:B0-----:R-:W-:Y:S02]  /*c560*/  @!P1 IMAD.MOV.U32 R126, RZ, RZ, R229 ;  /* 0x000000ffff7e9224 */ /* 0x001fe400078e00e5 */
[----:B------:R-:W-:Y:S01]  /*c570*/  @!P1 IMAD.MOV.U32 R127, RZ, RZ, R228 ;  /* 0x000000ffff7f9224 */ /* 0x000fe200078e00e4 */
[----:B-1----:R-:W-:-:S04]  /*c580*/  PRMT R134, RZ, 0x7610, R134 ;  /* 0x00007610ff867816 */ /* 0x002fc80000000086 */
[----:B------:R0:W4:Y:S04]  /*c590*/  @!P1 LDG.E.U8 R135, desc[UR24][R126.64] ;  /* 0x000000187e879981 */ /* 0x000128000c1e1100 */
[----:B------:R1:W-:Y:S01]  /*c5a0*/  STS.U8 [R0+UR12+0x4400], R133 ;  /* 0x0044008500007988 */ /* 0x0003e2000800000c */
[----:B0-----:R-:W-:Y:S02]  /*c5b0*/  @!P1 IMAD.MOV.U32 R126, RZ, RZ, R233 ;  /* 0x000000ffff7e9224 */ /* 0x001fe400078e00e9 */
[----:B------:R-:W-:Y:S01]  /*c5c0*/  @!P1 IMAD.MOV.U32 R127, RZ, RZ, R232 ;  /* 0x000000ffff7f9224 */ /* 0x000fe200078e00e8 */
[----:B-1----:R-:W-:-:S04]  /*c5d0*/  PRMT R133, RZ, 0x7610, R133 ;  /* 0x00007610ff857816 */ /* 0x002fc80000000085 */
[----:B------:R0:W2:Y:S04]  /*c5e0*/  @!P1 LDG.E.U8 R134, desc[UR24][R126.64] ;  /* 0x000000187e869981 */ /* 0x0000a8000c1e1100 */
        /* <DEDUP_REMOVED lines=14> */
[----:B------:R0:W2:Y:S02]  /*c6d0*/  @!P1 LDG.E.U8 R131, desc[UR24][R126.64] ;  /* 0x000000187e839981 */ /* 0x0000a4000c1e1100 */
[----:B0-----:R-:W-:Y:S02]  /*c6e0*/  @!P1 IMAD.MOV.U32 R126, RZ, RZ, R249 ;  /* 0x000000ffff7e9224 */ /* 0x001fe400078e00f9 */
[----:B------:R-:W-:-:S05]  /*c6f0*/  @!P1 IMAD.MOV.U32 R127, RZ, RZ, R248 ;  /* 0x000000ffff7f9224 */ /* 0x000fca00078e00f8 */
[----:B------:R0:W2:Y:S04]  /*c700*/  @!P1 LDG.E.U8 R130, desc[UR24][R126.64] ;  /* 0x000000187e829981 */ /* 0x0000a8000c1e1100 */
[----:B------:R-:W0:Y:S04]  /*c710*/  LDL R127, [R1] ;  /* 0x00000000017f7983 */ /* 0x000e280000100800 */
[----:B------:R1:W-:Y:S02]  /*c720*/  STS.U8 [R0+UR12+0x4c00], R129 ;  /* 0x004c008100007988 */ /* 0x0003e4000800000c */
[----:B-1----:R-:W-:Y:S01]  /*c730*/  PRMT R129, RZ, 0x7610, R129 ;  /* 0x00007610ff817816 */ /* 0x002fe20000000081 */
[----:B0-----:R-:W-:-:S02]  /*c740*/  @!P1 IMAD.MOV.U32 R126, RZ, RZ, R127 ;  /* 0x000000ffff7e9224 */ /* 0x001fc400078e007f */
[----:B------:R-:W-:-:S05]  /*c750*/  @!P1 IMAD.MOV.U32 R127, RZ, RZ, R252 ;  /* 0x000000ffff7f9224 */ /* 0x000fca00078e00fc */
[----:B------:R0:W2:Y:S04]  /*c760*/  @!P1 LDG.E.U8 R129, desc[UR24][R126.64] ;  /* 0x000000187e819981 */ /* 0x0000a8000c1e1100 */
[----:B------:R-:W0:Y:S04]  /*c770*/  LDL R126, [R1+0xc] ;  /* 0x00000c00017e7983 */ /* 0x000e280000100800 */
[----:B------:R-:W0:Y:S04]  /*c780*/  LDL R127, [R1+0x10] ;  /* 0x00001000017f7983 */ /* 0x000e280000100800 */
[----:B------:R1:W-:Y:S02]  /*c790*/  STS.U8 [R0+UR12+0x5c00], R128 ;  /* 0x005c008000007988 */ /* 0x0003e4000800000c */
[----:B-1----:R-:W-:-:S02]  /*c7a0*/  PRMT R128, RZ, 0x7610, R128 ;  /* 0x00007610ff807816 */ /* 0x002fc40000000080 */
[----:B------:R1:W-:Y:S04]  /*c7b0*/  STS.U8 [R99+UR12+0x4080], R125 ;  /* 0x0040807d63007988 */ /* 0x0003e8000800000c */
[----:B-1----:R-:W3:Y:S01]  /*c7c0*/  LDL R125, [R1+0x2c] ;  /* 0x00002c00017d7983 */ /* 0x002ee20000100800 */
[----:B0-----:R-:W-:-:S04]  /*c7d0*/  @!P1 LOP3.LUT R127, R127, R126, RZ, 0x3c, !PT ;  /* 0x0000007e7f7f9212 */ /* 0x001fc800078e3cff */
[----:B------:R-:W-:-:S04]  /*c7e0*/  @!P1 LOP3.LUT R126, R127, R126, RZ, 0x3c, !PT ;  /* 0x0000007e7f7e9212 */ /* 0x000fc800078e3cff */
[----:B------:R-:W-:-:S05]  /*c7f0*/  @!P1 LOP3.LUT R127, R127, R126, RZ, 0x3c, !PT ;  /* 0x0000007e7f7f9212 */ /* 0x000fca00078e3cff */
[----:B------:R2:W3:Y:S04]  /*c800*/  @!P1 LDG.E.U8 R128, desc[UR24][R126.64] ;  /* 0x000000187e809981 */ /* 0x0004e8000c1e1100 */
[----:B------:R-:W3:Y:S01]  /*c810*/  LDL R127, [R1+0x1c] ;  /* 0x00001c00017f7983 */ /* 0x000ee20000100800 */
[----:B------:R-:W-:Y:S01]  /*c820*/  PRMT R167, RZ, 0x7610, R167 ;  /* 0x00007610ffa77816 */ /* 0x000fe200000000a7 */
[----:B--2---:R-:W-:Y:S02]  /*c830*/  @!P1 IMAD.MOV.U32 R126, RZ, RZ, R3 ;  /* 0x000000ffff7e9224 */ /* 0x004fe400078e0003 */
[----:B------:R0:W-:Y:S04]  /*c840*/  STS.U8 [R99+UR12+0x5080], R124 ;  /* 0x0050807c63007988 */ /* 0x0001e8000800000c */
[----:B------:R1:W-:Y:S04]  /*c850*/  STS.U8 [R99+UR12+0x4480], R123 ;  /* 0x0044807b63007988 */ /* 0x0003e8000800000c */
[----:B------:R2:W-:Y:S01]  /*c860*/  STS.U8 [R99+UR12+0x5480], R121 ;  /* 0x0054807963007988 */ /* 0x0005e2000800000c */
[----:B0-----:R-:W-:-:S03]  /*c870*/  @!P1 IMAD.MOV.U32 R124, RZ, RZ, R250 ;  /* 0x000000ffff7c9224 */ /* 0x001fc600078e00fa */
[----:B------:R-:W4:Y:S04]  /*c880*/  LDL R3, [R1+0x60] ;  /* 0x0000600001037983 */ /* 0x000f280000100800 */
[----:B---3--:R0:W3:Y:S01]  /*c890*/  @!P1 LDG.E.U8 R167, desc[UR24][R126.64] ;  /* 0x000000187ea79981 */ /* 0x0080e2000c1e1100 */
[----:B-1----:R-:W-:Y:S02]  /*c8a0*/  PRMT R123, RZ, 0x7610, R123 ;  /* 0x00007610ff7b7816 */ /* 0x002fe4000000007b */
[----:B--2---:R-:W-:Y:S01]  /*c8b0*/  PRMT R121, RZ, 0x7610, R121 ;  /* 0x00007610ff797816 */ /* 0x004fe20000000079 */
[----:B------:R-:W2:Y:S01]  /*c8c0*/  LDL R250, [R1+0x70] ;  /* 0x0000700001fa7983 */ /* 0x000ea20000100800 */
[----:B0-----:R-:W-:-:S06]  /*c8d0*/  PRMT R126, RZ, 0x7610, R126 ;  /* 0x00007610ff7e7816 */ /* 0x001fcc000000007e */
[----:B------:R0:W2:Y:S04]  /*c8e0*/  @!P1 LDG.E.U8 R126, desc[UR24][R124.64] ;  /* 0x000000187c7e9981 */ /* 0x0000a8000c1e1100 */
[----:B------:R-:W0:Y:S04]  /*c8f0*/  LDL R124, [R1+0x3c] ;  /* 0x00003c00017c7983 */ /* 0x000e280000100800 */
[----:B------:R-:W0:Y:S02]  /*c900*/  LDL R125, [R1+0x40] ;  /* 0x00004000017d7983 */ /* 0x000e240000100800 */
[----:B0-----:R-:W-:-:S04]  /*c910*/  @!P1 LOP3.LUT R125, R125, R124, RZ, 0x3c, !PT ;  /* 0x0000007c7d7d9212 */ /* 0x001fc800078e3cff */
[----:B------:R-:W-:-:S04]  /*c920*/  @!P1 LOP3.LUT R124, R125, R124, RZ, 0x3c, !PT ;  /* 0x0000007c7d7c9212 */ /* 0x000fc800078e3cff */
[----:B------:R-:W-:-:S05]  /*c930*/  @!P1 LOP3.LUT R125, R125, R124, RZ, 0x3c, !PT ;  /* 0x0000007c7d7d9212 */ /* 0x000fca00078e3cff */
[----:B------:R0:W2:Y:S04]  /*c940*/  @!P1 LDG.E.U8 R123, desc[UR24][R124.64] ;  /* 0x000000187c7b9981 */ /* 0x0000a8000c1e1100 */
[----:B------:R-:W0:Y:S04]  /*c950*/  LDL R124, [R1+0x4c] ;  /* 0x00004c00017c7983 */ /* 0x000e280000100800 */
[----:B------:R-:W0:Y:S04]  /*c960*/  LDL R125, [R1+0x50] ;  /* 0x00005000017d7983 */ /* 0x000e280000100800 */
[----:B------:R1:W-:Y:S04]  /*c970*/  STS.U8 [R99+UR12+0x4880], R117 ;  /* 0x0048807563007988 */ /* 0x0003e8000800000c */
[----:B-1----:R-:W2:Y:S01]  /*c980*/  LDL R117, [R1+0x6c] ;  /* 0x00006c0001757983 */ /* 0x002ea20000100800 */
[----:B0-----:R-:W-:-:S04]  /*c990*/  @!P1 LOP3.LUT R125, R125, R124, RZ, 0x3c, !PT ;  /* 0x0000007c7d7d9212 */ /* 0x001fc800078e3cff */
[----:B------:R-:W-:-:S04]  /*c9a0*/  @!P1 LOP3.LUT R124, R125, R124, RZ, 0x3c, !PT ;  /* 0x0000007c7d7c9212 */ /* 0x000fc800078e3cff */
[----:B------:R-:W-:-:S05]  /*c9b0*/  @!P1 LOP3.LUT R125, R125, R124, RZ, 0x3c, !PT ;  /* 0x0000007c7d7d9212 */ /* 0x000fca00078e3cff */
[----:B------:R4:W3:Y:S04]  /*c9c0*/  @!P1 LDG.E.U8 R121, desc[UR24][R124.64] ;  /* 0x000000187c799981 */ /* 0x0008e8000c1e1100 */
[----:B------:R-:W3:Y:S01]  /*c9d0*/  LDL R125, [R1+0x5c] ;  /* 0x00005c00017d7983 */ /* 0x000ee20000100800 */
[----:B------:R-:W-:Y:S01]  /*c9e0*/  PRMT R127, RZ, 0x7610, R127 ;  /* 0x00007610ff7f7816 */ /* 0x000fe2000000007f */
[----:B----4-:R-:W-:Y:S02]  /*c9f0*/  @!P1 IMAD.MOV.U32 R124, RZ, RZ, R3 ;  /* 0x000000ffff7c9224 */ /* 0x010fe400078e0003 */
[----:B------:R2:W-:Y:S04]  /*ca00*/  STS.U8 [R99+UR12+0x5880], R116 ;  /* 0x0058807463007988 */ /* 0x0005e8000800000c */
[----:B------:R0:W-:Y:S04]  /*ca10*/  STS.U8 [R99+UR12+0x4c80], R120 ;  /* 0x004c807863007988 */ /* 0x0001e8000800000c */
[----:B------:R1:W-:Y:S01]  /*ca20*/  STS.U8 [R99+UR12+0x5c80], R122 ;  /* 0x005c807a63007988 */ /* 0x0003e2000800000c */
[----:B--2---:R-:W-:-:S03]  /*ca30*/  @!P1 IMAD.MOV.U32 R116, RZ, RZ, R250 ;  /* 0x000000ffff749224 */ /* 0x004fc600078e00fa */
[----:B------:R-:W2:Y:S04]  /*ca40*/  LDL R3, [R1+0xa0] ;  /* 0x0000a00001037983 */ /* 0x000ea80000100800 */
[----:B---3--:R3:W4:Y:S01]  /*ca50*/  @!P1 LDG.E.U8 R127, desc[UR24][R124.64] ;  /* 0x000000187c7f9981 */ /* 0x008722000c1e1100 */
[----:B0-----:R-:W-:Y:S02]  /*ca60*/  PRMT R120, RZ, 0x7610, R120 ;  /* 0x00007610ff787816 */ /* 0x001fe40000000078 */
[----:B-1----:R-:W-:Y:S01]  /*ca70*/  PRMT R122, RZ, 0x7610, R122 ;  /* 0x00007610ff7a7816 */ /* 0x002fe2000000007a */
[----:B------:R-:W2:Y:S01]  /*ca80*/  LDL R99, [R1+0xb0] ;  /* 0x0000b00001637983 */ /* 0x000ea20000100800 */
[----:B---3--:R-:W-:-:S06]  /*ca90*/  PRMT R124, RZ, 0x7610, R124 ;  /* 0x00007610ff7c7816 */ /* 0x008fcc000000007c */
[----:B------:R0:W3:Y:S04]  /*caa0*/  @!P1 LDG.E.U8 R124, desc[UR24][R116.64] ;  /* 0x00000018747c9981 */ /* 0x0000e8000c1e1100 */
[----:B------:R-:W0:Y:S04]  /*cab0*/  LDL R116, [R1+0x7c] ;  /* 0x00007c0001747983 */ /* 0x000e280000100800 */
[----:B------:R-:W0:Y:S02]  /*cac0*/  LDL R117, [R1+0x80] ;  /* 0x0000800001757983 */ /* 0x000e240000100800 */
[----:B0-----:R-:W-:-:S04]  /*cad0*/  @!P1 LOP3.LUT R117, R117, R116, RZ, 0x3c, !PT ;  /* 0x0000007475759212 */ /* 0x001fc800078e3cff */
[----:B------:R-:W-:-:S04]  /*cae0*/  @!P1 LOP3.LUT R116, R117, R116, RZ, 0x3c, !PT ;  /* 0x0000007475749212 */ /* 0x000fc800078e3cff */
[----:B------:R-:W-:-:S05]  /*caf0*/  @!P1 LOP3.LUT R117, R117, R116, RZ, 0x3c, !PT ;  /* 0x0000007475759212 */ /* 0x000fca00078e3cff */
[----:B------:R0:W2:Y:S04]  /*cb00*/  @!P1 LDG.E.U8 R120, desc[UR24][R116.64] ;  /* 0x0000001874789981 */ /* 0x0000a8000c1e1100 */
[----:B------:R-:W0:Y:S04]  /*cb10*/  LDL R116, [R1+0x8c] ;  /* 0x00008c0001747983 */ /* 0x000e280000100800 */
[----:B------:R-:W0:Y:S01]  /*cb20*/  LDL R117, [R1+0x90] ;  /* 0x0000900001757983 */ /* 0x000e220000100800 */
[----:B------:R-:W1:Y:S01]  /*cb30*/  S2R R250, SR_TID.X ;  /* 0x0000000000fa7919 */ /* 0x000e620000002100 */
[----:B0-----:R-:W-:-:S04]  /*cb40*/  @!P1 LOP3.LUT R117, R117, R116, RZ, 0x3c, !PT ;  /* 0x0000007475759212 */ /* 0x001fc800078e3cff */
[----:B------:R-:W-:-:S04]  /*cb50*/  @!P1 LOP3.LUT R116, R117, R116, RZ, 0x3c, !PT ;  /* 0x0000007475749212 */ /* 0x000fc800078e3cff */
[----:B------:R-:W-:-:S05]  /*cb60*/  @!P1 LOP3.LUT R117, R117, R116, RZ, 0x3c, !PT ;  /* 0x0000007475759212 */ /* 0x000fca00078e3cff */
[----:B------:R2:W3:Y:S04]  /*cb70*/  @!P1 LDG.E.U8 R122, desc[UR24][R116.64] ;  /* 0x00000018747a9981 */ /* 0x0004e8000c1e1100 */
[----:B------:R-:W3:Y:S01]  /*cb80*/  LDL R117, [R1+0x9c] ;  /* 0x00009c0001757983 */ /* 0x000ee20000100800 */
[----:B-1----:R-:W-:-:S04]  /*cb90*/  LOP3.LUT R250, R250, 0x7f, RZ, 0xc0, !PT ;  /* 0x0000007ffafa7812 */ /* 0x002fc800078ec0ff */
[----:B------:R-:W-:Y:S01]  /*cba0*/  LOP3.LUT R250, R250, 0x20, RZ, 0x3c, !PT ;  /* 0x00000020fafa7812 */ /* 0x000fe200078e3cff */
[----:B--2---:R-:W-:Y:S01]  /*cbb0*/  @!P1 IMAD.MOV.U32 R116, RZ, RZ, R3 ;  /* 0x000000ffff749224 */ /* 0x004fe200078e0003 */
[----:B------:R-:W-:Y:S01]  /*cbc0*/  PRMT R125, RZ, 0x7610, R125 ;  /* 0x00007610ff7d7816 */ /* 0x000fe2000000007d */
[----:B------:R-:W2:Y:S04]  /*cbd0*/  LDL R3, [R1+0xe0] ;  /* 0x0000e00001037983 */ /* 0x000ea80000100800 */
[----:B------:R0:W-:Y:S04]  /*cbe0*/  STS.U8 [R250+UR12+0x4100], R112 ;  /* 0x00410070fa007988 */ /* 0x0001e8000800000c */
[----:B------:R1:W-:Y:S04]  /*cbf0*/  STS.U8 [R250+UR12+0x5100], R111 ;  /* 0x0051006ffa007988 */ /* 0x0003e8000800000c */
[----:B------:R4:W-:Y:S01]  /*cc00*/  STS.U8 [R250+UR12+0x4500], R110 ;  /* 0x0045006efa007988 */ /* 0x0009e2000800000c */
[----:B0-----:R-:W-:-:S03]  /*cc10*/  PRMT R112, RZ, 0x7610, R112 ;  /* 0x00007610ff707816 */ /* 0x001fc60000000070 */
[----:B-1----:R-:W2:Y:S04]  /*cc20*/  LDL R111, [R1+0xc0] ;  /* 0x0000c000016f7983 */ /* 0x002ea80000100800 */
[----:B----4-:R-:W2:Y:S04]  /*cc30*/  LDL R110, [R1+0xbc] ;  /* 0x0000bc00016e7983 */ /* 0x010ea80000100800 */
[----:B---3--:R0:W3:Y:S04]  /*cc40*/  @!P1 LDG.E.U8 R112, desc[UR24][R116.64] ;  /* 0x0000001874709981 */ /* 0x0080e8000c1e1100 */
[----:B------:R-:W4:Y:S01]  /*cc50*/  LDL R117, [R1+0xac] ;  /* 0x0000ac0001757983 */ /* 0x000f220000100800 */
[----:B0-----:R-:W-:-:S03]  /*cc60*/  @!P1 IMAD.MOV.U32 R116, RZ, RZ, R99 ;  /* 0x000000ffff749224 */ /* 0x001fc600078e0063 */
[----:B------:R0:W-:Y:S04]  /*cc70*/  STS.U8 [R250+UR12+0x5500], R109 ;  /* 0x0055006dfa007988 */ /* 0x0001e8000800000c */
[----:B------:R-:W3:Y:S04]  /*cc80*/  LDL R99, [R1+0xf0] ;  /* 0x0000f00001637983 */ /* 0x000ee80000100800 */
[----:B0-----:R-:W3:Y:S01]  /*cc90*/  LDL R109, [R1+0xdc] ;  /* 0x0000dc00016d7983 */ /* 0x001ee20000100800 */
[----:B--2---:R-:W-:-:S04]  /*cca0*/  @!P1 LOP3.LUT R111, R111, R110, RZ, 0x3c, !PT ;  /* 0x0000006e6f6f9212 */ /* 0x004fc800078e3cff */
[----:B------:R-:W-:-:S04]  /*ccb0*/  @!P1 LOP3.LUT R110, R111, R110, RZ, 0x3c, !PT ;  /* 0x0000006e6f6e9212 */ /* 0x000fc800078e3cff */
[----:B------:R-:W-:Y:S01]  /*ccc0*/  @!P1 LOP3.LUT R111, R111, R110, RZ, 0x3c, !PT ;  /* 0x0000006e6f6f9212 */ /* 0x000fe200078e3cff */
[----:B----4-:R0:W2:Y:S02]  /*ccd0*/  @!P1 LDG.E.U8 R125, desc[UR24][R116.64] ;  /* 0x00000018747d9981 */ /* 0x0100a4000c1e1100 */
[----:B0-----:R-:W-:-:S06]  /*cce0*/  PRMT R116, RZ, 0x7610, R116 ;  /* 0x00007610ff747816 */ /* 0x001fcc0000000074 */
[----:B------:R0:W4:Y:S04]  /*ccf0*/  @!P1 LDG.E.U8 R116, desc[UR24][R110.64] ;  /* 0x000000186e749981 */ /* 0x000128000c1e1100 */
[----:B------:R-:W0:Y:S04]  /*cd00*/  LDL R110, [R1+0xcc] ;  /* 0x0000cc00016e7983 */ /* 0x000e280000100800 */
[----:B------:R-:W0:Y:S01]  /*cd10*/  LDL R111, [R1+0xd0] ;  /* 0x0000d000016f7983 */ /* 0x000e220000100800 */
[----:B------:R-:W-:-:S03]  /*cd20*/  PRMT R117, RZ, 0x7610, R117 ;  /* 0x00007610ff757816 */ /* 0x000fc60000000075 */
[----:B------:R1:W-:Y:S02]  /*cd30*/  STS.U8 [R250+UR12+0x4900], R136 ;  /* 0x00490088fa007988 */ /* 0x0003e4000800000c */
[----:B-1----:R-:W-:Y:S02]  /*cd40*/  PRMT R136, RZ, 0x7610, R136 ;  /* 0x00007610ff887816 */ /* 0x002fe40000000088 */
[----:B0-----:R-:W-:-:S04]  /*cd50*/  @!P1 LOP3.LUT R111, R111, R110, RZ, 0x3c, !PT ;  /* 0x0000006e6f6f9212 */ /* 0x001fc800078e3cff */
[----:B------:R-:W-:-:S04]  /*cd60*/  @!P1 LOP3.LUT R110, R111, R110, RZ, 0x3c, !PT ;  /* 0x0000006e6f6e9212 */ /* 0x000fc800078e3cff */
[----:B------:R-:W-:-:S05]  /*cd70*/  @!P1 LOP3.LUT R111, R111, R110, RZ, 0x3c, !PT ;  /* 0x0000006e6f6f9212 */ /* 0x000fca00078e3cff */
[----:B------:R0:W2:Y:S02]  /*cd80*/  @!P1 LDG.E.U8 R117, desc[UR24][R110.64] ;  /* 0x000000186e759981 */ /* 0x0000a4000c1e1100 */
[----:B0-----:R-:W-:Y:S02]  /*cd90*/  @!P1 IMAD.MOV.U32 R110, RZ, RZ, R3 ;  /* 0x000000ffff6e9224 */ /* 0x001fe400078e0003 */
[----:B---3--:R-:W-:Y:S01]  /*cda0*/  @!P1 IMAD.MOV.U32 R111, RZ, RZ, R109 ;  /* 0x000000ffff6f9224 */ /* 0x008fe200078e006d */
[----:B------:R0:W-:Y:S04]  /*cdb0*/  STS.U8 [R250+UR12+0x5900], R137 ;  /* 0x00590089fa007988 */ /* 0x0001e8000800000c */
[----:B------:R1:W3:Y:S04]  /*cdc0*/  @!P1 LDG.E.U8 R136, desc[UR24][R110.64] ;  /* 0x000000186e889981 */ /* 0x0002e8000c1e1100 */
[----:B------:R-:W2:Y:S04]  /*cdd0*/  LDL R3, [R1+0x120] ;  /* 0x0001200001037983 */ /* 0x000ea80000100800 */
[----:B------:R-:W2:Y:S04]  /*cde0*/  LDL R109, [R1+0x11c] ;  /* 0x00011c00016d7983 */ /* 0x000ea80000100800 */
[----:B------:R-:W2:Y:S01]  /*cdf0*/  LDL R111, [R1+0xec] ;  /* 0x0000ec00016f7983 */ /* 0x000ea20000100800 */
[----:B0-----:R-:W-:Y:S01]  /*ce00*/  PRMT R137, RZ, 0x7610, R137 ;  /* 0x00007610ff897816 */ /* 0x001fe20000000089 */
[----:B-1----:R-:W-:-:S05]  /*ce10*/  @!P1 IMAD.MOV.U32 R110, RZ, RZ, R99 ;  /* 0x000000ffff6e9224 */ /* 0x002fca00078e0063 */
[----:B--2---:R0:W2:Y:S04]  /*ce20*/  @!P1 LDG.E.U8 R137, desc[UR24][R110.64] ;  /* 0x000000186e899981 */ /* 0x0040a8000c1e1100 */
[----:B------:R-:W0:Y:S04]  /*ce30*/  LDL R110, [R1+0xfc] ;  /* 0x0000fc00016e7983 */ /* 0x000e280000100800 */
[----:B------:R-:W0:Y:S04]  /*ce40*/  LDL R111, [R1+0x100] ;  /* 0x00010000016f7983 */ /* 0x000e280000100800 */
[----:B------:R1:W-:Y:S02]  /*ce50*/  STS.U8 [R250+UR12+0x4d00], R144 ;  /* 0x004d0090fa007988 */ /* 0x0003e4000800000c */
[----:B-1----:R-:W-:-:S02]  /*ce60*/  PRMT R144, RZ, 0x7610, R144 ;  /* 0x00007610ff907816 */ /* 0x002fc40000000090 */
[----:B------:R1:W-:Y:S01]  /*ce70*/  STS.U8 [R250+UR12+0x5d00], R146 ;  /* 0x005d0092fa007988 */ /* 0x0003e2000800000c */
[----:B0-----:R-:W-:-:S04]  /*ce80*/  @!P1 LOP3.LUT R111, R111, R110, RZ, 0x3c, !PT ;  /* 0x0000006e6f6f9212 */ /* 0x001fc800078e3cff */
[----:B------:R-:W-:-:S04]  /*ce90*/  @!P1 LOP3.LUT R110, R111, R110, RZ, 0x3c, !PT ;  /* 0x0000006e6f6e9212 */ /* 0x000fc800078e3cff */
[----:B------:R-:W-:-:S05]  /*cea0*/  @!P1 LOP3.LUT R111, R111, R110, RZ, 0x3c, !PT ;  /* 0x0000006e6f6f9212 */ /* 0x000fca00078e3cff */
[----:B------:R0:W2:Y:S04]  /*ceb0*/  @!P1 LDG.E.U8 R144, desc[UR24][R110.64] ;  /* 0x000000186e909981 */ /* 0x0000a8000c1e1100 */
[----:B------:R-:W0:Y:S04]  /*cec0*/  LDL R110, [R1+0x10c] ;  /* 0x00010c00016e7983 */ /* 0x000e280000100800 */
[----:B------:R-:W0:Y:S04]  /*ced0*/  LDL R111, [R1+0x110] ;  /* 0x00011000016f7983 */ /* 0x000e280000100800 */
[----:B-1----:R-:W2:Y:S01]  /*cee0*/  LDL.LU R250, [R1+0xa80] ;  /* 0x000a800001fa7983 */ /* 0x002ea20000300800 */
[----:B------:R-:W1:Y:S01]  /*cef0*/  S2R R99, SR_TID.X ;  /* 0x0000000000637919 */ /* 0x000e620000002100 */
[----:B------:R-:W-:-:S02]  /*cf00*/  PRMT R146, RZ, 0x7610, R146 ;  /* 0x00007610ff927816 */ /* 0x000fc40000000092 */
[----:B-1----:R-:W-:-:S04]  /*cf10*/  LOP3.LUT R99, R99, 0x7f, RZ, 0xc0, !PT ;  /* 0x0000007f63637812 */ /* 0x002fc800078ec0ff */
[----:B------:R-:W-:-:S05]  /*cf20*/  LOP3.LUT R99, R99, 0x30, RZ, 0x3c, !PT ;  /* 0x0000003063637812 */ /* 0x000fca00078e3cff */
[----:B------:R1:W-:Y:S02]  /*cf30*/  STS.U8 [R99+UR12+0x4180], R108 ;  /* 0x0041806c63007988 */ /* 0x0003e4000800000c */
[----:B-1----:R-:W-:Y:S02]  /*cf40*/  @!P1 IMAD.MOV.U32 R108, RZ, RZ, R3 ;  /* 0x000000ffff6c9224 */ /* 0x002fe400078e0003 */
[----:B------:R-:W1:Y:S01]  /*cf50*/  S2R R3, SR_TID.X ;  /* 0x0000000000037919 */ /* 0x000e620000002100 */
[----:B------:R3:W-:Y:S04]  /*cf60*/  STS.U8 [R99+UR12+0x5180], R107 ;  /* 0x0051806b63007988 */ /* 0x0007e8000800000c */
[----:B------:R4:W-:Y:S01]  /*cf70*/  STS.U8 [R99+UR12+0x4580], R106 ;  /* 0x0045806a63007988 */ /* 0x0009e2000800000c */
[----:B---3--:R-:W-:-:S02]  /*cf80*/  @!P1 IMAD.MOV.U32 R107, RZ, RZ, R206 ;  /* 0x000000ffff6b9224 */ /* 0x008fc400078e00ce */
[----:B----4-:R-:W-:Y:S01]  /*cf90*/  @!P1 IMAD.MOV.U32 R106, RZ, RZ, R207 ;  /* 0x000000ffff6a9224 */ /* 0x010fe200078e00cf */
[----:B------:R-:W-:Y:S04]  /*cfa0*/  STS.U8 [R99+UR12+0x5580], R105 ;  /* 0x0055806963007988 */ /* 0x000fe8000800000c */
[----:B------:R3:W-:Y:S04]  /*cfb0*/  STS.U8 [R99+UR12+0x4980], R138 ;  /* 0x0049808a63007988 */ /* 0x0007e8000800000c */
[----:B------:R4:W-:Y:S01]  /*cfc0*/  STS.U8 [R99+UR12+0x5980], R139 ;  /* 0x0059808b63007988 */ /* 0x0009e2000800000c */
[----:B---3--:R-:W-:-:S02]  /*cfd0*/  PRMT R138, RZ, 0x7610, R138 ;  /* 0x00007610ff8a7816 */ /* 0x008fc4000000008a */
[----:B----4-:R-:W-:Y:S01]  /*cfe0*/  PRMT R139, RZ, 0x7610, R139 ;  /* 0x00007610ff8b7816 */ /* 0x010fe2000000008b */
[----:B------:R3:W-:Y:S01]  /*cff0*/  STS.U8 [R99+UR12+0x4d80], R150 ;  /* 0x004d809663007988 */ /* 0x0007e2000800000c */
[----:B-1----:R-:W-:-:S03]  /*d000*/  LOP3.LUT R3, R3, 0x7f, RZ, 0xc0, !PT ;  /* 0x0000007f03037812 */ /* 0x002fc600078ec0ff */
[----:B------:R1:W-:Y:S01]  /*d010*/  STS.U8 [R99+UR12+0x5d80], R151 ;  /* 0x005d809763007988 */ /* 0x0003e2000800000c */
[----:B---3--:R-:W-:Y:S02]  /*d020*/  PRMT R150, RZ, 0x7610, R150 ;  /* 0x00007610ff967816 */ /* 0x008fe40000000096 */
[----:B------:R-:W-:Y:S02]  /*d030*/  LOP3.LUT R3, R3, 0x40, RZ, 0x3c, !PT ;  /* 0x0000004003037812 */ /* 0x000fe400078e3cff */
[----:B-1----:R-:W-:Y:S01]  /*d040*/  PRMT R151, RZ, 0x7610, R151 ;  /* 0x00007610ff977816 */ /* 0x002fe20000000097 */
[----:B------:R-:W-:Y:S01]  /*d050*/  @!P1 IMAD.MOV.U32 R105, RZ, RZ, R230 ;  /* 0x000000ffff699224 */ /* 0x000fe200078e00e6 */
[----:B------:R-:W-:Y:S01]  /*d060*/  LOP3.LUT R2, R2, 0x7f, RZ, 0xc0, !PT ;  /* 0x0000007f02027812 */ /* 0x000fe200078ec0ff */
[----:B------:R1:W-:Y:S04]  /*d070*/  STS.U8 [R3+UR12+0x4200], R104 ;  /* 0x0042006803007988 */ /* 0x0003e8000800000c */
[----:B------:R-:W3:Y:S01]  /*d080*/  LDL R99, [R1+0x28] ;  /* 0x0000280001637983 */ /* 0x000ee20000100800 */
[----:B-1----:R-:W-:-:S03]  /*d090*/  @!P1 IMAD.MOV.U32 R104, RZ, RZ, R231 ;  /* 0x000000ffff689224 */ /* 0x002fc600078e00e7 */
[----:B------:R1:W-:Y:S04]  /*d0a0*/  STS.U8 [R3+UR12+0x5200], R103 ;  /* 0x0052006703007988 */ /* 0x0003e8000800000c */
[----:B------:R4:W-:Y:S01]  /*d0b0*/  STS.U8 [R3+UR12+0x4600], R102 ;  /* 0x0046006603007988 */ /* 0x0009e2000800000c */
[----:B-1----:R-:W-:Y:S02]  /*d0c0*/  @!P1 IMAD.MOV.U32 R103, RZ, RZ, R238 ;  /* 0x000000ffff679224 */ /* 0x002fe400078e00ee */
[----:B----4-:R-:W-:Y:S01]  /*d0d0*/  @!P1 IMAD.MOV.U32 R102, RZ, RZ, R239 ;  /* 0x000000ffff669224 */ /* 0x010fe200078e00ef */
[----:B------:R1:W-:Y:S04]  /*d0e0*/  STS.U8 [R3+UR12+0x5600], R113 ;  /* 0x0056007103007988 */ /* 0x0003e8000800000c */
[----:B------:R4:W-:Y:S01]  /*d0f0*/  STS.U8 [R3+UR12+0x4a00], R140 ;  /* 0x004a008c03007988 */ /* 0x0009e2000800000c */
[----:B-1----:R-:W-:-:S02]  /*d100*/  PRMT R113, RZ, 0x7610, R113 ;  /* 0x00007610ff717816 */ /* 0x002fc40000000071 */
[----:B----4-:R-:W-:Y:S02]  /*d110*/  PRMT R140, RZ, 0x7610, R140 ;  /* 0x00007610ff8c7816 */ /* 0x010fe4000000008c */
[----:B0-----:R-:W-:-:S04]  /*d120*/  @!P1 LOP3.LUT R111, R111, R110, RZ, 0x3c, !PT ;  /* 0x0000006e6f6f9212 */ /* 0x001fc800078e3cff */
[----:B------:R-:W-:-:S04]  /*d130*/  @!P1 LOP3.LUT R110, R111, R110, RZ, 0x3c, !PT ;  /* 0x0000006e6f6e9212 */ /* 0x000fc800078e3cff */
[----:B------:R-:W-:-:S05]  /*d140*/  @!P1 LOP3.LUT R111, R111, R110, RZ, 0x3c, !PT ;  /* 0x0000006e6f6f9212 */ /* 0x000fca00078e3cff */
[----:B------:R0:W4:Y:S02]  /*d150*/  @!P1 LDG.E.U8 R146, desc[UR24][R110.64] ;  /* 0x000000186e929981 */ /* 0x000124000c1e1100 */
[----:B0-----:R-:W-:Y:S02]  /*d160*/  PRMT R110, RZ, 0x7610, R110 ;  /* 0x00007610ff6e7816 */ /* 0x001fe4000000006e */
[----:B------:R-:W-:-:S04]  /*d170*/  PRMT R111, RZ, 0x7610, R111 ;  /* 0x00007610ff6f7816 */ /* 0x000fc8000000006f */
[----:B------:R0:W3:Y:S02]  /*d180*/  @!P1 LDG.E.U8 R110, desc[UR24][R108.64] ;  /* 0x000000186c6e9981 */ /* 0x0000e4000c1e1100 */
[----:B0-----:R-:W-:Y:S02]  /*d190*/  @!P1 IMAD.MOV.U32 R108, RZ, RZ, R203 ;  /* 0x000000ffff6c9224 */ /* 0x001fe400078e00cb */
[----:B------:R-:W-:-:S05]  /*d1a0*/  @!P1 IMAD.MOV.U32 R109, RZ, RZ, R202 ;  /* 0x000000ffff6d9224 */ /* 0x000fca00078e00ca */
[----:B------:R0:W3:Y:S02]  /*d1b0*/  @!P1 LDG.E.U8 R111, desc[UR24][R108.64] ;  /* 0x000000186c6f9981 */ /* 0x0000e4000c1e1100 */
[----:B0-----:R-:W-:Y:S02]  /*d1c0*/  PRMT R108, RZ, 0x7610, R108 ;  /* 0x00007610ff6c7816 */ /* 0x001fe4000000006c */
[----:B------:R-:W-:-:S04]  /*d1d0*/  PRMT R109, RZ, 0x7610, R109 ;  /* 0x00007610ff6d7816 */ /* 0x000fc8000000006d */
[----:B------:R0:W3:Y:S02]  /*d1e0*/  @!P1 LDG.E.U8 R108, desc[UR24][R106.64] ;  /* 0x000000186a6c9981 */ /* 0x0000e4000c1e1100 */
[----:B0-----:R-:W-:Y:S02]  /*d1f0*/  @!P1 IMAD.MOV.U32 R106, RZ, RZ, R211 ;  /* 0x000000ffff6a9224 */ /* 0x001fe400078e00d3 */
[----:B------:R-:W-:-:S05]  /*d200*/  @!P1 IMAD.MOV.U32 R107, RZ, RZ, R210 ;  /* 0x000000ffff6b9224 */ /* 0x000fca00078e00d2 */
        /* <DEDUP_REMOVED lines=29> */
[----:B--2---:R-:W-:-:S05]  /*d3e0*/  @!P1 IMAD.MOV.U32 R103, RZ, RZ, R250 ;  /* 0x000000ffff679224 */ /* 0x004fca00078e00fa */
[----:B------:R0:W2:Y:S04]  /*d3f0*/  @!P1 LDG.E.U8 R140, desc[UR24][R102.64] ;  /* 0x00000018668c9981 */ /* 0x0000a8000c1e1100 */
[----:B------:R-:W0:Y:S04]  /*d400*/  LDL R102, [R1+0x4] ;  /* 0x0000040001667983 */ /* 0x000e280000100800 */
[----:B------:R-:W0:Y:S04]  /*d410*/  LDL R103, [R1+0x8] ;  /* 0x0000080001677983 */ /* 0x000e280000100800 */
[----:B------:R1:W-:Y:S02]  /*d420*/  STS.U8 [R3+UR12+0x5a00], R141 ;  /* 0x005a008d03007988 */ /* 0x0003e4000800000c */
[----:B-1----:R-:W-:-:S02]  /*d430*/  PRMT R141, RZ, 0x7610, R141 ;  /* 0x00007610ff8d7816 */ /* 0x002fc4000000008d */
[----:B0-----:R-:W-:-:S04]  /*d440*/  @!P1 LOP3.LUT R103, R103, R102, RZ, 0x3c, !PT ;  /* 0x0000006667679212 */ /* 0x001fc800078e3cff */
[----:B------:R-:W-:-:S04]  /*d450*/  @!P1 LOP3.LUT R102, R103, R102, RZ, 0x3c, !PT ;  /* 0x0000006667669212 */ /* 0x000fc800078e3cff */
[----:B------:R-:W-:-:S05]  /*d460*/  @!P1 LOP3.LUT R103, R103, R102, RZ, 0x3c, !PT ;  /* 0x0000006667679212 */ /* 0x000fca00078e3cff */
[----:B------:R0:W2:Y:S04]  /*d470*/  @!P1 LDG.E.U8 R141, desc[UR24][R102.64] ;  /* 0x00000018668d9981 */ /* 0x0000a8000c1e1100 */
[----:B------:R-:W0:Y:S04]  /*d480*/  LDL R102, [R1+0x14] ;  /* 0x0000140001667983 */ /* 0x000e280000100800 */
[----:B------:R-:W0:Y:S01]  /*d490*/  LDL R103, [R1+0x18] ;  /* 0x0000180001677983 */ /* 0x000e220000100800 */
[----:B------:R-:W-:-:S03]  /*d4a0*/  LOP3.LUT R2, R2, 0x50, RZ, 0x3c, !PT ;  /* 0x0000005002027812 */ /* 0x000fc600078e3cff */
[----:B------:R1:W-:Y:S04]  /*d4b0*/  STS.U8 [R3+UR12+0x4e00], R152 ;  /* 0x004e009803007988 */ /* 0x0003e8000800000c */
[----:B------:R3:W-:Y:S04]  /*d4c0*/  STS.U8 [R3+UR12+0x5e00], R153 ;  /* 0x005e009903007988 */ /* 0x0007e8000800000c */
[----:B------:R4:W-:Y:S01]  /*d4d0*/  STS.U8 [R2+UR12+0x4280], R101 ;  /* 0x0042806502007988 */ /* 0x0009e2000800000c */
[----:B-1----:R-:W-:-:S03]  /*d4e0*/  PRMT R152, RZ, 0x7610, R152 ;  /* 0x00007610ff987816 */ /* 0x002fc60000000098 */
[----:B------:R1:W-:Y:S04]  /*d4f0*/  STS.U8 [R2+UR12+0x5280], R100 ;  /* 0x0052806402007988 */ /* 0x0003e8000800000c */
[----:B---3--:R-:W5:Y:S04]  /*d500*/  LDL.LU R3, [R1+0xa7c] ;  /* 0x000a7c0001037983 */ /* 0x008f680000300800 */
[----:B----4-:R-:W3:Y:S04]  /*d510*/  LDL R101, [R1+0x38] ;  /* 0x0000380001657983 */ /* 0x010ee80000100800 */
[----:B-1----:R-:W3:Y:S01]  /*d520*/  LDL R100, [R1+0x34] ;  /* 0x0000340001647983 */ /* 0x002ee20000100800 */
[----:B0-----:R-:W-:-:S04]  /*d530*/  @!P1 LOP3.LUT R103, R103, R102, RZ, 0x3c, !PT ;  /* 0x0000006667679212 */ /* 0x001fc800078e3cff */
[----:B------:R-:W-:-:S04]  /*d540*/  @!P1 LOP3.LUT R102, R103, R102, RZ, 0x3c, !PT ;  /* 0x0000006667669212 */ /* 0x000fc800078e3cff */
[----:B------:R-:W-:-:S05]  /*d550*/  @!P1 LOP3.LUT R103, R103, R102, RZ, 0x3c, !PT ;  /* 0x0000006667679212 */ /* 0x000fca00078e3cff */
[----:B------:R0:W4:Y:S04]  /*d560*/  @!P1 LDG.E.U8 R152, desc[UR24][R102.64] ;  /* 0x0000001866989981 */ /* 0x000128000c1e1100 */
[----:B------:R-:W2:Y:S01]  /*d570*/  LDL R103, [R1+0x24] ;  /* 0x0000240001677983 */ /* 0x000ea20000100800 */
[----:B------:R-:W-:Y:S01]  /*d580*/  PRMT R153, RZ, 0x7610, R153 ;  /* 0x00007610ff997816 */ /* 0x000fe20000000099 */
[----:B0-----:R-:W-:Y:S02]  /*d590*/  @!P1 IMAD.MOV.U32 R102, RZ, RZ, R99 ;  /* 0x000000ffff669224 */ /* 0x001fe400078e0063 */
[----:B------:R0:W-:Y:S01]  /*d5a0*/  STS.U8 [R2+UR12+0x4680], R114 ;  /* 0x0046807202007988 */ /* 0x0001e2000800000c */
[----:B---3--:R-:W-:-:S03]  /*d5b0*/  @!P1 LOP3.LUT R101, R101, R100, RZ, 0x3c, !PT ;  /* 0x0000006465659212 */ /* 0x008fc600078e3cff */
[----:B------:R-:W3:Y:S01]  /*d5c0*/  LDL R99, [R1+0x78] ;  /* 0x0000780001637983 */ /* 0x000ee20000100800 */
[----:B------:R-:W-:-:S04]  /*d5d0*/  @!P1 LOP3.LUT R100, R101, R100, RZ, 0x3c, !PT ;  /* 0x0000006465649212 */ /* 0x000fc800078e3cff */
[----:B------:R-:W-:Y:S01]  /*d5e0*/  @!P1 LOP3.LUT R101, R101, R100, RZ, 0x3c, !PT ;  /* 0x0000006465659212 */ /* 0x000fe200078e3cff */
[----:B--2---:R1:W2:Y:S02]  /*d5f0*/  @!P1 LDG.E.U8 R153, desc[UR24][R102.64] ;  /* 0x0000001866999981 */ /* 0x0042a4000c1e1100 */
[----:B-1----:R-:W-:-:S06]  /*d600*/  PRMT R102, RZ, 0x7610, R102 ;  /* 0x00007610ff667816 */ /* 0x002fcc0000000066 */
[----:B------:R1:W2:Y:S04]  /*d610*/  @!P1 LDG.E.U8 R102, desc[UR24][R100.64] ;  /* 0x0000001864669981 */ /* 0x0002a8000c1e1100 */
[----:B------:R-:W1:Y:S04]  /*d620*/  LDL R100, [R1+0x44] ;  /* 0x0000440001647983 */ /* 0x000e680000100800 */
[----:B------:R-:W1:Y:S01]  /*d630*/  LDL R101, [R1+0x48] ;  /* 0x0000480001657983 */ /* 0x000e620000100800 */
[----:B------:R-:W-:Y:S02]  /*d640*/  PRMT R103, RZ, 0x7610, R103 ;  /* 0x00007610ff677816 */ /* 0x000fe40000000067 */
[----:B-1----:R-:W-:-:S04]  /*d650*/  @!P1 LOP3.LUT R101, R101, R100, RZ, 0x3c, !PT ;  /* 0x0000006465659212 */ /* 0x002fc800078e3cff */
[----:B------:R-:W-:-:S04]  /*d660*/  @!P1 LOP3.LUT R100, R101, R100, RZ, 0x3c, !PT ;  /* 0x0000006465649212 */ /* 0x000fc800078e3cff */
[----:B------:R-:W-:-:S05]  /*d670*/  @!P1 LOP3.LUT R101, R101, R100, RZ, 0x3c, !PT ;  /* 0x0000006465659212 */ /* 0x000fca00078e3cff */
[----:B------:R1:W2:Y:S04]  /*d680*/  @!P1 LDG.E.U8 R103, desc[UR24][R100.64] ;  /* 0x0000001864679981 */ /* 0x0002a8000c1e1100 */
[----:B------:R-:W1:Y:S04]  /*d690*/  LDL R100, [R1+0x54] ;  /* 0x0000540001647983 */ /* 0x000e680000100800 */
[----:B------:R-:W1:Y:S01]  /*d6a0*/  LDL R101, [R1+0x58] ;  /* 0x0000580001657983 */ /* 0x000e620000100800 */
[----:B0-----:R-:W-:Y:S02]  /*d6b0*/  PRMT R114, RZ, 0x7610, R114 ;  /* 0x00007610ff727816 */ /* 0x001fe40000000072 */
[----:B-1----:R-:W-:-:S04]  /*d6c0*/  @!P1 LOP3.LUT R101, R101, R100, RZ, 0x3c, !PT ;  /* 0x0000006465659212 */ /* 0x002fc800078e3cff */
[----:B------:R-:W-:-:S04]  /*d6d0*/  @!P1 LOP3.LUT R100, R101, R100, RZ, 0x3c, !PT ;  /* 0x0000006465649212 */ /* 0x000fc800078e3cff */
[----:B------:R-:W-:-:S05]  /*d6e0*/  @!P1 LOP3.LUT R101, R101, R100, RZ, 0x3c, !PT ;  /* 0x0000006465659212 */ /* 0x000fca00078e3cff */
        /* <DEDUP_REMOVED lines=9> */
[----:B------:R-:W2:Y:S01]  /*d780*/  LDL R101, [R1+0x74] ;  /* 0x0000740001657983 */ /* 0x000ea20000100800 */
[----:B---3--:R-:W-:-:S03]  /*d790*/  @!P1 IMAD.MOV.U32 R100, RZ, RZ, R99 ;  /* 0x000000ffff649224 */ /* 0x008fc600078e0063 */
[----:B------:R0:W-:Y:S04]  /*d7a0*/  STS.U8 [R2+UR12+0x4a80], R142 ;  /* 0x004a808e02007988 */ /* 0x0001e8000800000c */
[----:B------:R-:W3:Y:S01]  /*d7b0*/  LDL R99, [R1+0xb8] ;  /* 0x0000b80001637983 */ /* 0x000ee20000100800 */
[----:B0-----:R-:W-:-:S06]  /*d7c0*/  PRMT R142, RZ, 0x7610, R142 ;  /* 0x00007610ff8e7816 */ /* 0x001fcc000000008e */
[----:B--2---:R0:W2:Y:S04]  /*d7d0*/  @!P1 LDG.E.U8 R142, desc[UR24][R100.64] ;  /* 0x00000018648e9981 */ /* 0x0040a8000c1e1100 */
        /* <DEDUP_REMOVED lines=9> */
[----:B------:R-:W0:Y:S04]  /*d870*/  LDL R101, [R1+0x98] ;  /* 0x0000980001657983 */ /* 0x000e280000100800 */
[----:B------:R1:W-:Y:S04]  /*d880*/  STS.U8 [R2+UR12+0x4e80], R154 ;  /* 0x004e809a02007988 */ /* 0x0003e8000800000c */
[----:B------:R3:W-:Y:S01]  /*d890*/  STS.U8 [R2+UR12+0x5e80], R155 ;  /* 0x005e809b02007988 */ /* 0x0007e2000800000c */
[----:B-1----:R-:W-:-:S03]  /*d8a0*/  PRMT R154, RZ, 0x7610, R154 ;  /* 0x00007610ff9a7816 */ /* 0x002fc6000000009a */
[----:B---3--:R-:W5:Y:S01]  /*d8b0*/  LDL.LU R2, [R1+0xa78] ;  /* 0x000a780001027983 */ /* 0x008f620000300800 */
[----:B0-----:R-:W-:-:S04]  /*d8c0*/  @!P1 LOP3.LUT R101, R101, R100, RZ, 0x3c, !PT ;  /* 0x0000006465659212 */ /* 0x001fc800078e3cff */
[----:B------:R-:W-:-:S04]  /*d8d0*/  @!P1 LOP3.LUT R100, R101, R100, RZ, 0x3c, !PT ;  /* 0x0000006465649212 */ /* 0x000fc800078e3cff */
[----:B------:R-:W-:-:S05]  /*d8e0*/  @!P1 LOP3.LUT R101, R101, R100, RZ, 0x3c, !PT ;  /* 0x0000006465659212 */ /* 0x000fca00078e3cff */
[----:B------:R0:W3:Y:S04]  /*d8f0*/  @!P1 LDG.E.U8 R154, desc[UR24][R100.64] ;  /* 0x00000018649a9981 */ /* 0x0000e8000c1e1100 */
[----:B------:R-:W0:Y:S04]  /*d900*/  LDL R100, [R1+0xa4] ;  /* 0x0000a40001647983 */ /* 0x000e280000100800 */
[----:B------:R-:W0:Y:S01]  /*d910*/  LDL R101, [R1+0xa8] ;  /* 0x0000a80001657983 */ /* 0x000e220000100800 */
[----:B------:R-:W-:Y:S02]  /*d920*/  PRMT R155, RZ, 0x7610, R155 ;  /* 0x00007610ff9b7816 */ /* 0x000fe4000000009b */
[----:B0-----:R-:W-:-:S04]  /*d930*/  @!P1 LOP3.LUT R101, R101, R100, RZ, 0x3c, !PT ;  /* 0x0000006465659212 */ /* 0x001fc800078e3cff */
[----:B------:R-:W-:-:S04]  /*d940*/  @!P1 LOP3.LUT R100, R101, R100, RZ, 0x3c, !PT ;  /* 0x0000006465649212 */ /* 0x000fc800078e3cff */
[----:B------:R-:W-:-:S05]  /*d950*/  @!P1 LOP3.LUT R101, R101, R100, RZ, 0x3c, !PT ;  /* 0x0000006465659212 */ /* 0x000fca00078e3cff */
[----:B------:R0:W2:Y:S04]  /*d960*/  @!P1 LDG.E.U8 R155, desc[UR24][R100.64] ;  /* 0x00000018649b9981 */ /* 0x0000a8000c1e1100 */
[----:B------:R-:W2:Y:S01]  /*d970*/  LDL R101, [R1+0xb4] ;  /* 0x0000b40001657983 */ /* 0x000ea20000100800 */
[----:B------:R-:W-:Y:S01]  /*d980*/  LOP3.LUT R0, R0, 0x60, RZ, 0x3c, !PT ;  /* 0x0000006000007812 */ /* 0x000fe200078e3cff */
[----:B0-----:R-:W-:Y:S02]  /*d990*/  @!P1 IMAD.MOV.U32 R100, RZ, RZ, R99 ;  /* 0x000000ffff649224 */ /* 0x001fe400078e0063 */
[----:B------:R-:W3:Y:S04]  /*d9a0*/  LDL R99, [R1+0x108] ;  /* 0x0001080001637983 */ /* 0x000ee80000100800 */
[----:B------:R-:W-:Y:S04]  /*d9b0*/  STS.U8 [R0+UR12+0x4300], R183 ;  /* 0x004300b700007988 */ /* 0x000fe8000800000c */
[----:B------:R0:W-:Y:S02]  /*d9c0*/  STS.U8 [R0+UR12+0x5300], R181 ;  /* 0x005300b500007988 */ /* 0x0001e4000800000c */
        /* <DEDUP_REMOVED lines=36> */
[----:B------:R0:W-:Y:S02]  /*dc10*/  STS.U8 [R0+UR12+0x4f00], R156 ;  /* 0x004f009c00007988 */ /* 0x0001e4000800000c */
[----:B0-----:R-:W-:-:S06]  /*dc20*/  PRMT R156, RZ, 0x7610, R156 ;  /* 0x00007610ff9c7816 */ /* 0x001fcc000000009c */
[----:B--2---:R0:W2:Y:S04]  /*dc30*/  @!P1 LDG.E.U8 R156, desc[UR24][R100.64] ;  /* 0x00000018649c9981 */ /* 0x0040a8000c1e1100 */
[----:B------:R-:W0:Y:S04]  /*dc40*/  LDL R100, [R1+0x114] ;  /* 0x0001140001647983 */ /* 0x000e280000100800 */
[----:B------:R-:W0:Y:S04]  /*dc50*/  LDL R101, [R1+0x118] ;  /* 0x0001180001657983 */ /* 0x000e280000100800 */
[----:B------:R1:W-:Y:S02]  /*dc60*/  STS.U8 [R0+UR12+0x5f00], R157 ;  /* 0x005f009d00007988 */ /* 0x0003e4000800000c */
[----:B-1----:R-:W-:-:S02]  /*dc70*/  PRMT R157, RZ, 0x7610, R157 ;  /* 0x00007610ff9d7816 */ /* 0x002fc4000000009d */
[----:B------:R-:W5:Y:S01]  /*dc80*/  LDL.LU R0, [R1+0xa74] ;  /* 0x000a740001007983 */ /* 0x000f620000300800 */
[----:B0-----:R-:W-:-:S04]  /*dc90*/  @!P1 LOP3.LUT R101, R101, R100, RZ, 0x3c, !PT ;  /* 0x0000006465659212 */ /* 0x001fc800078e3cff */
[----:B------:R-:W-:-:S04]  /*dca0*/  @!P1 LOP3.LUT R100, R101, R100, RZ, 0x3c, !PT ;  /* 0x0000006465649212 */ /* 0x000fc800078e3cff */
[----:B------:R-:W-:-:S05]  /*dcb0*/  @!P1 LOP3.LUT R101, R101, R100, RZ, 0x3c, !PT ;  /* 0x0000006465659212 */ /* 0x000fca00078e3cff */
[----:B------:R0:W3:Y:S04]  /*dcc0*/  @!P1 LDG.E.U8 R157, desc[UR24][R100.64] ;  /* 0x00000018649d9981 */ /* 0x0000e8000c1e1100 */
[----:B------:R-:W0:Y:S04]  /*dcd0*/  LDL R100, [R1+0x124] ;  /* 0x0001240001647983 */ /* 0x000e280000100800 */
[----:B------:R-:W0:Y:S01]  /*dce0*/  LDL R101, [R1+0x128] ;  /* 0x0001280001657983 */ /* 0x000e220000100800 */
[----:B------:R-:W-:Y:S01]  /*dcf0*/  PRMT R183, RZ, 0x7610, R183 ;  /* 0x00007610ffb77816 */ /* 0x000fe200000000b7 */
[----:B------:R-:W1:Y:S02]  /*dd00*/  S2R R99, SR_TID.X ;  /* 0x0000000000637919 */ /* 0x000e640000002100 */
[----:B-1----:R-:W-:-:S04]  /*dd10*/  LOP3.LUT R99, R99, 0x7f, RZ, 0xc0, !PT ;  /* 0x0000007f63637812 */ /* 0x002fc800078ec0ff */
[----:B------:R-:W-:-:S05]  /*dd20*/  LOP3.LUT R99, R99, 0x70, RZ, 0x3c, !PT ;  /* 0x0000007063637812 */ /* 0x000fca00078e3cff */
[----:B------:R1:W-:Y:S02]  /*dd30*/  STS.U8 [R99+UR12+0x4380], R190 ;  /* 0x004380be63007988 */ /* 0x0003e4000800000c */
[----:B-1----:R-:W1:Y:S01]  /*dd40*/  S2R R190, SR_TID.X ;  /* 0x0000000000be7919 */ /* 0x002e620000002100 */
[----:B0-----:R-:W-:-:S04]  /*dd50*/  @!P1 LOP3.LUT R101, R101, R100, RZ, 0x3c, !PT ;  /* 0x0000006465659212 */ /* 0x001fc800078e3cff */
[----:B------:R-:W-:-:S04]  /*dd60*/  @!P1 LOP3.LUT R100, R101, R100, RZ, 0x3c, !PT ;  /* 0x0000006465649212 */ /* 0x000fc800078e3cff */
[----:B------:R-:W-:-:S05]  /*dd70*/  @!P1 LOP3.LUT R101, R101, R100, RZ, 0x3c, !PT ;  /* 0x0000006465659212 */ /* 0x000fca00078e3cff */
[----:B------:R0:W3:Y:S01]  /*dd80*/  @!P1 LDG.E.U8 R183, desc[UR24][R100.64] ;  /* 0x0000001864b79981 */ /* 0x0000e2000c1e1100 */
[----:B-1----:R-:W-:-:S04]  /*dd90*/  LOP3.LUT R190, R190, 0x7f, RZ, 0xc0, !PT ;  /* 0x0000007fbebe7812 */ /* 0x002fc800078ec0ff */
[----:B0-----:R-:W-:Y:S02]  /*dda0*/  LOP3.LUT R101, R190, 0x70, RZ, 0x3c, !PT ;  /* 0x00000070be657812 */ /* 0x001fe400078e3cff */
[----:B------:R-:W0:Y:S01]  /*ddb0*/  S2R R190, SR_TID.X ;  /* 0x0000000000be7919 */ /* 0x000e220000002100 */
[----:B------:R-:W1:Y:S02]  /*ddc0*/  S2R R99, SR_TID.X ;  /* 0x0000000000637919 */ /* 0x000e640000002100 */
[----:B------:R0:W-:Y:S04]  /*ddd0*/  STS.U8 [R101+UR12+0x5380], R189 ;  /* 0x005380bd65007988 */ /* 0x0001e8000800000c */
[----:B------:R0:W-:Y:S04]  /*dde0*/  STS.U8 [R101+UR12+0x4780], R171 ;  /* 0x004780ab65007988 */ /* 0x0001e8000800000c */
[----:B------:R0:W-:Y:S04]  /*ddf0*/  STS.U8 [R101+UR12+0x5780], R169 ;  /* 0x005780a965007988 */ /* 0x0001e8000800000c */
[----:B------:R0:W-:Y:S04]  /*de00*/  STS.U8 [R101+UR12+0x4b80], R148 ;  /* 0x004b809465007988 */ /* 0x0001e8000800000c */
[----:B------:R0:W-:Y:S04]  /*de10*/  STS.U8 [R101+UR12+0x5b80], R149 ;  /* 0x005b809565007988 */ /* 0x0001e8000800000c */
[----:B------:R1:W-:Y:S01]  /*de20*/  STS.U8 [R101+UR12+0x4f80], R158 ;  /* 0x004f809e65007988 */ /* 0x0003e2000800000c */
[----:B0-----:R-:W-:-:S03]  /*de30*/  LOP3.LUT R190, R190, 0x7f, RZ, 0xc0, !PT ;  /* 0x0000007fbebe7812 */ /* 0x001fc600078ec0ff */
[----:B------:R0:W-:Y:S04]  /*de40*/  STS.U8 [R101+UR12+0x5f80], R159 ;  /* 0x005f809f65007988 */ /* 0x0001e8000800000c */
        /* <DEDUP_REMOVED lines=19> */
[----:B------:R0:W-:Y:S01]  /*df80*/  STS.U8 [R190+UR12+0x7300], R127 ;  /* 0x0073007fbe007988 */ /* 0x0001e2000800000c */
[----:B-1----:R-:W-:-:S03]  /*df90*/  LOP3.LUT R99, R99, 0x7f, RZ, 0xc0, !PT ;  /* 0x0000007f63637812 */ /* 0x002fc600078ec0ff */
[----:B------:R0:W-:Y:S04]  /*dfa0*/  STS.U8 [R190+UR12+0x7400], R124 ;  /* 0x0074007cbe007988 */ /* 0x0001e8000800000c */
[----:B------:R0:W-:Y:S04]  /*dfb0*/  STS.U8 [R190+UR12+0x7500], R120 ;  /* 0x00750078be007988 */ /* 0x0001e8000800000c */
[----:B------:R0:W-:Y:S04]  /*dfc0*/  STS.U8 [R190+UR12+0x7600], R122 ;  /* 0x0076007abe007988 */ /* 0x0001e8000800000c */
[----:B------:R0:W-:Y:S01]  /*dfd0*/  STS.U8 [R190+UR12+0x7700], R112 ;  /* 0x00770070be007988 */ /* 0x0001e2000800000c */
[----:B------:R-:W-:-:S03]  /*dfe0*/  LOP3.LUT R99, R99, 0x10, RZ, 0x3c, !PT ;  /* 0x0000001063637812 */ /* 0x000fc600078e3cff */
        /* <DEDUP_REMOVED lines=22> */
[----:B----4-:R0:W-:Y:S04]  /*e150*/  STS.U8 [R99+UR12+0x6e80], R152 ;  /* 0x006e809863007988 */ /* 0x0101e8000800000c */
        /* <DEDUP_REMOVED lines=14> */
[----:B--2---:R0:W-:Y:S04]  /*e240*/  STS.U8 [R99+UR12+0x7d80], R156 ;  /* 0x007d809c63007988 */ /* 0x0041e8000800000c */
[----:B---3--:R0:W-:Y:S04]  /*e250*/  STS.U8 [R99+UR12+0x7e80], R157 ;  /* 0x007e809d63007988 */ /* 0x0081e8000800000c */
[----:B------:R0:W-:Y:S01]  /*e260*/  STS.U8 [R99+UR12+0x7f80], R183 ;  /* 0x007f80b763007988 */ /* 0x0001e2000800000c */
[----:B------:R1:W-:Y:S06]  /*e270*/  MEMBAR.ALL.CTA ;  /* 0x0000000000007992 */ /* 0x0003ec0000008000 */
[----:B-1----:R-:W1:Y:S01]  /*e280*/  FENCE.VIEW.ASYNC.S ;  /* 0x00000000000073c6 */ /* 0x002e620000000000 */
[----:B------:R-:W-:Y:S01]  /*e290*/  ULEA UR13, UR26, UR12, 0x3 ;  /* 0x0000000c1a0d7291 */ /* 0x000fe2000f8e18ff */
[----:B------:R-:W-:-:S03]  /*e2a0*/  UMOV UR4, UR5 ;  /* 0x0000000500047c82 */ /* 0x000fc60008000000 */
[----:B------:R-:W-:Y:S01]  /*e2b0*/  UIADD3 UR13, UPT, UPT, UR13, 0x8000, URZ ;  /* 0x000080000d0d7890 */ /* 0x000fe2000fffe0ff */
[----:B-1----:R-:W-:Y:S06]  /*e2c0*/  BAR.SYNC.DEFER_BLOCKING 0x0 ;  /* 0x0000000000007b1d */ /* 0x002fec0000010000 */
[----:B0-----:R-:W-:Y:S05]  /*e2d0*/  @P0 BRA `(.L_x_9) ;  /* 0x0000000000380947 */ /* 0x001fea0003800000 */
[----:B------:R-:W-:Y:S01]  /*e2e0*/  UIADD3 UR29, UPT, UPT, UR10, 0x100, URZ ;  /* 0x000001000a1d7890 */ /* 0x000fe2000fffe0ff */
[----:B------:R-:W-:Y:S01]  /*e2f0*/  UMOV UR18, UR6 ;  /* 0x0000000600127c82 */ /* 0x000fe20008000000 */
[----:B------:R-:W-:Y:S01]  /*e300*/  UMOV UR19, 0x40004040 ;  /* 0x4000404000137882 */ /* 0x000fe20000000000 */
[----:B------:R-:W-:Y:S01]  /*e310*/  UMOV UR20, 0x0 ;  /* 0x0000000000147882 */ /* 0x000fe20000000000 */
[----:B------:R-:W-:Y:S01]  /*e320*/  UMOV UR21, 0x8408490 ;  /* 0x0840849000157882 */ /* 0x000fe20000000000 */
[----:B------:R-:W-:Y:S01]  /*e330*/  UMOV UR8, UR13 ;  /* 0x0000000d00087c82 */ /* 0x000fe20008000000 */
[----:B------:R-:W-:Y:S01]  /*e340*/  UMOV UR9, URZ ;  /* 0x000000ff00097c82 */ /* 0x000fe20008000000 */
[----:B------:R-:W-:Y:S01]  /*e350*/  UMOV UR30, 0x0 ;  /* 0x00000000001e7882 */ /* 0x000fe20000000000 */
[----:B------:R-:W-:Y:S01]  /*e360*/  UMOV UR31, 0x8408490 ;  /* 0x08408490001f7882 */ /* 0x000fe20000000000 */
[----:B------:R0:W-:Y:S01]  /*e370*/  UTCQMMA gdesc[UR18], gdesc[UR14], tmem[UR10], tmem[UR20], idesc[UR21], UPT ;  /* 0x00ff140e120075ea */ /* 0x0001e2000b80030a */
[----:B------:R-:W-:Y:S01]  /*e380*/  UMOV UR5, UR8 ;  /* 0x0000000800057c82 */ /* 0x000fe20008000000 */
[----:B------:R0:W-:Y:S01]  /*e390*/  UTCQMMA gdesc[UR16], gdesc[UR14], tmem[UR29], tmem[UR30], idesc[UR31], UPT ;  /* 0x00ff1e0e100075ea */ /* 0x0001e2000b80031d */
[----:B------:R0:W-:Y:S01]  /*e3a0*/  UTCBAR [UR5], URZ ;  /* 0x000000ff050073e9 */ /* 0x0001e200080000ff */
[----:B------:R-:W-:-:S02]  /*e3b0*/  NOP ;  /* 0x0000000000007918 */ /* 0x000fc40000000000 */
.L_x_9:
[----:B------:R-:W2:Y:S01]  /*e3c0*/  LDL.LU R100, [R1+0x14c] ;  /* 0x00014c0001647983 */ /* 0x000ea20000300800 */
[----:B------:R-:W-:Y:S01]  /*e3d0*/  UIADD3 UR26, UPT, UPT, UR26, 0x1, URZ ;  /* 0x000000011a1a7890 */ /* 0x000fe2000fffe0ff */
[----:B------:R-:W-:-:S03]  /*e3e0*/  VIADD R4, R4, 0xffffffe0 ;  /* 0xffffffe004047836 */ /* 0x000fc60000000000 */
[----:B------:R-:W-:-:S04]  /*e3f0*/  UISETP.GT.AND UP1, UPT, UR26, 0x1, UPT ;  /* 0x000000011a00788c */ /* 0x000fc8000bf24270 */
[----:B0-----:R-:W-:Y:S02]  /*e400*/  USEL UR5, URZ, 0x1, !UP1 ;  /* 0x00000001ff057887 */ /* 0x001fe4000c800000 */
[----:B------:R-:W-:Y:S02]  /*e410*/  USEL UR26, UR26, URZ, !UP1 ;  /* 0x000000ff1a1a7287 */ /* 0x000fe4000c800000 */
[----:B------:R-:W-:Y:S01]  /*e420*/  ULOP3.LUT UR5, UR4, UR5, URZ, 0x3c, !UPT ;  /* 0x0000000504057292 */ /* 0x000fe2000f8e3cff */
[----:B--2---:R-:W-:-:S05]  /*e430*/  VIADD R100, R100, 0xffffffff ;  /* 0xffffffff64647836 */ /* 0x004fca0000000000 */
[----:B------:R-:W-:Y:S01]  /*e440*/  ISETP.NE.U32.AND P1, PT, R100, RZ, PT ;  /* 0x000000ff6400720c */ /* 0x000fe20003f25070 */
[----:B------:R0:W-:Y:S02]  /*e450*/  STL [R1+0x14c], R100 ;  /* 0x00014c6401007387 */ /* 0x0001e40000100800 */
[----:B0-----:R-:W-:-:S10]  /*e460*/  IMAD.U32 R100, RZ, RZ, UR4 ;  /* 0x00000004ff647e24 */ /* 0x001fd4000f8e00ff */
[----:B------:R-:W-:Y:S05]  /*e470*/  @P1 BRA `(.L_x_10) ;  /* 0xffffffb0004c1947 */ /* 0x000fea000383ffff */
.L_x_7:
[----:B------:R-:W1:Y:S01]  /*e480*/  LDC R101, c[0x0][0x3a0] ;  /* 0x0000e800ff657b82 */ /* 0x000e620000000800 */
[----:B------:R-:W2:Y:S01]  /*e490*/  LDCU UR5, c[0x0][0x39c] ;  /* 0x00007380ff0577ac */ /* 0x000ea20008000800 */
[C---:B-----5:R-:W-:Y:S02]  /*e4a0*/  VIADD R4, R0.reuse, 0x1 ;  /* 0x0000000100047836 */ /* 0x060fe40000000000 */
[C---:B------:R-:W-:Y:S01]  /*e4b0*/  VIADD R6, R0.reuse, 0x2 ;  /* 0x0000000200067836 */ /* 0x040fe20000000000 */
[----:B------:R-:W3:Y:S01]  /*e4c0*/  LDCU UR60, c[0x0][0x3b8] ;  /* 0x00007700ff3c77ac */ /* 0x000ee20008000800 */
[----:B------:R-:W-:Y:S02]  /*e4d0*/  VIADD R5, R0, 0x3 ;  /* 0x0000000300057836 */ /* 0x000fe40000000000 */
[----:B------:R-:W4:Y:S01]  /*e4e0*/  LDC R199, c[0x0][0x3b4] ;  /* 0x0000ed00ffc77b82 */ /* 0x000f220000000800 */
[----:B------:R-:W0:Y:S01]  /*e4f0*/  LDCU UR8, c[0x0][0x39c] ;  /* 0x00007380ff0877ac */ /* 0x000e220008000800 */
[----:B------:R-:W0:Y:S01]  /*e500*/  LDCU UR9, c[0x0][0x39c] ;  /* 0x00007380ff0977ac */ /* 0x000e220008000800 */
[----:B------:R-:W0:Y:S01]  /*e510*/  LDCU UR14, c[0x0][0x39c] ;  /* 0x00007380ff0e77ac */ /* 0x000e220008000800 */
[----:B--2---:R-:W-:Y:S01]  /*e520*/  ISETP.GE.AND P3, PT, R4, UR5, PT ;  /* 0x0000000504007c0c */ /* 0x004fe2000bf66270 */
[C---:B------:R-:W-:Y:S01]  /*e530*/  VIADD R4, R0.reuse, 0x4 ;  /* 0x0000000400047836 */ /* 0x040fe20000000000 */
[----:B------:R-:W2:Y:S01]  /*e540*/  LDCU.128 UR16, c[0x0][0x390] ;  /* 0x00007200ff1077ac */ /* 0x000ea20008000c00 */
[----:B---3--:R-:W-:-:S02]  /*e550*/  IMAD R218, R0, UR60, RZ ;  /* 0x0000003c00da7c24 */ /* 0x008fc4000f8e02ff */
[----:B-1----:R-:W-:Y:S01]  /*e560*/  VIADD R101, R101, 0x1f ;  /* 0x0000001f65657836 */ /* 0x002fe20000000000 */
[----:B------:R-:W1:Y:S01]  /*e570*/  LDCU UR15, c[0x0][0x39c] ;  /* 0x00007380ff0f77ac */ /* 0x000e620008000800 */
[----:B0-----:R-:W-:Y:S01]  /*e580*/  ISETP.GE.AND P2, PT, R6, UR8, PT ;  /* 0x0000000806007c0c */ /* 0x001fe2000bf46270 */
[----:B------:R-:W-:Y:S02]  /*e590*/  VIADD R206, R218, UR60 ;  /* 0x0000003cdace7c36 */ /* 0x000fe40008000000 */
[----:B------:R-:W-:Y:S01]  /*e5a0*/  ISETP.GE.AND P4, PT, R101, 0x20, PT ;  /* 0x000000206500780c */ /* 0x000fe20003f86270 */
[----:B------:R-:W0:Y:S01]  /*e5b0*/  LDCU UR22, c[0x0][0x39c] ;  /* 0x00007380ff1677ac */ /* 0x000e220008000800 */
[----:B----4-:R-:W-:Y:S01]  /*e5c0*/  IMAD R196, R2, R199, RZ ;  /* 0x000000c702c47224 */ /* 0x010fe200078e02ff */
[----:B------:R-:W-:Y:S01]  /*e5d0*/  ISETP.GE.AND P1, PT, R5, UR9, PT ;  /* 0x0000000905007c0c */ /* 0x000fe2000bf26270 */
[----:B------:R-:W3:Y:S01]  /*e5e0*/  LDCU.64 UR30, c[0x0][0x398] ;  /* 0x00007300ff1e77ac */ /* 0x000ee20008000a00 */
[----:B------:R-:W-:Y:S01]  /*e5f0*/  ISETP.GE.AND P0, PT, R4, UR14, PT ;  /* 0x0000000e04007c0c */ /* 0x000fe2000bf06270 */
[----:B------:R-:W-:Y:S01]  /*e600*/  IMAD R199, R199, 0x80, R196 ;  /* 0x00000080c7c77824 */ /* 0x000fe200078e02c4 */
[----:B------:R-:W-:Y:S01]  /*e610*/  SHF.R.S32.HI R4, RZ, 0x1f, R218 ;  /* 0x0000001fff047819 */ /* 0x000fe200000114da */
[----:B------:R-:W4:Y:S01]  /*e620*/  LDCU.64 UR6, c[0x0][0x398] ;  /* 0x00007300ff0677ac */ /* 0x000f220008000a00 */
[----:B--2---:R-:W-:-:S04]  /*e630*/  IADD3 R197, P6, PT, R196, UR16, RZ ;  /* 0x00000010c4c57c10 */ /* 0x004fc8000ffde0ff */
[----:B------:R-:W-:Y:S09]  /*e640*/  @!P4 BRA `(.L_x_11) ;  /* 0x000000000010c947 */ /* 0x000ff20003800000 */
[----:B------:R-:W-:-:S06]  /*e650*/  USHF.L.U32 UR4, UR4, 0x1f, URZ ;  /* 0x0000001f04047899 */ /* 0x000fcc00080006ff */
[----:B------:R-:W-:-:S04]  /*e660*/  IMAD.U32 R5, RZ, RZ, UR4 ;  /* 0x00000004ff057e24 */ /* 0x000fc8000f8e00ff */
[----:B------:R-:W2:Y:S02]  /*e670*/  SYNCS.PHASECHK.TRANS64.TRYWAIT P4, [UR13], R5 ;  /* 0x00000005ff0075a7 */ /* 0x000ea4000808110d */
[----:B--2---:R-:W-:Y:S05]  /*e680*/  @!P4 BRA `(.L_x_12) ;  /* 0x0000016800c4c947 */ /* 0x004fea0003800000 */
.L_x_11:
[----:B------:R-:W-:Y:S01]  /*e690*/  BAR.SYNC.DEFER_BLOCKING 0x0 ;  /* 0x0000000000007b1d */ /* 0x000fe20000010000 */
[----:B------:R-:W-:Y:S01]  /*e6a0*/  LEA.HI.X.SX32 R196, R196, UR17, 0x1, P6 ;  /* 0x00000011c4c47c11 */ /* 0x000fe2000b0f0eff */
[----:B------:R-:W-:Y:S01]  /*e6b0*/  VIADD R200, R206, UR60 ;  /* 0x0000003ccec87c36 */ /* 0x000fe20008000000 */
[-C--:B------:R-:W-:Y:S02]  /*e6c0*/  IADD3 R220, P6, PT, R218, R197.reuse, RZ ;  /* 0x000000c5dadc7210 */ /* 0x080fe40007fde0ff */
[C---:B------:R-:W-:Y:S01]  /*e6d0*/  IADD3 R198, P4, PT, R199.reuse, UR16, RZ ;  /* 0x00000010c7c67c10 */ /* 0x040fe2000ff9e0ff */
[----:B------:R-:W2:Y:S01]  /*e6e0*/  LDCU.64 UR4, c[0x0][0x398] ;  /* 0x00007300ff0477ac */ /* 0x000ea20008000a00 */
[----:B------:R-:W-:Y:S01]  /*e6f0*/  SHF.R.S32.HI R5, RZ, 0x1f, R206 ;  /* 0x0000001fff057819 */ /* 0x000fe200000114ce */
[----:B------:R-:W-:Y:S01]  /*e700*/  IMAD.X R221, R4, 0x1, R196, P6 ;  /* 0x0000000104dd7824 */ /* 0x000fe200030e06c4 */
[----:B------:R-:W-:Y:S01]  /*e710*/  IADD3 R216, P6, PT, R206, R197, RZ ;  /* 0x000000c5ced87210 */ /* 0x000fe20007fde0ff */
[----:B------:R-:W5:Y:S01]  /*e720*/  LDCU.64 UR8, c[0x0][0x398] ;  /* 0x00007300ff0877ac */ /* 0x000f620008000a00 */
[----:B------:R-:W-:-:S02]  /*e730*/  LEA.HI.X.SX32 R199, R199, UR17, 0x1, P4 ;  /* 0x00000011c7c77c11 */ /* 0x000fc4000a0f0eff */
[-C--:B------:R-:W-:Y:S01]  /*e740*/  IADD3 R218, P4, PT, R218, R198.reuse, RZ ;  /* 0x000000c6dada7210 */ /* 0x080fe20007f9e0ff */
[C---:B------:R-:W-:Y:S01]  /*e750*/  IMAD.X R217, R5.reuse, 0x1, R196, P6 ;  /* 0x0000000105d97824 */ /* 0x040fe200030e06c4 */
[----:B------:R-:W-:Y:S01]  /*e760*/  SHF.R.S32.HI R6, RZ, 0x1f, R200 ;  /* 0x0000001fff067819 */ /* 0x000fe200000114c8 */
[----:B------:R-:W4:Y:S01]  /*e770*/  LDCU.64 UR20, c[0x0][0x398] ;  /* 0x00007300ff1477ac */ /* 0x000f220008000a00 */
[-C--:B------:R-:W-:Y:S01]  /*e780*/  IADD3 R204, P6, PT, R200, R197.reuse, RZ ;  /* 0x000000c5c8cc7210 */ /* 0x080fe20007fde0ff */
[--C-:B------:R-:W-:Y:S01]  /*e790*/  IMAD.X R219, R4, 0x1, R199.reuse, P4 ;  /* 0x0000000104db7824 */ /* 0x100fe200020e06c7 */
[-C--:B------:R-:W-:Y:S01]  /*e7a0*/  IADD3 R206, P4, PT, R206, R198.reuse, RZ ;  /* 0x000000c6cece7210 */ /* 0x080fe20007f9e0ff */
[----:B------:R-:W-:Y:S01]  /*e7b0*/  VIADD R4, R200, UR60 ;  /* 0x0000003cc8047c36 */ /* 0x000fe20008000000 */
[----:B------:R-:W3:Y:S01]  /*e7c0*/  LDCU.64 UR16, c[0x0][0x398] ;  /* 0x00007300ff1077ac */ /* 0x000ee20008000a00 */
[----:B------:R-:W-:Y:S01]  /*e7d0*/  IMAD.X R205, R6, 0x1, R196, P6 ;  /* 0x0000000106cd7824 */ /* 0x000fe200030e06c4 */
[-C--:B------:R-:W-:Y:S01]  /*e7e0*/  IADD3 R200, P6, PT, R200, R198.reuse, RZ ;  /* 0x000000c6c8c87210 */ /* 0x080fe20007fde0ff */
[----:B------:R-:W1:Y:S02]  /*e7f0*/  @!P5 SYNCS.CCTL.IV [UR12+0x8000] ;  /* 0x00800000ff00d9b1 */ /* 0x000e64000800000c */
[----:B-1----:R-:W-:Y:S01]  /*e800*/  BAR.SYNC.DEFER_BLOCKING 0x0 ;  /* 0x0000000000007b1d */ /* 0x002fe20000010000 */
[----:B------:R-:W-:Y:S01]  /*e810*/  SHF.R.S32.HI R7, RZ, 0x1f, R4 ;  /* 0x0000001fff077819 */ /* 0x000fe20000011404 */
[--C-:B------:R-:W-:Y:S01]  /*e820*/  IMAD.X R207, R5, 0x1, R199.reuse, P4 ;  /* 0x0000000105cf7824 */ /* 0x100fe200020e06c7 */
[----:B------:R-:W-:Y:S01]  /*e830*/  ISETP.GE.AND P4, PT, R2, UR18, PT ;  /* 0x0000001202007c0c */ /* 0x000fe2000bf86270 */
[----:B------:R-:W-:Y:S01]  /*e840*/  IMAD.X R201, R6, 0x1, R199, P6 ;  /* 0x0000000106c97824 */ /* 0x000fe200030e06c7 */
[CC--:B------:R-:W-:Y:S01]  /*e850*/  IADD3 R224, P6, PT, R4.reuse, R197.reuse, RZ ;  /* 0x000000c504e07210 */ /* 0x0c0fe20007fde0ff */
[----:B------:R-:W-:Y:S01]  /*e860*/  VIADD R5, R4, UR60 ;  /* 0x0000003c04057c36 */ /* 0x000fe20008000000 */
[----:B---3--:R-:W-:Y:S01]  /*e870*/  ISETP.LT.AND P4, PT, R0, UR31, !P4 ;  /* 0x0000001f00007c0c */ /* 0x008fe2000e781270 */
[----:B------:R-:W1:Y:S01]  /*e880*/  LDTM.x64 R16, tmem[UR11] ;  /* 0x0000000b001079ee */ /* 0x000e620008340000 */
[----:B------:R3:W-:Y:S01]  /*e890*/  STL [R1+0xd04], R206 ;  /* 0x000d04ce01007387 */ /* 0x0007e20000100800 */
[----:B------:R-:W-:Y:S01]  /*e8a0*/  IMAD.X R225, R7, 0x1, R196, P6 ;  /* 0x0000000107e17824 */ /* 0x000fe200030e06c4 */
[-C--:B------:R-:W-:Y:S01]  /*e8b0*/  IADD3 R8, P6, PT, R4, R198.reuse, RZ ;  /* 0x000000c604087210 */ /* 0x080fe20007fde0ff */
[----:B------:R-:W-:Y:S01]  /*e8c0*/  VIADD R232, R5, UR60 ;  /* 0x0000003c05e87c36 */ /* 0x000fe20008000000 */
[----:B------:R0:W-:Y:S01]  /*e8d0*/  STL [R1+0xd00], R207 ;  /* 0x000d00cf01007387 */ /* 0x0001e20000100800 */
[----:B------:R-:W-:Y:S01]  /*e8e0*/  SHF.R.S32.HI R4, RZ, 0x1f, R5 ;  /* 0x0000001fff047819 */ /* 0x000fe20000011405 */
[----:B------:R-:W0:Y:S01]  /*e8f0*/  LDCU.64 UR26, c[0x0][0x398] ;  /* 0x00007300ff1a77ac */ /* 0x000e220008000a00 */
[----:B------:R-:W-:Y:S01]  /*e900*/  IMAD.X R9, R7, 0x1, R199, P6 ;  /* 0x0000000107097824 */ /* 0x000fe200030e06c7 */
[----:B------:R-:W-:Y:S01]  /*e910*/  STL [R1+0xcfc], R204 ;  /* 0x000cfccc01007387 */ /* 0x000fe20000100800 */
[----:B------:R-:W-:Y:S01]  /*e920*/  VIADD R228, R232, UR60 ;  /* 0x0000003ce8e47c36 */ /* 0x000fe20008000000 */
[----:B------:R-:W2:Y:S02]  /*e930*/  LDCU.64 UR28, c[0x0][0x398] ;  /* 0x00007300ff1c77ac */ /* 0x000ea40008000a00 */
[----:B------:R-:W-:Y:S02]  /*e940*/  STL [R1+0xcf8], R205 ;  /* 0x000cf8cd01007387 */ /* 0x000fe40000100800 */
[----:B------:R-:W-:Y:S01]  /*e950*/  SHF.R.S32.HI R6, RZ, 0x1f, R228 ;  /* 0x0000001fff067819 */ /* 0x000fe200000114e4 */
[----:B------:R-:W2:Y:S01]  /*e960*/  @!P5 SYNCS.CCTL.IV [UR12+0x8008] ;  /* 0x00800800ff00d9b1 */ /* 0x000ea2000800000c */
[CC--:B------:R-:W-:Y:S01]  /*e970*/  IADD3 R10, P5, PT, R5.reuse, R197.reuse, RZ ;  /* 0x000000c5050a7210 */ /* 0x0c0fe20007fbe0ff */
[----:B------:R4:W-:Y:S01]  /*e980*/  STL.64 [R1+0x528], R8 ;  /* 0x0005280801007387 */ /* 0x0009e20000100a00 */
[----:B------:R-:W2:Y:S03]  /*e990*/  LDCU.64 UR12, c[0x0][0x398] ;  /* 0x00007300ff0c77ac */ /* 0x000ea60008000a00 */
[----:B------:R-:W-:Y:S01]  /*e9a0*/  IMAD.X R11, R4, 0x1, R196, P5 ;  /* 0x00000001040b7824 */ /* 0x000fe200028e06c4 */
[----:B------:R-:W-:Y:S01]  /*e9b0*/  IADD3 R234, P5, PT, R232, R197, RZ ;  /* 0x000000c5e8ea7210 */ /* 0x000fe20007fbe0ff */
[----:B-1----:R-:W-:Y:S01]  /*e9c0*/  IMAD.MOV.U32 R12, RZ, RZ, R16 ;  /* 0x000000ffff0c7224 */ /* 0x002fe200078e0010 */
[----:B------:R-:W1:Y:S01]  /*e9d0*/  LDCU UR31, c[0x0][0x398] ;  /* 0x00007300ff1f77ac */ /* 0x000e620008000800 */
[----:B---3--:R-:W-:Y:S01]  /*e9e0*/  IMAD.MOV.U32 R206, RZ, RZ, R18 ;  /* 0x000000ffffce7224 */ /* 0x008fe200078e0012 */
[----:B------:R3:W-:Y:S01]  /*e9f0*/  STL.64 [R1+0x520], R10 ;  /* 0x0005200a01007387 */ /* 0x0007e20000100a00 */
[----:B0-----:R-:W-:Y:S01]  /*ea00*/  IMAD.MOV.U32 R207, RZ, RZ, R19 ;  /* 0x000000ffffcf7224 */ /* 0x001fe200078e0013 */
[----:B------:R-:W0:Y:S01]  /*ea10*/  LDCU UR32, c[0x0][0x398] ;  /* 0x00007300ff2077ac */ /* 0x000e220008000800 */
[----:B----4-:R-:W-:-:S02]  /*ea20*/  IADD3 R8, P6, PT, R5, R198, RZ ;  /* 0x000000c605087210 */ /* 0x010fc40007fde0ff */
[----:B------:R-:W-:Y:S01]  /*ea30*/  SHF.R.S32.HI R5, RZ, 0x1f, R232 ;  /* 0x0000001fff057819 */ /* 0x000fe200000114e8 */
[----:B------:R-:W4:Y:S02]  /*ea40*/  LDCU UR33, c[0x0][0x398] ;  /* 0x00007300ff2177ac */ /* 0x000f240008000800 */
[----:B------:R-:W-:Y:S01]  /*ea50*/  IMAD.X R9, R4, 0x1, R199, P6 ;  /* 0x0000000104097824 */ /* 0x000fe200030e06c7 */
[-C--:B------:R-:W-:Y:S01]  /*ea60*/  IADD3 R232, P6, PT, R232, R198.reuse, RZ ;  /* 0x000000c6e8e87210 */ /* 0x080fe20007fde0ff */
[C-C-:B------:R-:W-:Y:S01]  /*ea70*/  IMAD.X R235, R5.reuse, 0x1, R196.reuse, P5 ;  /* 0x0000000105eb7824 */ /* 0x140fe200028e06c4 */
[CC--:B------:R-:W-:Y:S01]  /*ea80*/  IADD3 R230, P5, PT, R228.reuse, R197.reuse, RZ ;  /* 0x000000c5e4e67210 */ /* 0x0c0fe20007fbe0ff */
[----:B---3--:R-:W-:Y:S01]  /*ea90*/  IMAD.MOV.U32 R11, RZ, RZ, R17 ;  /* 0x000000ffff0b7224 */ /* 0x008fe200078e0011 */
[----:B------:R3:W-:Y:S01]  /*eaa0*/  STL.64 [R1+0x518], R8 ;  /* 0x0005180801007387 */ /* 0x0007e20000100a00 */
[----:B------:R-:W-:Y:S01]  /*eab0*/  VIADD R4, R228, UR60 ;  /* 0x0000003ce4047c36 */ /* 0x000fe20008000000 */
[----:B------:R-:W0:Y:S01]  /*eac0*/  LDCU UR34, c[0x0][0x398] ;  /* 0x00007300ff2277ac */ /* 0x000e220008000800 */
[----:B------:R-:W-:Y:S01]  /*ead0*/  IMAD.X R231, R6, 0x1, R196, P5 ;  /* 0x0000000106e77824 */ /* 0x000fe200028e06c4 */
[----:B------:R-:W-:Y:S01]  /*eae0*/  STL.64 [R1+0x410], R20 ;  /* 0x0004101401007387 */ /* 0x000fe20000100a00 */
[--C-:B------:R-:W-:Y:S01]  /*eaf0*/  IMAD.X R233, R5, 0x1, R199.reuse, P6 ;  /* 0x0000000105e97824 */ /* 0x100fe200030e06c7 */
[-C--:B------:R-:W-:Y:S01]  /*eb00*/  IADD3 R228, P6, PT, R228, R198.reuse, RZ ;  /* 0x000000c6e4e47210 */ /* 0x080fe20007fde0ff */
[----:B------:R-:W-:Y:S01]  /*eb10*/  VIADD R5, R4, UR60 ;  /* 0x0000003c04057c36 */ /* 0x000fe20008000000 */
[----:B------:R-:W-:Y:S01]  /*eb20*/  STL.64 [R1+0x418], R22 ;  /* 0x0004181601007387 */ /* 0x000fe20000100a00 */
[----:B------:R-:W-:Y:S01]  /*eb30*/  SHF.R.S32.HI R7, RZ, 0x1f, R4 ;  /* 0x0000001fff077819 */ /* 0x000fe20000011404 */
[----:B------:R-:W0:Y:S01]  /*eb40*/  LDCU UR35, c[0x0][0x398] ;  /* 0x00007300ff2377ac */ /* 0x000e220008000800 */
[----:B------:R-:W-:Y:S01]  /*eb50*/  IMAD.X R229, R6, 0x1, R199, P6 ;  /* 0x0000000106e57824 */ /* 0x000fe200030e06c7 */
[----:B------:R-:W-:Y:S01]  /*eb60*/  STL.64 [R1+0x420], R24 ;  /* 0x0004201801007387 */ /* 0x000fe20000100a00 */
[CC--:B------:R-:W-:Y:S01]  /*eb70*/  IADD3 R14, P5, PT, R4.reuse, R197.reuse, RZ ;  /* 0x000000c5040e7210 */ /* 0x0c0fe20007fbe0ff */
[----:B------:R-:W0:Y:S01]  /*eb80*/  LDCU UR36, c[0x0][0x398] ;  /* 0x00007300ff2477ac */ /* 0x000e220008000800 */
[----:B---3--:R-:W-:Y:S01]  /*eb90*/  IADD3 R8, P6, PT, R4, R198, RZ ;  /* 0x000000c604087210 */ /* 0x008fe20007fde0ff */
[----:B------:R-:W-:Y:S01]  /*eba0*/  STL.64 [R1+0x428], R26 ;  /* 0x0004281a01007387 */ /* 0x000fe20000100a00 */
[----:B------:R-:W-:Y:S01]  /*ebb0*/  SHF.R.S32.HI R6, RZ, 0x1f, R5 ;  /* 0x0000001fff067819 */ /* 0x000fe20000011405 */
[----:B------:R-:W-:Y:S01]  /*ebc0*/  IMAD.X R15, R7, 0x1, R196, P5 ;  /* 0x00000001070f7824 */ /* 0x000fe200028e06c4 */
[----:B------:R-:W-:Y:S01]  /*ebd0*/  F2FP.SATFINITE.E5M2.F32.PACK_AB_MERGE_C R239, R11, R12, RZ ;  /* 0x0000000c0bef723e */ /* 0x000fe200048060ff */
[----:B------:R-:W-:Y:S01]  /*ebe0*/  STL.64 [R1+0x430], R28 ;  /* 0x0004301c01007387 */ /* 0x000fe20000100a00 */
[----:B------:R-:W-:Y:S01]  /*ebf0*/  IMAD.X R9, R7, 0x1, R199, P6 ;  /* 0x0000000107097824 */ /* 0x000fe200030e06c7 */
[----:B------:R-:W3:Y:S01]  /*ec00*/  LDCU UR37, c[0x0][0x398] ;  /* 0x00007300ff2577ac */ /* 0x000ee20008000800 */
[C---:B------:R-:W-:Y:S01]  /*ec10*/  VIADD R4, R5.reuse, UR60 ;  /* 0x0000003c05047c36 */ /* 0x040fe20008000000 */
[----:B------:R-:W-:Y:S01]  /*ec20*/  STL.64 [R1+0x438], R30 ;  /* 0x0004381e01007387 */ /* 0x000fe20000100a00 */
[----:B------:R-:W0:Y:S03]  /*ec30*/  LDCU UR40, c[0x0][0x398] ;  /* 0x00007300ff2877ac */ /* 0x000e260008000800 */
[----:B------:R-:W-:Y:S01]  /*ec40*/  STL.64 [R1+0x440], R32 ;  /* 0x0004402001007387 */ /* 0x000fe20000100a00 */
[----:B------:R-:W-:Y:S01]  /*ec50*/  SHF.R.S32.HI R7, RZ, 0x1f, R4 ;  /* 0x0000001fff077819 */ /* 0x000fe20000011404 */
[----:B------:R-:W0:Y:S02]  /*ec60*/  LDCU UR42, c[0x0][0x398] ;  /* 0x00007300ff2a77ac */ /* 0x000e240008000800 */
[----:B------:R-:W-:Y:S01]  /*ec70*/  STL.64 [R1+0x448], R34 ;  /* 0x0004482201007387 */ /* 0x000fe20000100a00 */
[----:B------:R-:W0:Y:S03]  /*ec80*/  LDCU UR44, c[0x0][0x398] ;  /* 0x00007300ff2c77ac */ /* 0x000e260008000800 */
        /* <DEDUP_REMOVED lines=42> */
[----:B------:R1:W-:Y:S01]  /*ef30*/  STL.64 [R1+0x4f8], R78 ;  /* 0x0004f84e01007387 */ /* 0x0003e20000100a00 */
[----:B------:R-:W0:Y:S03]  /*ef40*/  LDCU UR69, c[0x0][0x398] ;  /* 0x00007300ff4577ac */ /* 0x000e260008000800 */
[----:B------:R-:W-:Y:S01]  /*ef50*/  STL [R1+0xcf4], R234 ;  /* 0x000cf4ea01007387 */ /* 0x000fe20000100800 */
[----:B------:R-:W0:Y:S03]  /*ef60*/  LDCU UR71, c[0x0][0x398] ;  /* 0x00007300ff4777ac */ /* 0x000e260008000800 */
[----:B------:R-:W-:Y:S01]  /*ef70*/  STL [R1+0xcf0], R235 ;  /* 0x000cf0eb01007387 */ /* 0x000fe20000100800 */
[----:B------:R-:W0:Y:S01]  /*ef80*/  LDCU UR73, c[0x0][0x398] ;  /* 0x00007300ff4977ac */ /* 0x000e220008000800 */
[----:B-1----:R-:W1:Y:S01]  /*ef90*/  LDTM.x64 R16, tmem[UR11+0x40] ;  /* 0x0000400b001079ee */ /* 0x002e620008340000 */
[----:B------:R-:W0:Y:S01]  /*efa0*/  LDCU UR61, c[0x0][0x39c] ;  /* 0x00007380ff3d77ac */ /* 0x000e220008000800 */
[----:B------:R-:W0:Y:S01]  /*efb0*/  LDCU UR63, c[0x0][0x39c] ;  /* 0x00007380ff3f77ac */ /* 0x000e220008000800 */
[----:B------:R-:W0:Y:S01]  /*efc0*/  LDCU UR64, c[0x0][0x39c] ;  /* 0x00007380ff4077ac */ /* 0x000e220008000800 */
[----:B------:R-:W0:Y:S01]  /*efd0*/  LDCU UR66, c[0x0][0x39c] ;  /* 0x00007380ff4277ac */ /* 0x000e220008000800 */
[----:B------:R-:W0:Y:S01]  /*efe0*/  LDCU UR67, c[0x0][0x39c] ;  /* 0x00007380ff4377ac */ /* 0x000e220008000800 */
[----:B------:R-:W0:Y:S01]  /*eff0*/  LDCU UR75, c[0x0][0x398] ;  /* 0x00007300ff4b77ac */ /* 0x000e220008000800 */
[----:B-1----:R-:W-:Y:S01]  /*f000*/  STL.64 [R1+0x300], R16 ;  /* 0x0003001001007387 */ /* 0x002fe20000100a00 */
[----:B------:R-:W1:Y:S03]  /*f010*/  LDCU UR68, c[0x0][0x39c] ;  /* 0x00007380ff4477ac */ /* 0x000e660008000800 */
        /* <DEDUP_REMOVED lines=10> */
[----:B------:R-:W-:Y:S04]  /*f0c0*/  STL.64 [R1+0x330], R28 ;  /* 0x0003301c01007387 */ /* 0x000fe80000100a00 */
        /* <DEDUP_REMOVED lines=24> */
[----:B------:R0:W-:Y:S04]  /*f250*/  STL.64 [R1+0x3f8], R78 ;  /* 0x0003f84e01007387 */ /* 0x0001e80000100a00 */
[----:B------:R-:W-:Y:S04]  /*f260*/  STL [R1+0xcec], R230 ;  /* 0x000cece601007387 */ /* 0x000fe80000100800 */
[----:B------:R-:W-:Y:S01]  /*f270*/  STL [R1+0xce8], R231 ;  /* 0x000ce8e701007387 */ /* 0x000fe20000100800 */
[----:B0-----:R-:W0:Y:S03]  /*f280*/  LDTM.x64 R16, tmem[UR11+0x80] ;  /* 0x0000800b001079ee */ /* 0x001e260008340000 */
[----:B0-----:R-:W-:Y:S04]  /*f290*/  STL.64 [R1+0x200], R16 ;  /* 0x0002001001007387 */ /* 0x001fe80000100a00 */
        /* <DEDUP_REMOVED lines=31> */
[----:B------:R1:W-:Y:S04]  /*f490*/  STL.64 [R1+0x550], R14 ;  /* 0x0005500e01007387 */ /* 0x0003e80000100a00 */
[----:B------:R2:W-:Y:S01]  /*f4a0*/  STL.64 [R1+0x598], R8 ;  /* 0x0005980801007387 */ /* 0x0005e20000100a00 */
[----:B0-----:R-:W0:Y:S01]  /*f4b0*/  LDTM.x64 R16, tmem[UR11+0xc0] ;  /* 0x0000c00b001079ee */ /* 0x001e220008340000 */
[----:B-1----:R-:W-:-:S02]  /*f4c0*/  IADD3 R14, P5, PT, R5, R197, RZ ;  /* 0x000000c5050e7210 */ /* 0x002fc40007fbe0ff */
[----:B--2---:R-:W-:-:S03]  /*f4d0*/  IADD3 R8, P6, PT, R5, R198, RZ ;  /* 0x000000c605087210 */ /* 0x004fc60007fde0ff */
[----:B------:R-:W-:Y:S02]  /*f4e0*/  IMAD.X R15, R6, 0x1, R196, P5 ;  /* 0x00000001060f7824 */ /* 0x000fe400028e06c4 */
[----:B------:R-:W-:Y:S02]  /*f4f0*/  VIADD R5, R4, UR60 ;  /* 0x0000003c04057c36 */ /* 0x000fe40008000000 */
[----:B------:R-:W-:-:S03]  /*f500*/  IMAD.X R9, R6, 0x1, R199, P6 ;  /* 0x0000000106097824 */ /* 0x000fc600030e06c7 */
[----:B------:R-:W-:Y:S01]  /*f510*/  SHF.R.S32.HI R6, RZ, 0x1f, R5 ;  /* 0x0000001fff067819 */ /* 0x000fe20000011405 */
[----:B0-----:R0:W-:Y:S04]  /*f520*/  STL.64 [R1+0x100], R16 ;  /* 0x0001001001007387 */ /* 0x0011e80000100a00 */
[----:B------:R-:W-:Y:S04]  /*f530*/  STL.64 [R1+0x108], R18 ;  /* 0x0001081201007387 */ /* 0x000fe80000100a00 */
[----:B------:R-:W-:Y:S04]  /*f540*/  STL.64 [R1+0x110], R20 ;  /* 0x0001101401007387 */ /* 0x000fe80000100a00 */
[----:B------:R-:W-:Y:S01]  /*f550*/  STL.64 [R1+0x118], R22 ;  /* 0x0001181601007387 */ /* 0x000fe20000100a00 */
[----:B0-----:R-:W-:-:S03]  /*f560*/  IADD3 R16, P5, PT, R4, R197, RZ ;  /* 0x000000c504107210 */ /* 0x001fc60007fbe0ff */
[----:B------:R-:W-:Y:S02]  /*f570*/  STL.64 [R1+0x120], R24 ;  /* 0x0001201801007387 */ /* 0x000fe40000100a00 */
[----:B------:R-:W-:Y:S02]  /*f580*/  IMAD.X R17, R7, 0x1, R196, P5 ;  /* 0x0000000107117824 */ /* 0x000fe400028e06c4 */
        /* <DEDUP_REMOVED lines=30> */
[----:B------:R-:W2:Y:S01]  /*f770*/  LDTM.x64 R132, tmem[UR11+0x140] ;  /* 0x0001400b008479ee */ /* 0x000ea20008340000 */
[----:B-1----:R-:W-:Y:S01]  /*f780*/  IADD3 R14, P6, PT, R4, R198, RZ ;  /* 0x000000c6040e7210 */ /* 0x002fe20007fde0ff */
[----:B------:R-:W-:-:S04]  /*f790*/  VIADD R4, R5, UR60 ;  /* 0x0000003c05047c36 */ /* 0x000fc80008000000 */
[----:B------:R-:W-:Y:S01]  /*f7a0*/  IMAD.X R15, R7, 0x1, R199, P6 ;  /* 0x00000001070f7824 */ /* 0x000fe200030e06c7 */
[----:B------:R-:W-:Y:S01]  /*f7b0*/  SHF.R.S32.HI R7, RZ, 0x1f, R4 ;  /* 0x0000001fff077819 */ /* 0x000fe20000011404 */
[----:B0-----:R-:W-:Y:S01]  /*f7c0*/  STL.64 [R1+0x20], R28 ;  /* 0x0000201c01007387 */ /* 0x001fe20000100a00 */
[----:B------:R-:W-:Y:S02]  /*f7d0*/  IMAD.MOV.U32 R10, RZ, RZ, R20 ;  /* 0x000000ffff0a7224 */ /* 0x000fe400078e0014 */
[----:B--2---:R-:W-:Y:S01]  /*f7e0*/  IMAD.MOV.U32 R9, RZ, RZ, R21 ;  /* 0x000000ffff097224 */ /* 0x004fe200078e0015 */
[----:B------:R-:W-:Y:S01]  /*f7f0*/  STL.64 [R1+0x28], R30 ;  /* 0x0000281e01007387 */ /* 0x000fe20000100a00 */
[----:B------:R-:W-:Y:S02]  /*f800*/  IMAD.MOV.U32 R204, RZ, RZ, R22 ;  /* 0x000000ffffcc7224 */ /* 0x000fe400078e0016 */
[----:B------:R-:W-:Y:S01]  /*f810*/  IMAD.MOV.U32 R205, RZ, RZ, R23 ;  /* 0x000000ffffcd7224 */ /* 0x000fe200078e0017 */
[----:B------:R-:W-:Y:S01]  /*f820*/  STL.64 [R1+0x30], R32 ;  /* 0x0000302001007387 */ /* 0x000fe20000100a00 */
[----:B------:R-:W-:Y:S01]  /*f830*/  IMAD.MOV.U32 R234, RZ, RZ, R24 ;  /* 0x000000ffffea7224 */ /* 0x000fe200078e0018 */
[----:B------:R-:W-:Y:S01]  /*f840*/  F2FP.SATFINITE.E5M2.F32.PACK_AB_MERGE_C R237, R9, R10, RZ ;  /* 0x0000000a09ed723e */ /* 0x000fe200048060ff */
[----:B------:R-:W-:Y:S01]  /*f850*/  IMAD.MOV.U32 R235, RZ, RZ, R25 ;  /* 0x000000ffffeb7224 */ /* 0x000fe200078e0019 */
[----:B------:R-:W-:Y:S01]  /*f860*/  STL.64 [R1+0x38], R34 ;  /* 0x0000382201007387 */ /* 0x000fe20000100a00 */
[----:B------:R-:W-:-:S02]  /*f870*/  IMAD.MOV.U32 R230, RZ, RZ, R26 ;  /* 0x000000ffffe67224 */ /* 0x000fc400078e001a */
[----:B------:R-:W-:Y:S01]  /*f880*/  IMAD.MOV.U32 R231, RZ, RZ, R27 ;  /* 0x000000ffffe77224 */ /* 0x000fe200078e001b */
[----:B------:R-:W-:Y:S01]  /*f890*/  STL [R1+0x40], R36 ;  /* 0x0000402401007387 */ /* 0x000fe20000100800 */
[----:B------:R-:W-:-:S03]  /*f8a0*/  IMAD.MOV.U32 R252, RZ, RZ, R37 ;  /* 0x000000fffffc7224 */ /* 0x000fc600078e0025 */
        /* <DEDUP_REMOVED lines=30> */
[----:B------:R-:W-:Y:S01]  /*fa90*/  IMAD.X R15, R6, 0x1, R199, P6 ;  /* 0x00000001060f7824 */ /* 0x000fe200030e06c7 */
[----:B------:R1:W-:Y:S02]  /*faa0*/  STL.64 [R1+0x5b8], R16 ;  /* 0x0005b81001007387 */ /* 0x0003e40000100a00 */
[----:B------:R-:W-:Y:S02]  /*fab0*/  SHF.R.S32.HI R6, RZ, 0x1f, R5 ;  /* 0x0000001fff067819 */ /* 0x000fe40000011405 */
[----:B------:R2:W-:Y:S01]  /*fac0*/  STL.64 [R1+0x578], R14 ;  /* 0x0005780e01007387 */ /* 0x0005e20000100a00 */
        /* <DEDUP_REMOVED lines=18> */
[--C-:B------:R-:W-:Y:S01]  /*fbf0*/  IMAD.X R17, R7, 0x1, R196.reuse, P5 ;  /* 0x0000000107117824 */ /* 0x100fe200028e06c4 */
[C---:B------:R-:W-:Y:S01]  /*fc00*/  IADD3 R226, P5, PT, R5.reuse, R197, RZ ;  /* 0x000000c505e27210 */ /* 0x040fe20007fbe0ff */
[----:B------:R-:W-:Y:S02]  /*fc10*/  VIADD R4, R5, UR60 ;  /* 0x0000003c05047c36 */ /* 0x000fe40008000000 */
[--C-:B------:R-:W-:Y:S01]  /*fc20*/  IMAD.X R15, R7, 0x1, R199.reuse, P6 ;  /* 0x00000001070f7824 */ /* 0x100fe200030e06c7 */
[----:B------:R-:W-:Y:S01]  /*fc30*/  IADD3 R222, P6, PT, R5, R198, RZ ;  /* 0x000000c605de7210 */ /* 0x000fe20007fde0ff */
[----:B------:R1:W-:Y:S01]  /*fc40*/  STL.64 [R1+0x540], R16 ;  /* 0x0005401001007387 */ /* 0x0003e20000100a00 */
[----:B------:R-:W-:Y:S01]  /*fc50*/  IMAD.X R227, R6, 0x1, R196, P5 ;  /* 0x0000000106e37824 */ /* 0x000fe200028e06c4 */
[----:B------:R-:W-:Y:S01]  /*fc60*/  SHF.R.S32.HI R7, RZ, 0x1f, R4 ;  /* 0x0000001fff077819 */ /* 0x000fe20000011404 */
[----:B------:R-:W-:Y:S01]  /*fc70*/  VIADD R5, R4, UR60 ;  /* 0x0000003c04057c36 */ /* 0x000fe20008000000 */
[----:B------:R2:W-:Y:S01]  /*fc80*/  STL.64 [R1+0x510], R14 ;  /* 0x0005100e01007387 */ /* 0x0005e20000100a00 */
[----:B------:R-:W-:-:S03]  /*fc90*/  IMAD.X R223, R6, 0x1, R199, P6 ;  /* 0x0000000106df7824 */ /* 0x000fc600030e06c7 */
[----:B------:R-:W-:Y:S02]  /*fca0*/  SHF.R.S32.HI R6, RZ, 0x1f, R5 ;  /* 0x0000001fff067819 */ /* 0x000fe40000011405 */
[C---:B-1----:R-:W-:Y:S02]  /*fcb0*/  IADD3 R16, P5, PT, R4.reuse, R197, RZ ;  /* 0x000000c504107210 */ /* 0x042fe40007fbe0ff */
        /* <DEDUP_REMOVED lines=24> */
[-C--:B--2---:R-:W-:Y:S01]  /*fe40*/  IADD3 R14, P6, PT, R5, R198.reuse, RZ ;  /* 0x000000c6050e7210 */ /* 0x084fe20007fde0ff */
[----:B------:R-:W-:Y:S02]  /*fe50*/  VIADD R5, R4, UR60 ;  /* 0x0000003c04057c36 */ /* 0x000fe40008000000 */
[C---:B------:R-:W-:Y:S02]  /*fe60*/  IMAD.X R17, R6.reuse, 0x1, R196, P5 ;  /* 0x0000000106117824 */ /* 0x040fe400028e06c4 */
[----:B------:R-:W-:Y:S01]  /*fe70*/  IMAD.X R15, R6, 0x1, R199, P6 ;  /* 0x00000001060f7824 */ /* 0x000fe200030e06c7 */
[-C--:B------:R-:W-:Y:S02]  /*fe80*/  IADD3 R250, P6, PT, R4, R198.reuse, RZ ;  /* 0x000000c604fa7210 */ /* 0x080fe40007fde0ff */
[----:B------:R-:W-:Y:S02]  /*fe90*/  SHF.R.S32.HI R6, RZ, 0x1f, R5 ;  /* 0x0000001fff067819 */ /* 0x000fe40000011405 */
[----:B------:R1:W-:Y:S01]  /*fea0*/  STL.64 [R1+0x5b0], R14 ;  /* 0x0005b00e01007387 */ /* 0x0003e20000100a00 */
[----:B------:R-:W-:Y:S01]  /*feb0*/  IMAD.X R251, R7, 0x1, R199, P6 ;  /* 0x0000000107fb7824 */ /* 0x000fe200030e06c7 */
[----:B------:R-:W-:-:S02]  /*fec0*/  IADD3 R246, P6, PT, R5, R198, RZ ;  /* 0x000000c605f67210 */ /* 0x000fc40007fde0ff */
[----:B------:R2:W-:Y:S03]  /*fed0*/  STL.64 [R1+0x5d8], R16 ;  /* 0x0005d81001007387 */ /* 0x0005e60000100a00 */
[----:B------:R-:W-:Y:S01]  /*fee0*/  IMAD.X R247, R6, 0x1, R199, P6 ;  /* 0x0000000106f77824 */ /* 0x000fe200030e06c7 */
[----:B-1----:R-:W-:Y:S01]  /*fef0*/  IADD3 R14, P5, PT, R4, R197, RZ ;  /* 0x000000c5040e7210 */ /* 0x002fe20007fbe0ff */
[----:B------:R-:W-:-:S04]  /*ff00*/  VIADD R4, R5, UR60 ;  /* 0x0000003c05047c36 */ /* 0x000fc80008000000 */
[----:B------:R-:W-:Y:S01]  /*ff10*/  IMAD.X R15, R7, 0x1, R196, P5 ;  /* 0x00000001070f7824 */ /* 0x000fe200028e06c4 */
[-C--:B------:R-:W-:Y:S01]  /*ff20*/  IADD3 R248, P5, PT, R5, R197.reuse, RZ ;  /* 0x000000c505f87210 */ /* 0x080fe20007fbe0ff */
[C---:B------:R-:W-:Y:S01]  /*ff30*/  VIADD R5, R4.reuse, UR60 ;  /* 0x0000003c04057c36 */ /* 0x040fe20008000000 */
[----:B------:R-:W-:Y:S02]  /*ff40*/  SHF.R.S32.HI R7, RZ, 0x1f, R4 ;  /* 0x0000001fff077819 */ /* 0x000fe40000011404 */
[-C--:B------:R-:W-:Y:S01]  /*ff50*/  IADD3 R214, P6, PT, R4, R198.reuse, RZ ;  /* 0x000000c604d67210 */ /* 0x080fe20007fde0ff */
[--C-:B------:R-:W-:Y:S01]  /*ff60*/  IMAD.X R249, R6, 0x1, R196.reuse, P5 ;  /* 0x0000000106f97824 */ /* 0x100fe200028e06c4 */
[-C--:B------:R-:W-:Y:S01]  /*ff70*/  IADD3 R244, P5, PT, R4, R197.reuse, RZ ;  /* 0x000000c504f47210 */ /* 0x080fe20007fbe0ff */
[----:B------:R-:W-:Y:S01]  /*ff80*/  VIADD R4, R5, UR60 ;  /* 0x0000003c05047c36 */ /* 0x000fe20008000000 */
[----:B------:R-:W-:Y:S01]  /*ff90*/  SHF.R.S32.HI R8, RZ, 0x1f, R5 ;  /* 0x0000001fff087819 */ /* 0x000fe20000011405 */
[--C-:B------:R-:W-:Y:S01]  /*ffa0*/  IMAD.X R215, R7, 0x1, R199.reuse, P6 ;  /* 0x0000000107d77824 */ /* 0x100fe200030e06c7 */
[-C--:B------:R-:W-:Y:S01]  /*ffb0*/  IADD3 R202, P6, PT, R5, R198.reuse, RZ ;  /* 0x000000c605ca7210 */ /* 0x080fe20007fde0ff */
[----:B------:R-:W-:Y:S01]  /*ffc0*/  IMAD.X R245, R7, 0x1, R196, P5 ;  /* 0x0000000107f57824 */ /* 0x000fe200028e06c4 */
[-C--:B------:R-:W-:Y:S01]  /*ffd0*/  IADD3 R212, P5, PT, R5, R197.reuse, RZ ;  /* 0x000000c505d47210 */ /* 0x080fe20007fbe0ff */
[----:B------:R-:W-:Y:S01]  /*ffe0*/  VIADD R6, R4, UR60 ;  /* 0x0000003c04067c36 */ /* 0x000fe20008000000 */
[----:B------:R-:W-:Y:S01]  /*fff0*/  SHF.R.S32.HI R7, RZ, 0x1f, R4 ;  /* 0x0000001fff077819 */ /* 0x000fe20000011404 */
[--C-:B------:R-:W-:Y:S01]  /*10000*/  IMAD.X R203, R8, 0x1, R199.reuse, P6 ;  /* 0x0000000108cb7824 */ /* 0x100fe200030e06c7 */
[-C--:B------:R-:W-:Y:S01]  /*10010*/  IADD3 R242, P6, PT, R4, R198.reuse, RZ ;  /* 0x000000c604f27210 */ /* 0x080fe20007fde0ff */
[----:B------:R-:W-:Y:S01]  /*10020*/  IMAD.X R213, R8, 0x1, R196, P5 ;  /* 0x0000000108d57824 */ /* 0x000fe200028e06c4 */
[-C--:B------:R-:W-:Y:S01]  /*10030*/  IADD3 R210, P5, PT, R4, R197.reuse, RZ ;  /* 0x000000c504d27210 */ /* 0x080fe20007fbe0ff */
[C---:B------:R-:W-:Y:S01]  /*10040*/  VIADD R5, R6.reuse, UR60 ;  /* 0x0000003c06057c36 */ /* 0x040fe20008000000 */
[----:B------:R-:W-:Y:S01]  /*10050*/  SHF.R.S32.HI R8, RZ, 0x1f, R6 ;  /* 0x0000001fff087819 */ /* 0x000fe20000011406 */
[C---:B------:R-:W-:Y:S01]  /*10060*/  IMAD.X R243, R7.reuse, 0x1, R199, P6 ;  /* 0x0000000107f37824 */ /* 0x040fe200030e06c7 */
[C---:B------:R-:W-:Y:S01]  /*10070*/  IADD3 R208, P6, PT, R6.reuse, R198, RZ ;  /* 0x000000c606d07210 */ /* 0x040fe20007fde0ff */
[--C-:B------:R-:W-:Y:S01]  /*10080*/  IMAD.X R211, R7, 0x1, R196.reuse, P5 ;  /* 0x0000000107d37824 */ /* 0x100fe200028e06c4 */
[-C--:B------:R-:W-:Y:S01]  /*10090*/  IADD3 R240, P5, PT, R6, R197.reuse, RZ ;  /* 0x000000c506f07210 */ /* 0x080fe20007fbe0ff */
[----:B------:R1:W-:Y:S01]  /*100a0*/  STL.64 [R1+0x5a8], R14 ;  /* 0x0005a80e01007387 */ /* 0x0003e20000100a00 */
[----:B------:R-:W-:Y:S01]  /*100b0*/  SHF.R.S32.HI R6, RZ, 0x1f, R5 ;  /* 0x0000001fff067819 */ /* 0x000fe20000011405 */
[C---:B------:R-:W-:Y:S01]  /*100c0*/  IMAD.X R209, R8.reuse, 0x1, R199, P6 ;  /* 0x0000000108d17824 */ /* 0x040fe200030e06c7 */
[----:B--2---:R-:W-:Y:S01]  /*100d0*/  IADD3 R16, P6, PT, R5, R197, RZ ;  /* 0x000000c505107210 */ /* 0x004fe20007fde0ff */
[----:B------:R-:W-:-:S02]  /*100e0*/  IMAD.X R241, R8, 0x1, R196, P5 ;  /* 0x0000000108f17824 */ /* 0x000fc400028e06c4 */
[C---:B------:R-:W-:Y:S02]  /*100f0*/  VIADD R4, R5.reuse, UR60 ;  /* 0x0000003c05047c36 */ /* 0x040fe40008000000 */
[----:B------:R-:W-:Y:S02]  /*10100*/  IMAD.X R17, R6, 0x1, R196, P6 ;  /* 0x0000000106117824 */ /* 0x000fe400030e06c4 */
[----:B------:R-:W-:Y:S01]  /*10110*/  VIADD R238, R4, UR60 ;  /* 0x0000003c04ee7c36 */ /* 0x000fe20008000000 */
[----:B-1----:R-:W-:Y:S02]  /*10120*/  IADD3 R14, P5, PT, R5, R198, RZ ;  /* 0x000000c6050e7210 */ /* 0x002fe40007fbe0ff */
[----:B------:R1:W-:Y:S01]  /*10130*/  STL.64 [R1+0x5a0], R16 ;  /* 0x0005a01001007387 */ /* 0x0003e20000100a00 */
[----:B------:R-:W-:Y:S02]  /*10140*/  SHF.R.S32.HI R5, RZ, 0x1f, R4 ;  /* 0x0000001fff057819 */ /* 0x000fe40000011404 */
[----:B------:R-:W-:Y:S01]  /*10150*/  SHF.R.S32.HI R236, RZ, 0x1f, R238 ;  /* 0x0000001fffec7819 */ /* 0x000fe200000114ee */
[----:B------:R-:W-:-:S05]  /*10160*/  IMAD.X R15, R6, 0x1, R199, P5 ;  /* 0x00000001060f7824 */ /* 0x000fca00028e06c7 */
[----:B------:R2:W-:Y:S01]  /*10170*/  STL.64 [R1+0x5f0], R14 ;  /* 0x0005f00e01007387 */ /* 0x0005e20000100a00 */
[----:B-1----:R-:W-:-:S05]  /*10180*/  IADD3 R16, P6, PT, R4, R197, RZ ;  /* 0x000000c504107210 */ /* 0x002fca0007fde0ff */
[C-C-:B------:R-:W-:Y:S01]  /*10190*/  IMAD.X R17, R5.reuse, 0x1, R196.reuse, P6 ;  /* 0x0000000105117824 */ /* 0x140fe200030e06c4 */
[----:B------:R-:W-:Y:S02]  /*101a0*/  IADD3 R6, P6, PT, R238, R197, RZ ;  /* 0x000000c5ee067210 */ /* 0x000fe40007fde0ff */
[----:B--2---:R-:W-:Y:S02]  /*101b0*/  IADD3 R14, P5, PT, R4, R198, RZ ;  /* 0x000000c6040e7210 */ /* 0x004fe40007fbe0ff */
[----:B------:R-:W-:Y:S01]  /*101c0*/  STL.64 [R1+0x5e8], R16 ;  /* 0x0005e81001007387 */ /* 0x000fe20000100a00 */
[----:B------:R-:W-:Y:S02]  /*101d0*/  IMAD.X R7, R236, 0x1, R196, P6 ;  /* 0x00000001ec077824 */ /* 0x000fe400030e06c4 */
[C---:B------:R-:W-:Y:S02]  /*101e0*/  VIADD R4, R0.reuse, 0x5 ;  /* 0x0000000500047836 */ /* 0x040fe40000000000 */
[----:B------:R-:W-:Y:S01]  /*101f0*/  IMAD.X R15, R5, 0x1, R199, P5 ;  /* 0x00000001050f7824 */ /* 0x000fe200028e06c7 */
[----:B------:R-:W-:Y:S01]  /*10200*/  ISETP.GE.AND P5, PT, R0, UR19, PT ;  /* 0x0000001300007c0c */ /* 0x000fe2000bfa6270 */
[----:B------:R-:W1:Y:S01]  /*10210*/  LDCU.64 UR18, c[0x0][0x398] ;  /* 0x00007300ff1277ac */ /* 0x000e620008000a00 */
[----:B------:R-:W-:-:S02]  /*10220*/  ISETP.GE.AND P6, PT, R4, UR15, PT ;  /* 0x0000000f04007c0c */ /* 0x000fc4000bfc6270 */
[----:B------:R-:W-:Y:S01]  /*10230*/  STL.64 [R1+0x5d0], R14 ;  /* 0x0005d00e01007387 */ /* 0x000fe20000100a00 */
[----:B------:R-:W-:Y:S01]  /*10240*/  ISETP.LT.AND P5, PT, R3, UR6, !P5 ;  /* 0x0000000603007c0c */ /* 0x000fe2000efa1270 */
[----:B------:R-:W2:Y:S02]  /*10250*/  LDCU UR6, c[0x0][0x39c] ;  /* 0x00007380ff0677ac */ /* 0x000ea40008000800 */
[----:B------:R0:W-:Y:S01]  /*10260*/  STL.64 [R1+0x5c8], R6 ;  /* 0x0005c80601007387 */ /* 0x0001e20000100a00 */
[----:B------:R-:W1:Y:S03]  /*10270*/  LDCU.64 UR14, c[0x0][0x398] ;  /* 0x00007300ff0e77ac */ /* 0x000e660008000a00 */
[----:B------:R2:W-:Y:S01]  /*10280*/  STL.64 [R1+0xcd0], R172 ;  /* 0x000cd0ac01007387 */ /* 0x0005e20000100a00 */
[----:B0-----:R-:W0:Y:S01]  /*10290*/  LDTM.x64 R4, tmem[UR11+0x1c0] ;  /* 0x0001c00b000479ee */ /* 0x001e220008340000 */
[----:B------:R-:W-:-:S02]  /*102a0*/  NOP ;  /* 0x0000000000007918 */ /* 0x000fc40000000000 */
[----:B--2---:R-:W2:Y:S01]  /*102b0*/  LDL.LU.64 R172, [R1+0x518] ;  /* 0x0005180001ac7983 */ /* 0x004ea20000300a00 */
[----:B------:R-:W0:Y:S03]  /*102c0*/  LDCU UR11, c[0x0][0x398] ;  /* 0x00007300ff0b77ac */ /* 0x000e260008000800 */
[----:B------:R1:W-:Y:S04]  /*102d0*/  STL.64 [R1+0xcc8], R174 ;  /* 0x000cc8ae01007387 */ /* 0x0003e80000100a00 */
[----:B-1----:R-:W2:Y:S04]  /*102e0*/  LDL.LU R174, [R1+0x418] ;  /* 0x0004180001ae7983 */ /* 0x002ea80000300800 */
[----:B------:R-:W2:Y:S04]  /*102f0*/  LDL.LU R175, [R1+0x41c] ;  /* 0x00041c0001af7983 */ /* 0x000ea80000300800 */
[----:B------:R1:W-:Y:S04]  /*10300*/  STL.64 [R1+0xcc0], R176 ;  /* 0x000cc0b001007387 */ /* 0x0003e80000100a00 */
[----:B-1----:R-:W2:Y:S04]  /*10310*/  LDL.LU.64 R176, [R1+0x520] ;  /* 0x0005200001b07983 */ /* 0x002ea80000300a00 */
        /* <DEDUP_REMOVED lines=58> */
[----:B------:R0:W-:Y:S01]  /*106c0*/  @P4 STG.E.U8 desc[UR24][R220.64], R239 ;  /* 0x000000efdc004986 */ /* 0x0001e2000c101118 */
[----:B------:R-:W-:Y:S01]  /*106d0*/  ISETP.LT.AND P4, PT, R2, UR4, !P3 ;  /* 0x0000000402007c0c */ /* 0x000fe2000df81270 */
[----:B------:R-:W1:Y:S01]  /*106e0*/  LDCU UR4, c[0x0][0x39c] ;  /* 0x00007380ff0477ac */ /* 0x000e620008000800 */
[----:B-----5:R-:W-:Y:S01]  /*106f0*/  ISETP.LT.AND P3, PT, R3, UR8, !P3 ;  /* 0x0000000803007c0c */ /* 0x020fe2000df61270 */
[----:B------:R-:W-:Y:S01]  /*10700*/  STL.64 [R1+0xae8], R38 ;  /* 0x000ae82601007387 */ /* 0x000fe20000100a00 */
[----:B------:R-:W5:Y:S03]  /*10710*/  LDCU UR8, c[0x0][0x398] ;  /* 0x00007300ff0877ac */ /* 0x000f660008000800 */
[----:B------:R-:W-:Y:S04]  /*10720*/  STL.64 [R1+0xae0], R40 ;  /* 0x000ae02801007387 */ /* 0x000fe80000100a00 */
[----:B------:R-:W-:Y:S01]  /*10730*/  STL.64 [R1+0xad8], R42 ;  /* 0x000ad82a01007387 */ /* 0x000fe20000100a00 */
[----:B0-----:R-:W-:Y:S01]  /*10740*/  PRMT R221, R239, 0x9910, RZ ;  /* 0x00009910efdd7816 */ /* 0x001fe200000000ff */
[----:B------:R-:W-:-:S02]  /*10750*/  VIADD R220, R0, 0x6 ;  /* 0x0000000600dc7836 */ /* 0x000fc40000000000 */
[----:B------:R-:W-:Y:S04]  /*10760*/  STL.64 [R1+0xad0], R44 ;  /* 0x000ad02c01007387 */ /* 0x000fe80000100a00 */
[----:B------:R-:W-:Y:S04]  /*10770*/  STL.64 [R1+0xac8], R46 ;  /* 0x000ac82e01007387 */ /* 0x000fe80000100a00 */
[----:B------:R-:W-:Y:S04]  /*10780*/  STL.64 [R1+0xac0], R48 ;  /* 0x000ac03001007387 */ /* 0x000fe80000100a00 */
[----:B------:R-:W-:Y:S04]  /*10790*/  STL.64 [R1+0xab8], R50 ;  /* 0x000ab83201007387 */ /* 0x000fe80000100a00 */
[----:B------:R-:W-:Y:S04]  /*107a0*/  STL.64 [R1+0xab0], R52 ;  /* 0x000ab03401007387 */ /* 0x000fe80000100a00 */
[----:B------:R0:W-:Y:S01]  /*107b0*/  @P5 STG.E.U8 desc[UR24][R218.64], R237 ;  /* 0x000000edda005986 */ /* 0x0001e2000c101118 */
[----:B------:R-:W-:Y:S01]  /*107c0*/  ISETP.GE.AND P5, PT, R220, UR22, PT ;  /* 0x00000016dc007c0c */ /* 0x000fe2000bfa6270 */
[----:B------:R-:W1:Y:S02]  /*107d0*/  LDCU.64 UR22, c[0x0][0x398] ;  /* 0x00007300ff1677ac */ /* 0x000e640008000a00 */
[----:B------:R-:W-:Y:S04]  /*107e0*/  STL.64 [R1+0xaa8], R54 ;  /* 0x000aa83601007387 */ /* 0x000fe80000100a00 */
[----:B------:R-:W-:Y:S01]  /*107f0*/  STL.64 [R1+0xaa0], R56 ;  /* 0x000aa03801007387 */ /* 0x000fe20000100a00 */
[----:B0-----:R-:W-:-:S03]  /*10800*/  SHF.R.S32.HI R218, RZ, 0x8, R221 ;  /* 0x00000008ffda7819 */ /* 0x001fc600000114dd */
[----:B------:R-:W-:Y:S01]  /*10810*/  STL.64 [R1+0xa98], R58 ;  /* 0x000a983a01007387 */ /* 0x000fe20000100a00 */
[----:B------:R-:W-:-:S03]  /*10820*/  PRMT R237, R237, 0x9910, RZ ;  /* 0x00009910eded7816 */ /* 0x000fc600000000ff */
[----:B------:R-:W-:Y:S04]  /*10830*/  STL.64 [R1+0xa90], R60 ;  /* 0x000a903c01007387 */ /* 0x000fe80000100a00 */
[----:B------:R-:W-:Y:S04]  /*10840*/  STL.64 [R1+0xa88], R62 ;  /* 0x000a883e01007387 */ /* 0x000fe80000100a00 */
[----:B------:R-:W-:Y:S04]  /*10850*/  STL.64 [R1+0xa80], R64 ;  /* 0x000a804001007387 */ /* 0x000fe80000100a00 */
[----:B------:R0:W-:Y:S01]  /*10860*/  @P4 STG.E.U8 desc[UR24][R216.64], R218 ;  /* 0x000000dad8004986 */ /* 0x0001e2000c101118 */
[----:B------:R-:W-:Y:S01]  /*10870*/  ISETP.LT.AND P4, PT, R2, UR12, !P2 ;  /* 0x0000000c02007c0c */ /* 0x000fe2000d781270 */
[----:B------:R-:W1:Y:S02]  /*10880*/  LDCU UR12, c[0x0][0x398] ;  /* 0x00007300ff0c77ac */ /* 0x000e640008000800 */
[----:B------:R-:W-:Y:S01]  /*10890*/  STL.64 [R1+0xa78], R66 ;  /* 0x000a784201007387 */ /* 0x000fe20000100a00 */
[----:B0-----:R-:W-:Y:S01]  /*108a0*/  F2FP.SATFINITE.E5M2.F32.PACK_AB_MERGE_C R217, R207, R206, RZ ;  /* 0x000000cecfd9723e */ /* 0x001fe200048060ff */
[----:B------:R-:W-:-:S02]  /*108b0*/  IMAD.MOV.U32 R216, RZ, RZ, R237 ;  /* 0x000000ffffd87224 */ /* 0x000fc400078e00ed */
[----:B------:R-:W2:Y:S01]  /*108c0*/  LDL.LU R206, [R1+0xd04] ;  /* 0x000d040001ce7983 */ /* 0x000ea20000300800 */
[----:B------:R-:W-:-:S03]  /*108d0*/  F2FP.SATFINITE.E5M2.F32.PACK_AB_MERGE_C R218, R205, R204, RZ ;  /* 0x000000cccdda723e */ /* 0x000fc600048060ff */
[----:B------:R-:W2:Y:S01]  /*108e0*/  LDL.LU R207, [R1+0xd00] ;  /* 0x000d000001cf7983 */ /* 0x000ea20000300800 */
[----:B------:R-:W-:-:S03]  /*108f0*/  SHF.R.S32.HI R216, RZ, 0x8, R216 ;  /* 0x00000008ffd87819 */ /* 0x000fc600000114d8 */
[----:B------:R-:W3:Y:S04]  /*10900*/  LDL.LU R204, [R1+0xcfc] ;  /* 0x000cfc0001cc7983 */ /* 0x000ee80000300800 */
[----:B------:R-:W3:Y:S04]  /*10910*/  LDL.LU R205, [R1+0xcf8] ;  /* 0x000cf80001cd7983 */ /* 0x000ee80000300800 */
[----:B------:R-:W4:Y:S04]  /*10920*/  LDL.LU R180, [R1+0x410] ;  /* 0x0004100001b47983 */ /* 0x000f280000300800 */
[----:B------:R-:W4:Y:S04]  /*10930*/  LDL.LU R181, [R1+0x414] ;  /* 0x0004140001b57983 */ /* 0x000f280000300800 */
[----:B------:R-:W4:Y:S01]  /*10940*/  LDL.LU.64 R178, [R1+0x528] ;  /* 0x0005280001b27983 */ /* 0x000f220000300a00 */
[C---:B------:R-:W-:Y:S01]  /*10950*/  ISETP.LT.AND P2, PT, R3.reuse, UR20, !P2 ;  /* 0x0000001403007c0c */ /* 0x040fe2000d741270 */
[----:B------:R-:W0:Y:S02]  /*10960*/  LDCU UR20, c[0x0][0x398] ;  /* 0x00007300ff1477ac */ /* 0x000e240008000800 */
[----:B--2---:R2:W-:Y:S01]  /*10970*/  @P3 STG.E.U8 desc[UR24][R206.64], R216 ;  /* 0x000000d8ce003986 */ /* 0x0045e2000c101118 */
[----:B------:R-:W-:Y:S01]  /*10980*/  ISETP.LT.AND P3, PT, R2, UR16, !P1 ;  /* 0x0000001002007c0c */ /* 0x000fe2000cf61270 */
[----:B------:R-:W0:Y:S01]  /*10990*/  LDCU UR16, c[0x0][0x398] ;  /* 0x00007300ff1077ac */ /* 0x000e220008000800 */
[----:B------:R-:W-:Y:S01]  /*109a0*/  ISETP.LT.AND P1, PT, R3, UR18, !P1 ;  /* 0x0000001203007c0c */ /* 0x000fe2000cf21270 */
[----:B------:R-:W0:Y:S01]  /*109b0*/  LDCU UR18, c[0x0][0x398] ;  /* 0x00007300ff1277ac */ /* 0x000e220008000800 */
[----:B---3--:R3:W-:Y:S01]  /*109c0*/  @P4 STG.E.U8 desc[UR24][R204.64], R217 ;  /* 0x000000d9cc004986 */ /* 0x0087e2000c101118 */
[----:B--2---:R-:W-:-:S04]  /*109d0*/  PRMT R207, R217, 0x9910, RZ ;  /* 0x00009910d9cf7816 */ /* 0x004fc800000000ff */
[----:B------:R2:W-:Y:S01]  /*109e0*/  @P2 STG.E.U8 desc[UR24][R200.64], R218 ;  /* 0x000000dac8002986 */ /* 0x0005e2000c101118 */
[----:B------:R-:W-:-:S05]  /*109f0*/  VIADD R206, R0, 0x7 ;  /* 0x0000000700ce7836 */ /* 0x000fca0000000000 */
[----:B-1----:R-:W-:Y:S01]  /*10a00*/  ISETP.GE.AND P4, PT, R206, UR4, PT ;  /* 0x00000004ce007c0c */ /* 0x002fe2000bf86270 */
[----:B---3--:R-:W-:Y:S01]  /*10a10*/  IMAD.MOV.U32 R204, RZ, RZ, R207 ;  /* 0x000000ffffcc7224 */ /* 0x008fe200078e00cf */
[----:B------:R-:W1:Y:S01]  /*10a20*/  LDCU UR4, c[0x0][0x39c] ;  /* 0x00007380ff0477ac */ /* 0x000e620008000800 */
[----:B------:R-:W-:Y:S02]  /*10a30*/  PRMT R205, R218, 0x9910, RZ ;  /* 0x00009910dacd7816 */ /* 0x000fe400000000ff */
[----:B----4-:R-:W-:Y:S01]  /*10a40*/  F2FP.SATFINITE.E5M2.F32.PACK_AB_MERGE_C R206, R181, R180, RZ ;  /* 0x000000b4b5ce723e */ /* 0x010fe200048060ff */
[C---:B--2---:R-:W-:Y:S01]  /*10a50*/  VIADD R201, R238.reuse, UR60 ;  /* 0x0000003ceec97c36 */ /* 0x044fe20008000000 */
[----:B------:R-:W-:Y:S02]  /*10a60*/  SHF.R.S32.HI R200, RZ, 0x8, R204 ;  /* 0x00000008ffc87819 */ /* 0x000fe400000114cc */
[----:B------:R-:W-:Y:S02]  /*10a70*/  IADD3 R238, P2, PT, R238, R198, RZ ;  /* 0x000000c6eeee7210 */ /* 0x000fe40007f5e0ff */
[----:B------:R-:W-:Y:S01]  /*10a80*/  SHF.R.S32.HI R204, RZ, 0x1f, R201 ;  /* 0x0000001fffcc7819 */ /* 0x000fe200000114c9 */
[----:B------:R2:W-:Y:S01]  /*10a90*/  @P3 STG.E.U8 desc[UR24][R224.64], R200 ;  /* 0x000000c8e0003986 */ /* 0x0005e2000c101118 */
[----:B------:R-:W-:Y:S01]  /*10aa0*/  SHF.R.S32.HI R205, RZ, 0x8, R205 ;  /* 0x00000008ffcd7819 */ /* 0x000fe200000114cd */
[----:B------:R-:W-:Y:S01]  /*10ab0*/  IMAD.X R239, R236, 0x1, R199, P2 ;  /* 0x00000001ecef7824 */ /* 0x000fe200010e06c7 */
[----:B------:R-:W-:-:S03]  /*10ac0*/  IADD3 R236, P2, PT, R201, R197, RZ ;  /* 0x000000c5c9ec7210 */ /* 0x000fc60007f5e0ff */
[----:B------:R3:W-:Y:S02]  /*10ad0*/  @P1 STG.E.U8 desc[UR24][R178.64], R205 ;  /* 0x000000cdb2001986 */ /* 0x0007e4000c101118 */
[----:B------:R-:W-:Y:S01]  /*10ae0*/  IMAD.X R237, R204, 0x1, R196, P2 ;  /* 0x00000001cced7824 */ /* 0x000fe200010e06c4 */
[----:B------:R-:W-:Y:S01]  /*10af0*/  ISETP.LT.AND P2, PT, R2, UR26, !P0 ;  /* 0x0000001a02007c0c */ /* 0x000fe2000c741270 */
[C---:B------:R-:W-:Y:S01]  /*10b00*/  VIADD R216, R0.reuse, 0xe ;  /* 0x0000000e00d87836 */ /* 0x040fe20000000000 */
[----:B------:R-:W-:Y:S01]  /*10b10*/  ISETP.LT.AND P0, PT, R3, UR14, !P0 ;  /* 0x0000000e03007c0c */ /* 0x000fe2000c701270 */
[----:B--2---:R-:W-:Y:S01]  /*10b20*/  VIADD R200, R0, 0x8 ;  /* 0x0000000800c87836 */ /* 0x004fe20000000000 */
[----:B------:R-:W2:Y:S04]  /*10b30*/  LDCU UR14, c[0x0][0x398] ;  /* 0x00007300ff0e77ac */ /* 0x000ea80008000800 */
[----:B------:R-:W-:Y:S01]  /*10b40*/  ISETP.GE.AND P3, PT, R200, UR6, PT ;  /* 0x00000006c8007c0c */ /* 0x000fe2000bf66270 */
[----:B------:R-:W4:Y:S01]  /*10b50*/  LDCU UR6, c[0x0][0x39c] ;  /* 0x00007380ff0677ac */ /* 0x000f220008000800 */
[----:B---3--:R-:W-:Y:S01]  /*10b60*/  F2FP.SATFINITE.E5M2.F32.PACK_AB_MERGE_C R205, R235, R234, RZ ;  /* 0x000000eaebcd723e */ /* 0x008fe200048060ff */
[----:B------:R-:W-:Y:S01]  /*10b70*/  VIADD R200, R0, 0x9 ;  /* 0x0000000900c87836 */ /* 0x000fe20000000000 */
[----:B------:R-:W3:Y:S01]  /*10b80*/  LDL.LU R234, [R1+0xcf4] ;  /* 0x000cf40001ea7983 */ /* 0x000ee20000300800 */
[----:B------:R-:W-:Y:S01]  /*10b90*/  F2FP.SATFINITE.E5M2.F32.PACK_AB_MERGE_C R135, R135, R134, RZ ;  /* 0x000000868787723e */ /* 0x000fe200048060ff */
[----:B------:R-:W0:Y:S02]  /*10ba0*/  LDCU UR26, c[0x0][0x398] ;  /* 0x00007300ff1a77ac */ /* 0x000e240008000800 */
[----:B------:R-:W3:Y:S01]  /*10bb0*/  LDL.LU R235, [R1+0xcf0] ;  /* 0x000cf00001eb7983 */ /* 0x000ee20000300800 */
[----:B-1----:R-:W-:Y:S01]  /*10bc0*/  ISETP.GE.AND P1, PT, R200, UR4, PT ;  /* 0x00000004c8007c0c */ /* 0x002fe2000bf26270 */
[----:B------:R-:W-:Y:S01]  /*10bd0*/  VIADD R200, R0, 0xa ;  /* 0x0000000a00c87836 */ /* 0x000fe20000000000 */
[----:B------:R-:W1:Y:S01]  /*10be0*/  LDCU UR4, c[0x0][0x39c] ;  /* 0x00007380ff0477ac */ /* 0x000e620008000800 */
[----:B------:R0:W-:Y:S04]  /*10bf0*/  @P2 STG.E.U8 desc[UR24][R176.64], R206 ;  /* 0x000000ceb0002986 */ /* 0x0001e8000c101118 */
[----:B------:R2:W-:Y:S01]  /*10c00*/  @P0 STG.E.U8 desc[UR24][R172.64], R205 ;  /* 0x000000cdac000986 */ /* 0x0005e2000c101118 */
[----:B----4-:R-:W-:Y:S01]  /*10c10*/  ISETP.GE.AND P0, PT, R200, UR6, PT ;  /* 0x00000006c8007c0c */ /* 0x010fe2000bf06270 */
[----:B------:R-:W4:Y:S01]  /*10c20*/  LDCU UR6, c[0x0][0x39c] ;  /* 0x00007380ff0677ac */ /* 0x000f220008000800 */
[----:B0-----:R-:W-:Y:S01]  /*10c30*/  PRMT R206, R206, 0x9910, RZ ;  /* 0x00009910cece7816 */ /* 0x001fe200000000ff */
[----:B--2---:R-:W2:Y:S03]  /*10c40*/  LDL.LU.64 R172, [R1+0x550] ;  /* 0x0005500001ac7983 */ /* 0x004ea60000300a00 */
[----:B------:R-:W-:-:S02]  /*10c50*/  SHF.R.S32.HI R200, RZ, 0x8, R206 ;  /* 0x00000008ffc87819 */ /* 0x000fc400000114ce */
[----:B------:R-:W-:Y:S01]  /*10c60*/  F2FP.SATFINITE.E5M2.F32.PACK_AB_MERGE_C R206, R231, R230, RZ ;  /* 0x000000e6e7ce723e */ /* 0x000fe200048060ff */
[----:B------:R-:W2:Y:S04]  /*10c70*/  LDL.LU.64 R178, [R1+0x598] ;  /* 0x0005980001b27983 */ /* 0x000ea80000300a00 */
[----:B------:R-:W2:Y:S04]  /*10c80*/  LDL.LU.64 R176, [R1+0x590] ;  /* 0x0005900001b07983 */ /* 0x000ea80000300a00 */
[----:B------:R-:W2:Y:S04]  /*10c90*/  LDL.LU R230, [R1+0xcec] ;  /* 0x000cec0001e67983 */ /* 0x000ea80000300800 */
[----:B------:R-:W2:Y:S01]  /*10ca0*/  LDL.LU R231, [R1+0xce8] ;  /* 0x000ce80001e77983 */ /* 0x000ea20000300800 */
[----:B------:R-:W-:Y:S01]  /*10cb0*/  ISETP.LT.AND P2, PT, R2, UR22, !P6 ;  /* 0x0000001602007c0c */ /* 0x000fe2000f741270 */
[----:B------:R-:W-:Y:S01]  /*10cc0*/  VIADD R134, R0, 0x47 ;  /* 0x0000004700867836 */ /* 0x000fe20000000000 */
[----:B------:R-:W-:Y:S01]  /*10cd0*/  PRMT R205, R205, 0x9910, RZ ;  /* 0x00009910cdcd7816 */ /* 0x000fe200000000ff */
[----:B------:R-:W4:Y:S01]  /*10ce0*/  LDL.LU R182, [R1+0x420] ;  /* 0x0004200001b67983 */ /* 0x000f220000300800 */
[----:B------:R-:W-:Y:S01]  /*10cf0*/  ISETP.LT.AND P6, PT, R3, UR28, !P6 ;  /* 0x0000001c03007c0c */ /* 0x000fe2000f7c1270 */
[----:B------:R-:W0:Y:S02]  /*10d00*/  LDCU UR22, c[0x0][0x398] ;  /* 0x00007300ff1677ac */ /* 0x000e240008000800 */
[----:B------:R-:W4:Y:S01]  /*10d10*/  LDL.LU R183, [R1+0x424] ;  /* 0x0004240001b77983 */ /* 0x000f220000300800 */
[----:B------:R-:W-:Y:S01]  /*10d20*/  F2FP.SATFINITE.E5M2.F32.PACK_AB_MERGE_C R137, R137, R136, RZ ;  /* 0x000000888989723e */ /* 0x000fe200048060ff */
[----:B------:R-:W0:Y:S02]  /*10d30*/  LDCU UR28, c[0x0][0x398] ;  /* 0x00007300ff1c77ac */ /* 0x000e240008000800 */
[----:B------:R-:W4:Y:S04]  /*10d40*/  LDL.LU R180, [R1+0x20] ;  /* 0x0000200001b47983 */ /* 0x000f280000300800 */
[----:B------:R-:W4:Y:S04]  /*10d50*/  LDL.LU R181, [R1+0x24] ;  /* 0x0000240001b57983 */ /* 0x000f280000300800 */
[----:B---3--:R3:W-:Y:S01]  /*10d60*/  @P2 STG.E.U8 desc[UR24][R234.64], R200 ;  /* 0x000000c8ea002986 */ /* 0x0087e2000c101118 */
[----:B------:R-:W-:Y:S01]  /*10d70*/  ISETP.LT.AND P2, PT, R2, UR30, !P5 ;  /* 0x0000001e02007c0c */ /* 0x000fe2000ef41270 */
[----:B------:R-:W0:Y:S01]  /*10d80*/  LDCU UR30, c[0x0][0x398] ;  /* 0x00007300ff1e77ac */ /* 0x000e220008000800 */
[----:B---3--:R-:W-:Y:S01]  /*10d90*/  IMAD.MOV.U32 R200, RZ, RZ, R205 ;  /* 0x000000ffffc87224 */ /* 0x008fe200078e00cd */
[----:B------:R-:W-:-:S02]  /*10da0*/  F2FP.SATFINITE.E5M2.F32.PACK_AB_MERGE_C R205, R175, R174, RZ ;  /* 0x000000aeafcd723e */ /* 0x000fc400048060ff */
[----:B------:R-:W3:Y:S02]  /*10db0*/  LDL.LU.64 R174, [R1+0x588] ;  /* 0x0005880001ae7983 */ /* 0x000ee40000300a00 */
[----:B------:R-:W-:Y:S02]  /*10dc0*/  SHF.R.S32.HI R200, RZ, 0x8, R200 ;  /* 0x00000008ffc87819 */ /* 0x000fe400000114c8 */
[----:B------:R-:W-:Y:S02]  /*10dd0*/  PRMT R207, R205, 0x9910, RZ ;  /* 0x00009910cdcf7816 */ /* 0x000fe400000000ff */
[----:B-----5:R-:W-:Y:S01]  /*10de0*/  ISETP.LT.AND P5, PT, R3, UR8, !P5 ;  /* 0x0000000803007c0c */ /* 0x020fe2000efa1270 */
[----:B------:R-:W-:Y:S01]  /*10df0*/  @P6 STG.E.U8 desc[UR24][R232.64], R200 ;  /* 0x000000c8e8006986 */ /* 0x000fe2000c101118 */
[----:B------:R-:W-:Y:S01]  /*10e00*/  ISETP.LT.AND P6, PT, R2, UR11, !P4 ;  /* 0x0000000b02007c0c */ /* 0x000fe2000e7c1270 */
[----:B------:R-:W5:Y:S01]  /*10e10*/  LDCU UR11, c[0x0][0x398] ;  /* 0x00007300ff0b77ac */ /* 0x000f620008000800 */
[----:B------:R-:W0:Y:S01]  /*10e20*/  LDCU UR8, c[0x0][0x39c] ;  /* 0x00007380ff0877ac */ /* 0x000e220008000800 */
[----:B--2---:R2:W-:Y:S02]  /*10e30*/  @P2 STG.E.U8 desc[UR24][R230.64], R205 ;  /* 0x000000cde6002986 */ /* 0x0045e4000c101118 */
[----:B--2---:R-:W-:-:S06]  /*10e40*/  IMAD.MOV.U32 R205, RZ, RZ, R207 ;  /* 0x000000ffffcd7224 */ /* 0x004fcc00078e00cf */
[----:B------:R-:W-:Y:S01]  /*10e50*/  @P5 STG.E.U8 desc[UR24][R228.64], R206 ;  /* 0x000000cee4005986 */ /* 0x000fe2000c101118 */
[----:B------:R-:W-:-:S05]  /*10e60*/  SHF.R.S32.HI R205, RZ, 0x8, R205 ;  /* 0x00000008ffcd7819 */ /* 0x000fca00000114cd */
[----:B------:R2:W-:Y:S04]  /*10e70*/  @P6 STG.E.U8 desc[UR24][R172.64], R205 ;  /* 0x000000cdac006986 */ /* 0x0005e8000c101118 */
[----:B--2---:R-:W2:Y:S01]  /*10e80*/  LDL.LU.64 R172, [R1+0x580] ;  /* 0x0005800001ac7983 */ /* 0x004ea20000300a00 */
[----:B------:R-:W-:Y:S01]  /*10e90*/  VIADD R200, R0, 0xb ;  /* 0x0000000b00c87836 */ /* 0x000fe20000000000 */
[----:B------:R-:W-:-:S04]  /*10ea0*/  IADD3 R234, P5, PT, R201, R198, RZ ;  /* 0x000000c6c9ea7210 */ /* 0x000fc80007fbe0ff */
[----:B-1----:R-:W-:Y:S01]  /*10eb0*/  ISETP.GE.AND P2, PT, R200, UR4, PT ;  /* 0x00000004c8007c0c */ /* 0x002fe2000bf46270 */
[----:B------:R-:W-:Y:S01]  /*10ec0*/  VIADD R200, R201, UR60 ;  /* 0x0000003cc9c87c36 */ /* 0x000fe20008000000 */
[C---:B-----5:R-:W-:Y:S01]  /*10ed0*/  ISETP.LT.AND P4, PT, R3.reuse, UR11, !P4 ;  /* 0x0000000b03007c0c */ /* 0x060fe2000e781270 */
[----:B------:R-:W-:Y:S01]  /*10ee0*/  IMAD.X R235, R204, 0x1, R199, P5 ;  /* 0x00000001cceb7824 */ /* 0x000fe200028e06c7 */
[----:B------:R-:W-:Y:S01]  /*10ef0*/  ISETP.LT.AND P6, PT, R2, UR12, !P3 ;  /* 0x0000000c02007c0c */ /* 0x000fe2000dfc1270 */
[----:B------:R-:W1:Y:S01]  /*10f00*/  LDCU UR4, c[0x0][0x39c] ;  /* 0x00007380ff0477ac */ /* 0x000e620008000800 */
[----:B------:R-:W-:Y:S02]  /*10f10*/  SHF.R.S32.HI R201, RZ, 0x1f, R200 ;  /* 0x0000001fffc97819 */ /* 0x000fe400000114c8 */
[----:B------:R-:W-:Y:S01]  /*10f20*/  IADD3 R232, P5, PT, R200, R197, RZ ;  /* 0x000000c5c8e87210 */ /* 0x000fe20007fbe0ff */
[----:B------:R-:W-:Y:S01]  /*10f30*/  VIADD R204, R0, 0xc ;  /* 0x0000000c00cc7836 */ /* 0x000fe20000000000 */
[----:B------:R-:W-:Y:S01]  /*10f40*/  ISETP.LT.AND P3, PT, R3, UR14, !P3 ;  /* 0x0000000e03007c0c */ /* 0x000fe2000df61270 */
[----:B------:R-:W5:Y:S02]  /*10f50*/  LDCU UR12, c[0x0][0x398] ;  /* 0x00007300ff0c77ac */ /* 0x000f640008000800 */
[----:B------:R-:W-:Y:S01]  /*10f60*/  IMAD.X R233, R201, 0x1, R196, P5 ;  /* 0x00000001c9e97824 */ /* 0x000fe200028e06c4 */
[----:B------:R-:W-:Y:S01]  /*10f70*/  IADD3 R230, P5, PT, R200, R198, RZ ;  /* 0x000000c6c8e67210 */ /* 0x000fe20007fbe0ff */
[----:B------:R-:W0:Y:S01]  /*10f80*/  LDCU UR14, c[0x0][0x398] ;  /* 0x00007300ff0e77ac */ /* 0x000e220008000800 */
[----:B------:R-:W-:-:S03]  /*10f90*/  PRMT R205, R206, 0x9910, RZ ;  /* 0x00009910cecd7816 */ /* 0x000fc600000000ff */
[----:B------:R-:W-:Y:S01]  /*10fa0*/  IMAD.X R231, R201, 0x1, R199, P5 ;  /* 0x00000001c9e77824 */ /* 0x000fe200028e06c7 */
[----:B----4-:R-:W-:Y:S01]  /*10fb0*/  ISETP.GE.AND P5, PT, R204, UR6, PT ;  /* 0x00000006cc007c0c */ /* 0x010fe2000bfa6270 */
[----:B------:R-:W-:Y:S01]  /*10fc0*/  VIADD R200, R200, UR60 ;  /* 0x0000003cc8c87c36 */ /* 0x000fe20008000000 */
[----:B------:R-:W-:Y:S01]  /*10fd0*/  F2FP.SATFINITE.E5M2.F32.PACK_AB_MERGE_C R204, R183, R182, RZ ;  /* 0x000000b6b7cc723e */ /* 0x000fe200048060ff */
[----:B------:R-:W4:Y:S01]  /*10fe0*/  LDCU UR11, c[0x0][0x39c] ;  /* 0x00007380ff0b77ac */ /* 0x000f220008000800 */
[----:B------:R-:W-:Y:S01]  /*10ff0*/  SHF.R.S32.HI R201, RZ, 0x8, R205 ;  /* 0x00000008ffc97819 */ /* 0x000fe200000114cd */
[----:B------:R-:W4:Y:S01]  /*11000*/  LDL.LU R182, [R1+0x428] ;  /* 0x0004280001b67983 */ /* 0x000f220000300800 */
[----:B------:R-:W-:Y:S01]  /*11010*/  F2FP.SATFINITE.E5M2.F32.PACK_AB_MERGE_C R205, R181, R180, RZ ;  /* 0x000000b4b5cd723e */ /* 0x000fe200048060ff */
[----:B------:R-:W0:Y:S02]  /*11020*/  LDCU UR6, c[0x0][0x39c] ;  /* 0x00007380ff0677ac */ /* 0x000e240008000800 */
[----:B------:R-:W4:Y:S04]  /*11030*/  LDL.LU R183, [R1+0x42c] ;  /* 0x00042c0001b77983 */ /* 0x000f280000300800 */
[----:B------:R-:W4:Y:S04]  /*11040*/  LDL.LU R180, [R1+0x28] ;  /* 0x0000280001b47983 */ /* 0x000f280000300800 */
[----:B------:R-:W4:Y:S04]  /*11050*/  LDL.LU R181, [R1+0x2c] ;  /* 0x00002c0001b57983 */ /* 0x000f280000300800 */
[----:B------:R0:W-:Y:S04]  /*11060*/  @P4 STG.E.U8 desc[UR24][R178.64], R201 ;  /* 0x000000c9b2004986 */ /* 0x0001e8000c101118 */
[----:B------:R1:W-:Y:S01]  /*11070*/  @P6 STG.E.U8 desc[UR24][R176.64], R204 ;  /* 0x000000ccb0006986 */ /* 0x0003e2000c101118 */
[----:B------:R-:W-:-:S03]  /*11080*/  PRMT R206, R204, 0x9910, RZ ;  /* 0x00009910ccce7816 */ /* 0x000fc600000000ff */
[----:B0-----:R-:W4:Y:S04]  /*11090*/  LDL.LU.64 R178, [R1+0x5c0] ;  /* 0x0005c00001b27983 */ /* 0x001f280000300a00 */
[----:B-1----:R-:W4:Y:S01]  /*110a0*/  LDL.LU.64 R176, [R1+0x5b8] ;  /* 0x0005b80001b07983 */ /* 0x002f220000300a00 */
[----:B------:R-:W-:Y:S01]  /*110b0*/  ISETP.LT.AND P4, PT, R2, UR16, !P1 ;  /* 0x0000001002007c0c */ /* 0x000fe2000cf81270 */
[----:B------:R-:W-:Y:S01]  /*110c0*/  IMAD.MOV.U32 R204, RZ, RZ, R206 ;  /* 0x000000ffffcc7224 */ /* 0x000fe200078e00ce */
[----:B------:R-:W-:Y:S01]  /*110d0*/  PRMT R218, R205, 0x9910, RZ ;  /* 0x00009910cdda7816 */ /* 0x000fe200000000ff */
[----:B------:R-:W-:Y:S01]  /*110e0*/  VIADD R201, R0, 0xd ;  /* 0x0000000d00c97836 */ /* 0x000fe20000000000 */
[----:B------:R-:W0:Y:S02]  /*110f0*/  LDCU UR16, c[0x0][0x398] ;  /* 0x00007300ff1077ac */ /* 0x000e240008000800 */
[----:B------:R-:W-:Y:S01]  /*11100*/  SHF.R.S32.HI R204, RZ, 0x8, R204 ;  /* 0x00000008ffcc7819 */ /* 0x000fe200000114cc */
[----:B---3--:R1:W-:Y:S04]  /*11110*/  @P3 STG.E.U8 desc[UR24][R174.64], R205 ;  /* 0x000000cdae003986 */ /* 0x0083e8000c101118 */
[----:B-1----:R-:W3:Y:S04]  /*11120*/  LDL.LU.64 R174, [R1+0x578] ;  /* 0x0005780001ae7983 */ /* 0x002ee80000300a00 */
[----:B--2---:R1:W-:Y:S04]  /*11130*/  @P4 STG.E.U8 desc[UR24][R172.64], R204 ;  /* 0x000000ccac004986 */ /* 0x0043e8000c101118 */
[----:B-1----:R-:W2:Y:S01]  /*11140*/  LDL.LU.64 R172, [R1+0x570] ;  /* 0x0005700001ac7983 */ /* 0x002ea20000300a00 */
[----:B------:R-:W-:Y:S01]  /*11150*/  ISETP.GE.AND P6, PT, R201, UR8, PT ;  /* 0x00000008c9007c0c */ /* 0x000fe2000bfc6270 */
[----:B------:R-:W1:Y:S01]  /*11160*/  LDCU UR8, c[0x0][0x398] ;  /* 0x00007300ff0877ac */ /* 0x000e620008000800 */
[----:B------:R-:W-:-:S02]  /*11170*/  SHF.R.S32.HI R201, RZ, 0x1f, R200 ;  /* 0x0000001fffc97819 */ /* 0x000fc400000114c8 */
[CC--:B------:R-:W-:Y:S01]  /*11180*/  IADD3 R206, P3, PT, R200.reuse, R197.reuse, RZ ;  /* 0x000000c5c8ce7210 */ /* 0x0c0fe20007f7e0ff */
[----:B------:R-:W-:Y:S01]  /*11190*/  VIADD R204, R200, UR60 ;  /* 0x0000003cc8cc7c36 */ /* 0x000fe20008000000 */
[----:B-----5:R-:W-:Y:S01]  /*111a0*/  ISETP.LT.AND P1, PT, R3, UR12, !P1 ;  /* 0x0000000c03007c0c */ /* 0x020fe2000cf21270 */
[----:B------:R-:W5:Y:S01]  /*111b0*/  LDL.LU R188, [R1+0x430] ;  /* 0x0004300001bc7983 */ /* 0x000f620000300800 */
[----:B------:R-:W-:Y:S01]  /*111c0*/  ISETP.GE.AND P4, PT, R216, UR4, PT ;  /* 0x00000004d8007c0c */ /* 0x000fe2000bf86270 */
[C---:B------:R-:W-:Y:S01]  /*111d0*/  IMAD.X R207, R201.reuse, 0x1, R196, P3 ;  /* 0x00000001c9cf7824 */ /* 0x040fe200018e06c4 */
[----:B------:R-:W-:Y:S01]  /*111e0*/  IADD3 R200, P3, PT, R200, R198, RZ ;  /* 0x000000c6c8c87210 */ /* 0x000fe20007f7e0ff */
[----:B------:R-:W5:Y:S01]  /*111f0*/  LDL.LU R189, [R1+0x434] ;  /* 0x0004340001bd7983 */ /* 0x000f620000300800 */
[----:B------:R-:W-:Y:S01]  /*11200*/  SHF.R.S32.HI R205, RZ, 0x1f, R204 ;  /* 0x0000001fffcd7819 */ /* 0x000fe200000114cc */
[----:B------:R-:W0:Y:S02]  /*11210*/  LDCU UR12, c[0x0][0x398] ;  /* 0x00007300ff0c77ac */ /* 0x000e240008000800 */
[----:B------:R-:W-:Y:S01]  /*11220*/  IMAD.X R201, R201, 0x1, R199, P3 ;  /* 0x00000001c9c97824 */ /* 0x000fe200018e06c7 */
[----:B------:R-:W-:Y:S01]  /*11230*/  IADD3 R228, P3, PT, R204, R197, RZ ;  /* 0x000000c5cce47210 */ /* 0x000fe20007f7e0ff */
[----:B------:R-:W5:Y:S01]  /*11240*/  LDL.LU.64 R186, [R1+0x568] ;  /* 0x0005680001ba7983 */ /* 0x000f620000300a00 */
[----:B------:R-:W-:Y:S01]  /*11250*/  SHF.R.S32.HI R216, RZ, 0x8, R218 ;  /* 0x00000008ffd87819 */ /* 0x000fe200000114da */
[----:B------:R-:W0:Y:S02]  /*11260*/  LDCU UR4, c[0x0][0x39c] ;  /* 0x00007380ff0477ac */ /* 0x000e240008000800 */
[----:B------:R-:W-:Y:S01]  /*11270*/  IMAD.X R229, R205, 0x1, R196, P3 ;  /* 0x00000001cde57824 */ /* 0x000fe200018e06c4 */
[----:B-1----:R-:W-:Y:S01]  /*11280*/  ISETP.LT.AND P3, PT, R2, UR8, !P0 ;  /* 0x0000000802007c0c */ /* 0x002fe2000c761270 */
[----:B------:R-:W5:Y:S01]  /*11290*/  LDL.LU.64 R184, [R1+0x560] ;  /* 0x0005600001b87983 */ /* 0x000f620000300a00 */
[----:B------:R-:W-:Y:S01]  /*112a0*/  ISETP.LT.AND P0, PT, R3, UR14, !P0 ;  /* 0x0000000e03007c0c */ /* 0x000fe2000c701270 */
[----:B------:R-:W1:Y:S01]  /*112b0*/  LDCU UR8, c[0x0][0x398] ;  /* 0x00007300ff0877ac */ /* 0x000e620008000800 */
[----:B----4-:R-:W-:-:S02]  /*112c0*/  F2FP.SATFINITE.E5M2.F32.PACK_AB_MERGE_C R217, R183, R182, RZ ;  /* 0x000000b6b7d9723e */ /* 0x010fc400048060ff */
[----:B------:R-:W4:Y:S01]  /*112d0*/  LDL.LU R182, [R1+0x30] ;  /* 0x0000300001b67983 */ /* 0x000f220000300800 */
[----:B------:R-:W0:Y:S01]  /*112e0*/  LDCU UR14, c[0x0][0x398] ;  /* 0x00007300ff0e77ac */ /* 0x000e220008000800 */
[----:B------:R-:W-:Y:S02]  /*112f0*/  F2FP.SATFINITE.E5M2.F32.PACK_AB_MERGE_C R218, R181, R180, RZ ;  /* 0x000000b4b5da723e */ /* 0x000fe400048060ff */
[----:B------:R-:W4:Y:S01]  /*11300*/  LDL.LU R183, [R1+0x34] ;  /* 0x0000340001b77983 */ /* 0x000f220000300800 */
[----:B------:R-:W-:-:S03]  /*11310*/  PRMT R219, R217, 0x9910, RZ ;  /* 0x00009910d9db7816 */ /* 0x000fc600000000ff */
[----:B------:R-:W-:Y:S04]  /*11320*/  @P1 STG.E.U8 desc[UR24][R178.64], R216 ;  /* 0x000000d8b2001986 */ /* 0x000fe8000c101118 */
[----:B------:R1:W-:Y:S01]  /*11330*/  @P3 STG.E.U8 desc[UR24][R176.64], R217 ;  /* 0x000000d9b0003986 */ /* 0x0003e2000c101118 */
[----:B0-----:R-:W-:Y:S01]  /*11340*/  ISETP.LT.AND P1, PT, R2, UR16, !P2 ;  /* 0x0000001002007c0c */ /* 0x001fe2000d721270 */
[----:B------:R-:W0:Y:S01]  /*11350*/  LDCU UR16, c[0x0][0x398] ;  /* 0x00007300ff1077ac */ /* 0x000e220008000800 */
[----:B-1----:R-:W-:-:S05]  /*11360*/  IMAD.MOV.U32 R217, RZ, RZ, R219 ;  /* 0x000000ffffd97224 */ /* 0x002fca00078e00db */
[----:B------:R-:W-:Y:S01]  /*11370*/  SHF.R.S32.HI R217, RZ, 0x8, R217 ;  /* 0x00000008ffd97819 */ /* 0x000fe200000114d9 */
[----:B---3--:R1:W-:Y:S04]  /*11380*/  @P0 STG.E.U8 desc[UR24][R174.64], R218 ;  /* 0x000000daae000986 */ /* 0x0083e8000c101118 */
[----:B-1----:R-:W3:Y:S04]  /*11390*/  LDL.LU.64 R174, [R1+0x548] ;  /* 0x0005480001ae7983 */ /* 0x002ee80000300a00 */
[----:B------:R-:W3:Y:S04]  /*113a0*/  LDL.LU.64 R180, [R1+0x540] ;  /* 0x0005400001b47983 */ /* 0x000ee80000300a00 */
[----:B------:R-:W3:Y:S04]  /*113b0*/  LDL.LU R178, [R1+0x438] ;  /* 0x0004380001b27983 */ /* 0x000ee80000300800 */
[----:B------:R-:W3:Y:S04]  /*113c0*/  LDL.LU R179, [R1+0x43c] ;  /* 0x00043c0001b37983 */ /* 0x000ee80000300800 */
[----:B------:R-:W3:Y:S04]  /*113d0*/  LDL.LU R176, [R1+0x38] ;  /* 0x0000380001b07983 */ /* 0x000ee80000300800 */
[----:B------:R-:W3:Y:S04]  /*113e0*/  LDL.LU R177, [R1+0x3c] ;  /* 0x00003c0001b17983 */ /* 0x000ee80000300800 */
[----:B--2---:R1:W-:Y:S04]  /*113f0*/  @P1 STG.E.U8 desc[UR24][R172.64], R217 ;  /* 0x000000d9ac001986 */ /* 0x0043e8000c101118 */
[----:B-1----:R-:W2:Y:S01]  /*11400*/  LDL.LU.64 R172, [R1+0x510] ;  /* 0x0005100001ac7983 */ /* 0x002ea20000300a00 */
[----:B------:R-:W-:-:S05]  /*11410*/  VIADD R216, R0, 0xf ;  /* 0x0000000f00d87836 */ /* 0x000fca0000000000 */
[----:B------:R-:W-:Y:S01]  /*11420*/  ISETP.GE.AND P3, PT, R216, UR11, PT ;  /* 0x0000000bd8007c0c */ /* 0x000fe2000bf66270 */
[----:B------:R-:W1:Y:S01]  /*11430*/  LDCU UR11, c[0x0][0x398] ;  /* 0x00007300ff0b77ac */ /* 0x000e620008000800 */
[----:B------:R-:W-:Y:S01]  /*11440*/  ISETP.LT.AND P2, PT, R3, UR12, !P2 ;  /* 0x0000000c03007c0c */ /* 0x000fe2000d741270 */
[----:B------:R-:W-:Y:S01]  /*11450*/  VIADD R216, R0, 0x10 ;  /* 0x0000001000d87836 */ /* 0x000fe20000000000 */
[----:B------:R-:W-:Y:S01]  /*11460*/  ISETP.LT.AND P0, PT, R2, UR8, !P5 ;  /* 0x0000000802007c0c */ /* 0x000fe2000ef01270 */
[----:B------:R-:W0:Y:S01]  /*11470*/  LDCU UR8, c[0x0][0x39c] ;  /* 0x00007380ff0877ac */ /* 0x000e220008000800 */
[----:B------:R-:W-:Y:S02]  /*11480*/  PRMT R218, R218, 0x9910, RZ ;  /* 0x00009910dada7816 */ /* 0x000fe400000000ff */
[----:B------:R-:W-:Y:S01]  /*11490*/  ISETP.GE.AND P1, PT, R216, UR6, PT ;  /* 0x00000006d8007c0c */ /* 0x000fe2000bf26270 */
[----:B------:R-:W0:Y:S01]  /*114a0*/  LDCU UR6, c[0x0][0x398] ;  /* 0x00007300ff0677ac */ /* 0x000e220008000800 */
[----:B------:R-:W-:-:S02]  /*114b0*/  SHF.R.S32.HI R218, RZ, 0x8, R218 ;  /* 0x00000008ffda7819 */ /* 0x000fc400000114da */
[----:B-----5:R-:W-:Y:S01]  /*114c0*/  F2FP.SATFINITE.E5M2.F32.PACK_AB_MERGE_C R217, R189, R188, RZ ;  /* 0x000000bcbdd9723e */ /* 0x020fe200048060ff */
[----:B------:R-:W-:Y:S01]  /*114d0*/  VIADD R216, R0, 0x11 ;  /* 0x0000001100d87836 */ /* 0x000fe20000000000 */
[----:B------:R-:W5:Y:S01]  /*114e0*/  LDCU UR12, c[0x0][0x398] ;  /* 0x00007300ff0c77ac */ /* 0x000f620008000800 */
[----:B-1----:R-:W-:Y:S01]  /*114f0*/  ISETP.LT.AND P5, PT, R3, UR11, !P5 ;  /* 0x0000000b03007c0c */ /* 0x002fe2000efa1270 */
[----:B------:R1:W-:Y:S02]  /*11500*/  @P2 STG.E.U8 desc[UR24][R186.64], R218 ;  /* 0x000000daba002986 */ /* 0x0003e4000c101118 */
[----:B------:R-:W-:Y:S01]  /*11510*/  ISETP.GE.AND P2, PT, R216, UR4, PT ;  /* 0x00000004d8007c0c */ /* 0x000fe2000bf46270 */
[----:B------:R-:W2:Y:S01]  /*11520*/  LDCU UR11, c[0x0][0x398] ;  /* 0x00007300ff0b77ac */ /* 0x000ea20008000800 */
[----:B------:R4:W-:Y:S01]  /*11530*/  @P0 STG.E.U8 desc[UR24][R184.64], R217 ;  /* 0x000000d9b8000986 */ /* 0x0009e2000c101118 */
[----:B------:R-:W-:Y:S01]  /*11540*/  ISETP.LT.AND P0, PT, R2, UR14, !P6 ;  /* 0x0000000e02007c0c */ /* 0x000fe2000f701270 */
[----:B------:R-:W-:Y:S01]  /*11550*/  VIADD R216, R0, 0x12 ;  /* 0x0000001200d87836 */ /* 0x000fe20000000000 */
[----:B-1----:R-:W-:Y:S01]  /*11560*/  PRMT R218, R217, 0x9910, RZ ;  /* 0x00009910d9da7816 */ /* 0x002fe200000000ff */
[----:B------:R-:W1:Y:S01]  /*11570*/  LDCU UR14, c[0x0][0x398] ;  /* 0x00007300ff0e77ac */ /* 0x000e620008000800 */
[----:B----4-:R-:W-:Y:S01]  /*11580*/  F2FP.SATFINITE.E5M2.F32.PACK_AB_MERGE_C R217, R183, R182, RZ ;  /* 0x000000b6b7d9723e */ /* 0x010fe200048060ff */
[----:B------:R-:W4:Y:S01]  /*11590*/  LDCU UR4, c[0x0][0x39c] ;  /* 0x00007380ff0477ac */ /* 0x000f220008000800 */
[----:B0-----:R-:W-:Y:S01]  /*115a0*/  ISETP.LT.AND P6, PT, R3, UR6, !P6 ;  /* 0x0000000603007c0c */ /* 0x001fe2000f7c1270 */
[----:B------:R-:W0:Y:S02]  /*115b0*/  LDCU UR6, c[0x0][0x39c] ;  /* 0x00007380ff0677ac */ /* 0x000e240008000800 */
[----:B---3--:R3:W-:Y:S01]  /*115c0*/  @P5 STG.E.U8 desc[UR24][R174.64], R217 ;  /* 0x000000d9ae005986 */ /* 0x0087e2000c101118 */
[----:B------:R-:W-:Y:S01]  /*115d0*/  ISETP.GE.AND P5, PT, R216, UR8, PT ;  /* 0x00000008d8007c0c */ /* 0x000fe2000bfa6270 */
[----:B------:R-:W0:Y:S01]  /*115e0*/  LDCU UR8, c[0x0][0x39c] ;  /* 0x00007380ff0877ac */ /* 0x000e220008000800 */
[----:B------:R-:W-:Y:S01]  /*115f0*/  SHF.R.S32.HI R216, RZ, 0x8, R218 ;  /* 0x00000008ffd87819 */ /* 0x000fe200000114da */
[----:B---3--:R-:W3:Y:S01]  /*11600*/  LDL.LU.64 R174, [R1+0x508] ;  /* 0x0005080001ae7983 */ /* 0x008ee20000300a00 */
[----:B------:R-:W-:-:S03]  /*11610*/  PRMT R217, R217, 0x9910, RZ ;  /* 0x00009910d9d97816 */ /* 0x000fc600000000ff */
[----:B------:R0:W-:Y:S04]  /*11620*/  @P0 STG.E.U8 desc[UR24][R180.64], R216 ;  /* 0x000000d8b4000986 */ /* 0x0001e8000c101118 */
[----:B------:R-:W3:Y:S01]  /*11630*/  LDL.LU R183, [R1+0x440] ;  /* 0x0004400001b77983 */ /* 0x000ee20000300800 */
[----:B0-----:R-:W-:-:S03]  /*11640*/  IMAD.MOV.U32 R216, RZ, RZ, R217 ;  /* 0x000000ffffd87224 */ /* 0x001fc600078e00d9 */
[----:B------:R-:W3:Y:S02]  /*11650*/  LDL.LU R180, [R1+0x444] ;  /* 0x0004440001b47983 */ /* 0x000ee40000300800 */
[----:B------:R-:W-:Y:S02]  /*11660*/  SHF.R.S32.HI R216, RZ, 0x8, R216 ;  /* 0x00000008ffd87819 */ /* 0x000fe400000114d8 */
[----:B------:R-:W3:Y:S01]  /*11670*/  LDL.LU R181, [R1+0x40] ;  /* 0x0000400001b57983 */ /* 0x000ee20000300800 */
[----:B------:R-:W-:-:S03]  /*11680*/  F2FP.SATFINITE.E5M2.F32.PACK_AB_MERGE_C R217, R179, R178, RZ ;  /* 0x000000b2b3d9723e */ /* 0x000fc600048060ff */
[----:B------:R-:W3:Y:S04]  /*11690*/  LDL.LU.64 R178, [R1+0x538] ;  /* 0x0005380001b27983 */ /* 0x000ee80000300a00 */
[----:B--2---:R0:W-:Y:S04]  /*116a0*/  @P6 STG.E.U8 desc[UR24][R172.64], R216 ;  /* 0x000000d8ac006986 */ /* 0x0041e8000c101118 */
[----:B0-----:R-:W2:Y:S01]  /*116b0*/  LDL.LU.64 R172, [R1+0x530] ;  /* 0x0005300001ac7983 */ /* 0x001ea20000300a00 */
[----:B------:R-:W-:Y:S01]  /*116c0*/  ISETP.LT.AND P0, PT, R2, UR11, !P4 ;  /* 0x0000000b02007c0c */ /* 0x000fe2000e701270 */
[----:B------:R-:W-:Y:S01]  /*116d0*/  VIADD R216, R0, 0x13 ;  /* 0x0000001300d87836 */ /* 0x000fe20000000000 */
[----:B-----5:R-:W-:Y:S01]  /*116e0*/  ISETP.LT.AND P4, PT, R3, UR12, !P4 ;  /* 0x0000000c03007c0c */ /* 0x020fe2000e781270 */
[----:B------:R-:W0:Y:S01]  /*116f0*/  LDCU UR11, c[0x0][0x398] ;  /* 0x00007300ff0b77ac */ /* 0x000e220008000800 */
[----:B------:R-:W-:-:S02]  /*11700*/  PRMT R218, R217, 0x9910, RZ ;  /* 0x00009910d9da7816 */ /* 0x000fc400000000ff */
[----:B-1----:R-:W-:Y:S01]  /*11710*/  ISETP.LT.AND P6, PT, R2, UR14, !P3 ;  /* 0x0000000e02007c0c */ /* 0x002fe2000dfc1270 */
[----:B------:R-:W1:Y:S01]  /*11720*/  LDCU UR12, c[0x0][0x398] ;  /* 0x00007300ff0c77ac */ /* 0x000e620008000800 */
[----:B------:R-:W-:Y:S02]  /*11730*/  F2FP.SATFINITE.E5M2.F32.PACK_AB_MERGE_C R219, R177, R176, RZ ;  /* 0x000000b0b1db723e */ /* 0x000fe400048060ff */
[----:B------:R-:W5:Y:S01]  /*11740*/  LDL.LU.64 R176, [R1+0x500] ;  /* 0x0005000001b07983 */ /* 0x000f620000300a00 */
[----:B------:R-:W0:Y:S03]  /*11750*/  LDCU UR14, c[0x0][0x398] ;  /* 0x00007300ff0e77ac */ /* 0x000e260008000800 */
[----:B------:R1:W-:Y:S01]  /*11760*/  @P0 STG.E.U8 desc[UR24][R226.64], R217 ;  /* 0x000000d9e2000986 */ /* 0x0003e2000c101118 */
[----:B----4-:R-:W-:Y:S01]  /*11770*/  ISETP.GE.AND P0, PT, R216, UR4, PT ;  /* 0x00000004d8007c0c */ /* 0x010fe2000bf06270 */
[----:B------:R-:W-:Y:S01]  /*11780*/  IMAD.MOV.U32 R216, RZ, RZ, R218 ;  /* 0x000000ffffd87224 */ /* 0x000fe200078e00da */
[----:B------:R-:W4:Y:S01]  /*11790*/  LDCU UR4, c[0x0][0x39c] ;  /* 0x00007380ff0477ac */ /* 0x000f220008000800 */
[----:B------:R0:W-:Y:S01]  /*117a0*/  @P4 STG.E.U8 desc[UR24][R222.64], R219 ;  /* 0x000000dbde004986 */ /* 0x0001e2000c101118 */
[----:B------:R-:W-:-:S02]  /*117b0*/  VIADD R218, R204, UR60 ;  /* 0x0000003cccda7c36 */ /* 0x000fc40008000000 */
[----:B------:R-:W-:Y:S02]  /*117c0*/  SHF.R.S32.HI R216, RZ, 0x8, R216 ;  /* 0x00000008ffd87819 */ /* 0x000fe400000114d8 */
[----:B-1----:R-:W-:Y:S02]  /*117d0*/  IADD3 R226, P4, PT, R204, R198, RZ ;  /* 0x000000c6cce27210 */ /* 0x002fe40007f9e0ff */
[----:B------:R-:W-:-:S03]  /*117e0*/  SHF.R.S32.HI R204, RZ, 0x1f, R218 ;  /* 0x0000001fffcc7819 */ /* 0x000fc600000114da */
[----:B------:R-:W-:Y:S01]  /*117f0*/  IMAD.X R227, R205, 0x1, R199, P4 ;  /* 0x00000001cde37824 */ /* 0x000fe200020e06c7 */
[----:B------:R-:W-:Y:S02]  /*11800*/  IADD3 R224, P4, PT, R218, R197, RZ ;  /* 0x000000c5dae07210 */ /* 0x000fe40007f9e0ff */
[----:B0-----:R-:W-:Y:S01]  /*11810*/  ISETP.LT.AND P3, PT, R3, UR11, !P3 ;  /* 0x0000000b03007c0c */ /* 0x001fe2000df61270 */
[----:B------:R-:W-:Y:S01]  /*11820*/  VIADD R205, R0, 0x14 ;  /* 0x0000001400cd7836 */ /* 0x000fe20000000000 */
[----:B------:R-:W0:Y:S01]  /*11830*/  LDCU UR11, c[0x0][0x39c] ;  /* 0x00007380ff0b77ac */ /* 0x000e220008000800 */
[----:B------:R-:W-:Y:S01]  /*11840*/  IMAD.X R225, R204, 0x1, R196, P4 ;  /* 0x00000001cce17824 */ /* 0x000fe200020e06c4 */
[----:B------:R-:W-:-:S05]  /*11850*/  IADD3 R222, P4, PT, R218, R198, RZ ;  /* 0x000000c6dade7210 */ /* 0x000fca0007f9e0ff */
[----:B------:R-:W-:Y:S01]  /*11860*/  IMAD.X R223, R204, 0x1, R199, P4 ;  /* 0x00000001ccdf7824 */ /* 0x000fe200020e06c7 */
[----:B------:R-:W-:Y:S01]  /*11870*/  ISETP.GE.AND P4, PT, R205, UR6, PT ;  /* 0x00000006cd007c0c */ /* 0x000fe2000bf86270 */
[----:B---3--:R1:W-:Y:S01]  /*11880*/  @P6 STG.E.U8 desc[UR24][R174.64], R216 ;  /* 0x000000d8ae006986 */ /* 0x0083e2000c101118 */
[----:B------:R-:W-:Y:S02]  /*11890*/  ISETP.LT.AND P6, PT, R2, UR12, !P1 ;  /* 0x0000000c02007c0c */ /* 0x000fe4000cfc1270 */
[----:B------:R-:W-:Y:S01]  /*118a0*/  F2FP.SATFINITE.E5M2.F32.PACK_AB_MERGE_C R217, R252, R181, RZ ;  /* 0x000000b5fcd9723e */ /* 0x000fe200048060ff */
[----:B-1----:R-:W3:Y:S01]  /*118b0*/  LDL.LU.64 R174, [R1+0x558] ;  /* 0x0005580001ae7983 */ /* 0x002ee20000300a00 */
[----:B------:R-:W-:Y:S01]  /*118c0*/  PRMT R216, R219, 0x9910, RZ ;  /* 0x00009910dbd87816 */ /* 0x000fe200000000ff */
[----:B------:R-:W-:Y:S01]  /*118d0*/  VIADD R218, R218, UR60 ;  /* 0x0000003cdada7c36 */ /* 0x000fe20008000000 */
[----:B------:R-:W-:Y:S01]  /*118e0*/  F2FP.SATFINITE.E5M2.F32.PACK_AB_MERGE_C R205, R180, R183, RZ ;  /* 0x000000b7b4cd723e */ /* 0x000fe200048060ff */
[----:B------:R-:W1:Y:S01]  /*118f0*/  LDCU UR12, c[0x0][0x398] ;  /* 0x00007300ff0c77ac */ /* 0x000e620008000800 */
[----:B------:R-:W-:Y:S01]  /*11900*/  SHF.R.S32.HI R204, RZ, 0x8, R216 ;  /* 0x00000008ffcc7819 */ /* 0x000fe200000114d8 */
[----:B------:R-:W0:Y:S04]  /*11910*/  LDCU UR6, c[0x0][0x39c] ;  /* 0x00007380ff0677ac */ /* 0x000e280008000800 */
[----:B------:R-:W-:Y:S04]  /*11920*/  @P3 STG.E.U8 desc[UR24][R178.64], R204 ;  /* 0x000000ccb2003986 */ /* 0x000fe8000c101118 */
[----:B--2---:R2:W-:Y:S04]  /*11930*/  @P6 STG.E.U8 desc[UR24][R172.64], R205 ;  /* 0x000000cdac006986 */ /* 0x0045e8000c101118 */
[----:B--2---:R-:W2:Y:S04]  /*11940*/  LDL.LU R172, [R1+0x448] ;  /* 0x0004480001ac7983 */ /* 0x004ea80000300800 */
[----:B------:R-:W2:Y:S04]  /*11950*/  LDL.LU R173, [R1+0x44c] ;  /* 0x00044c0001ad7983 */ /* 0x000ea80000300800 */
[----:B------:R-:W2:Y:S04]  /*11960*/  LDL.LU R182, [R1+0x48] ;  /* 0x0000480001b67983 */ /* 0x000ea80000300800 */
[----:B------:R-:W2:Y:S04]  /*11970*/  LDL.LU R183, [R1+0x4c] ;  /* 0x00004c0001b77983 */ /* 0x000ea80000300800 */
[----:B------:R-:W2:Y:S01]  /*11980*/  LDL.LU.64 R180, [R1+0x5e0] ;  /* 0x0005e00001b47983 */ /* 0x000ea20000300a00 */
[----:B------:R-:W-:-:S02]  /*11990*/  PRMT R216, R205, 0x9910, RZ ;  /* 0x00009910cdd87816 */ /* 0x000fc400000000ff */
[----:B------:R-:W-:Y:S01]  /*119a0*/  ISETP.LT.AND P1, PT, R3, UR14, !P1 ;  /* 0x0000000e03007c0c */ /* 0x000fe2000cf21270 */
[----:B------:R-:W2:Y:S01]  /*119b0*/  LDL.LU.64 R178, [R1+0x5d8] ;  /* 0x0005d80001b27983 */ /* 0x000ea20000300a00 */
[----:B------:R-:W-:Y:S01]  /*119c0*/  ISETP.LT.AND P3, PT, R2, UR16, !P2 ;  /* 0x0000001002007c0c */ /* 0x000fe2000d761270 */
[----:B------:R-:W-:Y:S01]  /*119d0*/  IMAD.MOV.U32 R205, RZ, RZ, R216 ;  /* 0x000000ffffcd7224 */ /* 0x000fe200078e00d8 */
[----:B------:R-:W0:Y:S04]  /*119e0*/  LDCU UR14, c[0x0][0x398] ;  /* 0x00007300ff0e77ac */ /* 0x000e280008000800 */
[----:B------:R-:W-:Y:S01]  /*119f0*/  SHF.R.S32.HI R205, RZ, 0x8, R205 ;  /* 0x00000008ffcd7819 */ /* 0x000fe200000114cd */
[----:B------:R-:W-:Y:S01]  /*11a00*/  VIADD R204, R0, 0x15 ;  /* 0x0000001500cc7836 */ /* 0x000fe20000000000 */
[----:B------:R-:W0:Y:S03]  /*11a10*/  LDCU UR16, c[0x0][0x398] ;  /* 0x00007300ff1077ac */ /* 0x000e260008000800 */
[----:B-----5:R5:W-:Y:S01]  /*11a20*/  @P1 STG.E.U8 desc[UR24][R176.64], R217 ;  /* 0x000000d9b0001986 */ /* 0x020be2000c101118 */
[----:B------:R-:W-:Y:S01]  /*11a30*/  ISETP.GE.AND P6, PT, R204, UR8, PT ;  /* 0x00000008cc007c0c */ /* 0x000fe2000bfc6270 */
[----:B------:R-:W-:Y:S01]  /*11a40*/  VIADD R216, R218, UR60 ;  /* 0x0000003cdad87c36 */ /* 0x000fe20008000000 */
[----:B------:R-:W-:Y:S01]  /*11a50*/  SHF.R.S32.HI R204, RZ, 0x1f, R218 ;  /* 0x0000001fffcc7819 */ /* 0x000fe200000114da */
[----:B------:R-:W-:Y:S01]  /*11a60*/  VIADD R252, R0, 0x16 ;  /* 0x0000001600fc7836 */ /* 0x000fe20000000000 */
[----:B------:R-:W-:Y:S01]  /*11a70*/  IADD3 R220, P1, PT, R218, R197, RZ ;  /* 0x000000c5dadc7210 */ /* 0x000fe20007f3e0ff */
[----:B------:R-:W0:Y:S01]  /*11a80*/  LDCU UR8, c[0x0][0x398] ;  /* 0x00007300ff0877ac */ /* 0x000e220008000800 */
[----:B-----5:R-:W5:Y:S03]  /*11a90*/  LDL.LU.64 R176, [R1+0x5b0] ;  /* 0x0005b00001b07983 */ /* 0x020f660000300a00 */
[----:B------:R-:W-:Y:S01]  /*11aa0*/  IMAD.X R221, R204, 0x1, R196, P1 ;  /* 0x00000001ccdd7824 */ /* 0x000fe200008e06c4 */
[----:B------:R-:W-:-:S05]  /*11ab0*/  IADD3 R218, P1, PT, R218, R198, RZ ;  /* 0x000000c6dada7210 */ /* 0x000fca0007f3e0ff */
[----:B------:R-:W-:Y:S01]  /*11ac0*/  IMAD.X R219, R204, 0x1, R199, P1 ;  /* 0x00000001ccdb7824 */ /* 0x000fe200008e06c7 */
[----:B------:R-:W-:Y:S02]  /*11ad0*/  IADD3 R204, P1, PT, R216, R197, RZ ;  /* 0x000000c5d8cc7210 */ /* 0x000fe40007f3e0ff */
[----:B-1----:R-:W-:Y:S01]  /*11ae0*/  ISETP.LT.AND P2, PT, R3, UR12, !P2 ;  /* 0x0000000c03007c0c */ /* 0x002fe2000d741270 */
[----:B------:R-:W1:Y:S01]  /*11af0*/  LDCU UR12, c[0x0][0x398] ;  /* 0x00007300ff0c77ac */ /* 0x000e620008000800 */
[----:B---3--:R3:W-:Y:S04]  /*11b00*/  @P3 STG.E.U8 desc[UR24][R174.64], R205 ;  /* 0x000000cdae003986 */ /* 0x0087e8000c101118 */
[----:B---3--:R-:W3:Y:S01]  /*11b10*/  LDL.LU.64 R174, [R1+0x5a8] ;  /* 0x0005a80001ae7983 */ /* 0x008ee20000300a00 */
[----:B------:R-:W-:-:S02]  /*11b20*/  PRMT R205, R217, 0x9910, RZ ;  /* 0x00009910d9cd7816 */ /* 0x000fc400000000ff */
[----:B------:R-:W-:-:S03]  /*11b30*/  SHF.R.S32.HI R217, RZ, 0x1f, R216 ;  /* 0x0000001fffd97819 */ /* 0x000fc600000114d8 */
[----:B------:R-:W-:Y:S02]  /*11b40*/  IMAD.MOV.U32 R4, RZ, RZ, R205 ;  /* 0x000000ffff047224 */ /* 0x000fe400078e00cd */
[----:B------:R-:W-:Y:S01]  /*11b50*/  IMAD.X R205, R217, 0x1, R196, P1 ;  /* 0x00000001d9cd7824 */ /* 0x000fe200008e06c4 */
[----:B----4-:R-:W-:Y:S01]  /*11b60*/  ISETP.GE.AND P1, PT, R252, UR4, PT ;  /* 0x00000004fc007c0c */ /* 0x010fe2000bf26270 */
[----:B------:R-:W4:Y:S01]  /*11b70*/  LDCU UR4, c[0x0][0x39c] ;  /* 0x00007380ff0477ac */ /* 0x000f220008000800 */
[----:B------:R-:W-:Y:S02]  /*11b80*/  SHF.R.S32.HI R252, RZ, 0x8, R4 ;  /* 0x00000008fffc7819 */ /* 0x000fe40000011404 */
[----:B--2---:R-:W-:Y:S02]  /*11b90*/  F2FP.SATFINITE.E5M2.F32.PACK_AB_MERGE_C R6, R173, R172, RZ ;  /* 0x000000acad06723e */ /* 0x004fe400048060ff */
[----:B------:R-:W2:Y:S04]  /*11ba0*/  LDL.LU R172, [R1+0x450] ;  /* 0x0004500001ac7983 */ /* 0x000ea80000300800 */
[----:B------:R-:W2:Y:S01]  /*11bb0*/  LDL.LU R173, [R1+0x454] ;  /* 0x0004540001ad7983 */ /* 0x000ea20000300800 */
[----:B------:R-:W-:-:S03]  /*11bc0*/  F2FP.SATFINITE.E5M2.F32.PACK_AB_MERGE_C R4, R183, R182, RZ ;  /* 0x000000b6b704723e */ /* 0x000fc600048060ff */
[----:B------:R-:W4:Y:S04]  /*11bd0*/  LDL.LU R182, [R1+0x50] ;  /* 0x0000500001b67983 */ /* 0x000f280000300800 */
[----:B------:R-:W4:Y:S04]  /*11be0*/  LDL.LU R183, [R1+0x54] ;  /* 0x0000540001b77983 */ /* 0x000f280000300800 */
[----:B------:R0:W-:Y:S04]  /*11bf0*/  @P2 STG.E.U8 desc[UR24][R180.64], R252 ;  /* 0x000000fcb4002986 */ /* 0x0001e8000c101118 */
[----:B0-----:R-:W4:Y:S04]  /*11c00*/  LDL.LU R180, [R1+0x458] ;  /* 0x0004580001b47983 */ /* 0x001f280000300800 */
[----:B------:R-:W4:Y:S01]  /*11c10*/  LDL.LU R181, [R1+0x45c] ;  /* 0x00045c0001b57983 */ /* 0x000f220000300800 */
[----:B------:R-:W-:Y:S01]  /*11c20*/  ISETP.LT.AND P3, PT, R2, UR8, !P5 ;  /* 0x0000000802007c0c */ /* 0x000fe2000ef61270 */
[----:B------:R-:W0:Y:S01]  /*11c30*/  LDCU UR8, c[0x0][0x398] ;  /* 0x00007300ff0877ac */ /* 0x000e220008000800 */
[----:B------:R-:W-:-:S02]  /*11c40*/  ISETP.LT.AND P5, PT, R3, UR14, !P5 ;  /* 0x0000000e03007c0c */ /* 0x000fc4000efa1270 */
[----:B------:R-:W-:Y:S02]  /*11c50*/  ISETP.LT.AND P2, PT, R2, UR16, !P0 ;  /* 0x0000001002007c0c */ /* 0x000fe4000c741270 */
[----:B------:R-:W-:Y:S01]  /*11c60*/  PRMT R5, R6, 0x9910, RZ ;  /* 0x0000991006057816 */ /* 0x000fe200000000ff */
[----:B------:R-:W-:Y:S01]  /*11c70*/  VIADD R252, R0, 0x17 ;  /* 0x0000001700fc7836 */ /* 0x000fe20000000000 */
[----:B------:R-:W2:Y:S02]  /*11c80*/  LDCU UR14, c[0x0][0x398] ;  /* 0x00007300ff0e77ac */ /* 0x000ea40008000800 */
[----:B------:R-:W-:-:S03]  /*11c90*/  SHF.R.S32.HI R5, RZ, 0x8, R5 ;  /* 0x00000008ff057819 */ /* 0x000fc60000011405 */
[----:B------:R-:W-:Y:S01]  /*11ca0*/  @P3 STG.E.U8 desc[UR24][R178.64], R6 ;  /* 0x00000006b2003986 */ /* 0x000fe2000c101118 */
[----:B------:R-:W-:Y:S01]  /*11cb0*/  ISETP.GE.AND P3, PT, R252, UR11, PT ;  /* 0x0000000bfc007c0c */ /* 0x000fe2000bf66270 */
[----:B------:R-:W0:Y:S02]  /*11cc0*/  LDCU UR11, c[0x0][0x398] ;  /* 0x00007300ff0b77ac */ /* 0x000e240008000800 */
[----:B-----5:R5:W-:Y:S01]  /*11cd0*/  @P5 STG.E.U8 desc[UR24][R176.64], R4 ;  /* 0x00000004b0005986 */ /* 0x020be2000c101118 */
[C---:B-1----:R-:W-:Y:S01]  /*11ce0*/  ISETP.LT.AND P0, PT, R3.reuse, UR12, !P0 ;  /* 0x0000000c03007c0c */ /* 0x042fe2000c701270 */
[----:B------:R-:W-:Y:S01]  /*11cf0*/  VIADD R252, R0, 0x18 ;  /* 0x0000001800fc7836 */ /* 0x000fe20000000000 */
[----:B0-----:R-:W-:Y:S01]  /*11d00*/  ISETP.LT.AND P5, PT, R2, UR8, !P4 ;  /* 0x0000000802007c0c */ /* 0x001fe2000e7a1270 */
[----:B------:R-:W0:Y:S01]  /*11d10*/  LDCU UR12, c[0x0][0x398] ;  /* 0x00007300ff0c77ac */ /* 0x000e220008000800 */
[----:B------:R-:W1:Y:S01]  /*11d20*/  LDCU UR8, c[0x0][0x39c] ;  /* 0x00007380ff0877ac */ /* 0x000e620008000800 */
[----:B-----5:R-:W-:Y:S01]  /*11d30*/  PRMT R4, R4, 0x9910, RZ ;  /* 0x0000991004047816 */ /* 0x020fe200000000ff */
[----:B------:R-:W5:Y:S01]  /*11d40*/  LDCU UR16, c[0x0][0x398] ;  /* 0x00007300ff1077ac */ /* 0x000f620008000800 */
[----:B------:R-:W-:Y:S01]  /*11d50*/  ISETP.LT.AND P4, PT, R3, UR11, !P4 ;  /* 0x0000000b03007c0c */ /* 0x000fe2000e781270 */
[----:B------:R-:W0:Y:S01]  /*11d60*/  LDCU UR11, c[0x0][0x398] ;  /* 0x00007300ff0b77ac */ /* 0x000e220008000800 */
[----:B---3--:R3:W-:Y:S04]  /*11d70*/  @P2 STG.E.U8 desc[UR24][R174.64], R5 ;  /* 0x00000005ae002986 */ /* 0x0087e8000c101118 */
[----:B---3--:R-:W3:Y:S04]  /*11d80*/  LDL.LU R174, [R1+0x58] ;  /* 0x0000580001ae7983 */ /* 0x008ee80000300800 */
[----:B------:R-:W3:Y:S01]  /*11d90*/  LDL.LU R175, [R1+0x5c] ;  /* 0x00005c0001af7983 */ /* 0x000ee20000300800 */
[----:B------:R-:W-:-:S05]  /*11da0*/  IMAD.MOV.U32 R5, RZ, RZ, R4 ;  /* 0x000000ffff057224 */ /* 0x000fca00078e0004 */
[----:B------:R-:W-:-:S05]  /*11db0*/  SHF.R.S32.HI R5, RZ, 0x8, R5 ;  /* 0x00000008ff057819 */ /* 0x000fca0000011405 */
[----:B------:R0:W-:Y:S01]  /*11dc0*/  @P0 STG.E.U8 desc[UR24][R250.64], R5 ;  /* 0x00000005fa000986 */ /* 0x0001e2000c101118 */
[----:B--2---:R-:W-:-:S03]  /*11dd0*/  F2FP.SATFINITE.E5M2.F32.PACK_AB_MERGE_C R4, R173, R172, RZ ;  /* 0x000000acad04723e */ /* 0x004fc600048060ff */
[----:B------:R-:W2:Y:S04]  /*11de0*/  LDL.LU.64 R172, [R1+0x5a0] ;  /* 0x0005a00001ac7983 */ /* 0x000ea80000300a00 */
[----:B------:R4:W-:Y:S01]  /*11df0*/  @P5 STG.E.U8 desc[UR24][R248.64], R4 ;  /* 0x00000004f8005986 */ /* 0x0009e2000c101118 */
[----:B------:R-:W-:Y:S01]  /*11e00*/  ISETP.LT.AND P5, PT, R2, UR14, !P6 ;  /* 0x0000000e02007c0c */ /* 0x000fe2000f7a1270 */
[----:B------:R-:W1:Y:S01]  /*11e10*/  LDCU UR14, c[0x0][0x398] ;  /* 0x00007300ff0e77ac */ /* 0x000e620008000800 */
[----:B0-----:R-:W-:Y:S01]  /*11e20*/  PRMT R250, R4, 0x9910, RZ ;  /* 0x0000991004fa7816 */ /* 0x001fe200000000ff */
[----:B------:R-:W2:Y:S04]  /*11e30*/  LDL.LU.64 R178, [R1+0x5f0] ;  /* 0x0005f00001b27983 */ /* 0x000ea80000300a00 */
[----:B------:R-:W2:Y:S01]  /*11e40*/  LDL.LU.64 R176, [R1+0x5e8] ;  /* 0x0005e80001b07983 */ /* 0x000ea20000300a00 */
[----:B----4-:R-:W-:-:S05]  /*11e50*/  F2FP.SATFINITE.E5M2.F32.PACK_AB_MERGE_C R249, R183, R182, RZ ;  /* 0x000000b6b7f9723e */ /* 0x010fca00048060ff */
[----:B------:R0:W-:Y:S02]  /*11e60*/  @P4 STG.E.U8 desc[UR24][R246.64], R249 ;  /* 0x000000f9f6004986 */ /* 0x0001e4000c101118 */
[----:B0-----:R-:W-:-:S05]  /*11e70*/  SHF.R.S32.HI R246, RZ, 0x8, R250 ;  /* 0x00000008fff67819 */ /* 0x001fca00000114fa */
[----:B------:R0:W-:Y:S02]  /*11e80*/  @P5 STG.E.U8 desc[UR24][R244.64], R246 ;  /* 0x000000f6f4005986 */ /* 0x0001e4000c101118 */
[----:B0-----:R-:W-:Y:S02]  /*11e90*/  F2FP.SATFINITE.E5M2.F32.PACK_AB_MERGE_C R245, R181, R180, RZ ;  /* 0x000000b4b5f5723e */ /* 0x001fe400048060ff */
[----:B------:R-:W4:Y:S04]  /*11ea0*/  LDL.LU R180, [R1+0x460] ;  /* 0x0004600001b47983 */ /* 0x000f280000300800 */
[----:B------:R-:W4:Y:S01]  /*11eb0*/  LDL.LU R181, [R1+0x464] ;  /* 0x0004640001b57983 */ /* 0x000f220000300800 */
[----:B------:R-:W-:Y:S01]  /*11ec0*/  ISETP.GE.AND P2, PT, R252, UR6, PT ;  /* 0x00000006fc007c0c */ /* 0x000fe2000bf46270 */
[----:B------:R-:W0:Y:S01]  /*11ed0*/  LDCU UR6, c[0x0][0x398] ;  /* 0x00007300ff0677ac */ /* 0x000e220008000800 */
[----:B------:R-:W-:Y:S01]  /*11ee0*/  PRMT R249, R249, 0x9910, RZ ;  /* 0x00009910f9f97816 */ /* 0x000fe200000000ff */
[----:B------:R-:W-:Y:S01]  /*11ef0*/  VIADD R252, R0, 0x19 ;  /* 0x0000001900fc7836 */ /* 0x000fe20000000000 */
[----:B------:R-:W-:Y:S01]  /*11f00*/  ISETP.LT.AND P5, PT, R2, UR11, !P1 ;  /* 0x0000000b02007c0c */ /* 0x000fe2000cfa1270 */
[----:B------:R-:W1:Y:S02]  /*11f10*/  LDCU UR11, c[0x0][0x398] ;  /* 0x00007300ff0b77ac */ /* 0x000e640008000800 */
[----:B------:R-:W-:Y:S01]  /*11f20*/  IMAD.MOV.U32 R244, RZ, RZ, R249 ;  /* 0x000000fffff47224 */ /* 0x000fe200078e00f9 */
[C---:B------:R-:W-:Y:S01]  /*11f30*/  ISETP.LT.AND P1, PT, R3.reuse, UR12, !P1 ;  /* 0x0000000c03007c0c */ /* 0x040fe2000cf21270 */
[----:B------:R-:W1:Y:S01]  /*11f40*/  LDCU UR12, c[0x0][0x398] ;  /* 0x00007300ff0c77ac */ /* 0x000e620008000800 */
[----:B0-----:R-:W-:Y:S01]  /*11f50*/  ISETP.LT.AND P6, PT, R3, UR6, !P6 ;  /* 0x0000000603007c0c */ /* 0x001fe2000f7c1270 */
[----:B------:R-:W0:Y:S01]  /*11f60*/  LDCU UR6, c[0x0][0x39c] ;  /* 0x00007380ff0677ac */ /* 0x000e220008000800 */
[----:B------:R-:W-:-:S02]  /*11f70*/  SHF.R.S32.HI R244, RZ, 0x8, R244 ;  /* 0x00000008fff47819 */ /* 0x000fc400000114f4 */
[----:B------:R-:W-:Y:S01]  /*11f80*/  ISETP.GE.AND P0, PT, R252, UR4, PT ;  /* 0x00000004fc007c0c */ /* 0x000fe2000bf06270 */
[----:B------:R-:W0:Y:S08]  /*11f90*/  LDCU UR4, c[0x0][0x39c] ;  /* 0x00007380ff0477ac */ /* 0x000e300008000800 */
[----:B------:R0:W-:Y:S01]  /*11fa0*/  @P6 STG.E.U8 desc[UR24][R214.64], R244 ;  /* 0x000000f4d6006986 */ /* 0x0001e2000c101118 */
[----:B-1----:R-:W-:Y:S01]  /*11fb0*/  ISETP.LT.AND P6, PT, R2, UR14, !P3 ;  /* 0x0000000e02007c0c */ /* 0x002fe2000dfc1270 */
[----:B------:R-:W1:Y:S02]  /*11fc0*/  LDCU UR14, c[0x0][0x398] ;  /* 0x00007300ff0e77ac */ /* 0x000e640008000800 */
[----:B------:R5:W-:Y:S01]  /*11fd0*/  @P5 STG.E.U8 desc[UR24][R212.64], R245 ;  /* 0x000000f5d4005986 */ /* 0x000be2000c101118 */
[----:B0-----:R-:W-:-:S05]  /*11fe0*/  PRMT R215, R245, 0x9910, RZ ;  /* 0x00009910f5d77816 */ /* 0x001fca00000000ff */
[----:B-----5:R-:W-:Y:S02]  /*11ff0*/  IMAD.MOV.U32 R212, RZ, RZ, R215 ;  /* 0x000000ffffd47224 */ /* 0x020fe400078e00d7 */
[----:B------:R-:W-:-:S05]  /*12000*/  VIADD R214, R0, 0x1b ;  /* 0x0000001b00d67836 */ /* 0x000fca0000000000 */
[----:B------:R-:W-:Y:S01]  /*12010*/  ISETP.GE.AND P5, PT, R214, UR4, PT ;  /* 0x00000004d6007c0c */ /* 0x000fe2000bfa6270 */
[----:B------:R-:W-:Y:S01]  /*12020*/  VIADD R248, R0, 0x1a ;  /* 0x0000001a00f87836 */ /* 0x000fe20000000000 */
[----:B---3--:R-:W-:Y:S01]  /*12030*/  F2FP.SATFINITE.E5M2.F32.PACK_AB_MERGE_C R246, R175, R174, RZ ;  /* 0x000000aeaff6723e */ /* 0x008fe200048060ff */
[----:B------:R-:W0:Y:S01]  /*12040*/  LDCU UR4, c[0x0][0x39c] ;  /* 0x00007380ff0477ac */ /* 0x000e220008000800 */
[----:B------:R-:W3:Y:S04]  /*12050*/  LDL.LU R174, [R1+0x60] ;  /* 0x0000600001ae7983 */ /* 0x000ee80000300800 */
[----:B------:R-:W3:Y:S04]  /*12060*/  LDL.LU R175, [R1+0x64] ;  /* 0x0000640001af7983 */ /* 0x000ee80000300800 */
[----:B------:R5:W-:Y:S04]  /*12070*/  @P1 STG.E.U8 desc[UR24][R202.64], R246 ;  /* 0x000000f6ca001986 */ /* 0x000be8000c101118 */
[----:B------:R-:W2:Y:S04]  /*12080*/  LDL.LU R182, [R1+0x468] ;  /* 0x0004680001b67983 */ /* 0x000ea80000300800 */
[----:B------:R-:W2:Y:S01]  /*12090*/  LDL.LU R183, [R1+0x46c] ;  /* 0x00046c0001b77983 */ /* 0x000ea20000300800 */
[----:B-----5:R-:W-:Y:S01]  /*120a0*/  SHF.R.S32.HI R203, RZ, 0x8, R212 ;  /* 0x00000008ffcb7819 */ /* 0x020fe200000114d4 */
[C---:B------:R-:W-:Y:S01]  /*120b0*/  VIADD R212, R216.reuse, UR60 ;  /* 0x0000003cd8d47c36 */ /* 0x040fe20008000000 */
[----:B------:R-:W-:-:S03]  /*120c0*/  IADD3 R202, P1, PT, R216, R198, RZ ;  /* 0x000000c6d8ca7210 */ /* 0x000fc60007f3e0ff */
[----:B------:R5:W-:Y:S02]  /*120d0*/  @P6 STG.E.U8 desc[UR24][R210.64], R203 ;  /* 0x000000cbd2006986 */ /* 0x000be4000c101118 */
[----:B-----5:R-:W-:Y:S01]  /*120e0*/  IMAD.X R203, R217, 0x1, R199, P1 ;  /* 0x00000001d9cb7824 */ /* 0x020fe200008e06c7 */
[----:B------:R-:W-:Y:S02]  /*120f0*/  SHF.R.S32.HI R210, RZ, 0x1f, R212 ;  /* 0x0000001fffd27819 */ /* 0x000fe400000114d4 */
[----:B------:R-:W-:Y:S01]  /*12100*/  IADD3 R214, P1, PT, R212, R197, RZ ;  /* 0x000000c5d4d67210 */ /* 0x000fe20007f3e0ff */
[----:B------:R-:W-:-:S04]  /*12110*/  VIADD R211, R0, 0x1c ;  /* 0x0000001c00d37836 */ /* 0x000fc80000000000 */
[----:B------:R-:W-:Y:S01]  /*12120*/  IMAD.X R215, R210, 0x1, R196, P1 ;  /* 0x00000001d2d77824 */ /* 0x000fe200008e06c4 */
[----:B------:R-:W-:-:S05]  /*12130*/  IADD3 R216, P1, PT, R212, R198, RZ ;  /* 0x000000c6d4d87210 */ /* 0x000fca0007f3e0ff */
[----:B------:R-:W-:Y:S01]  /*12140*/  IMAD.X R217, R210, 0x1, R199, P1 ;  /* 0x00000001d2d97824 */ /* 0x000fe200008e06c7 */
[----:B------:R-:W-:Y:S01]  /*12150*/  ISETP.GE.AND P1, PT, R211, UR6, PT ;  /* 0x00000006d3007c0c */ /* 0x000fe2000bf26270 */
[----:B------:R-:W5:Y:S01]  /*12160*/  LDCU UR6, c[0x0][0x39c] ;  /* 0x00007380ff0677ac */ /* 0x000f620008000800 */
[----:B----4-:R-:W-:Y:S02]  /*12170*/  F2FP.SATFINITE.E5M2.F32.PACK_AB_MERGE_C R211, R181, R180, RZ ;  /* 0x000000b4b5d3723e */ /* 0x010fe400048060ff */
[----:B------:R-:W4:Y:S04]  /*12180*/  LDL.LU R180, [R1+0x68] ;  /* 0x0000680001b47983 */ /* 0x000f280000300800 */
[----:B------:R-:W4:Y:S01]  /*12190*/  LDL.LU R181, [R1+0x6c] ;  /* 0x00006c0001b57983 */ /* 0x000f220000300800 */
[----:B------:R-:W-:Y:S01]  /*121a0*/  ISETP.LT.AND P3, PT, R3, UR11, !P3 ;  /* 0x0000000b03007c0c */ /* 0x000fe2000df61270 */
[----:B------:R-:W0:Y:S01]  /*121b0*/  LDCU UR11, c[0x0][0x39c] ;  /* 0x00007380ff0b77ac */ /* 0x000e220008000800 */
[----:B------:R-:W-:-:S02]  /*121c0*/  ISETP.LT.AND P6, PT, R2, UR12, !P2 ;  /* 0x0000000c02007c0c */ /* 0x000fc4000d7c1270 */
[----:B------:R-:W-:Y:S01]  /*121d0*/  PRMT R213, R246, 0x9910, RZ ;  /* 0x00009910f6d57816 */ /* 0x000fe200000000ff */
[----:B------:R-:W0:Y:S01]  /*121e0*/  LDCU UR12, c[0x0][0x398] ;  /* 0x00007300ff0c77ac */ /* 0x000e220008000800 */
[----:B-1----:R-:W-:Y:S02]  /*121f0*/  ISETP.LT.AND P2, PT, R3, UR14, !P2 ;  /* 0x0000000e03007c0c */ /* 0x002fe4000d741270 */
[----:B------:R-:W-:Y:S01]  /*12200*/  SHF.R.S32.HI R210, RZ, 0x8, R213 ;  /* 0x00000008ffd27819 */ /* 0x000fe200000114d5 */
[----:B------:R-:W1:Y:S01]  /*12210*/  LDCU UR14, c[0x0][0x398] ;  /* 0x00007300ff0e77ac */ /* 0x000e620008000800 */
[----:B------:R-:W-:Y:S02]  /*12220*/  ISETP.GE.AND P4, PT, R248, UR8, PT ;  /* 0x00000008f8007c0c */ /* 0x000fe4000bf86270 */
[----:B------:R-:W-:Y:S01]  /*12230*/  PRMT R213, R211, 0x9910, RZ ;  /* 0x00009910d3d57816 */ /* 0x000fe200000000ff */
[----:B------:R-:W0:Y:S01]  /*12240*/  LDCU UR8, c[0x0][0x39c] ;  /* 0x00007380ff0877ac */ /* 0x000e220008000800 */
[----:B------:R-:W-:Y:S01]  /*12250*/  @P3 STG.E.U8 desc[UR24][R242.64], R210 ;  /* 0x000000d2f2003986 */ /* 0x000fe2000c101118 */
[----:B------:R-:W-:Y:S01]  /*12260*/  ISETP.LT.AND P3, PT, R2, UR16, !P0 ;  /* 0x0000001002007c0c */ /* 0x000fe2000c761270 */
[----:B------:R-:W0:Y:S02]  /*12270*/  LDCU UR16, c[0x0][0x398] ;  /* 0x00007300ff1077ac */ /* 0x000e240008000800 */
[----:B------:R1:W-:Y:S02]  /*12280*/  @P6 STG.E.U8 desc[UR24][R240.64], R211 ;  /* 0x000000d3f0006986 */ /* 0x0003e4000c101118 */
[----:B-1----:R-:W-:-:S02]  /*12290*/  IMAD.MOV.U32 R211, RZ, RZ, R213 ;  /* 0x000000ffffd37224 */ /* 0x002fc400078e00d5 */
[----:B------:R-:W-:-:S05]  /*122a0*/  VIADD R210, R0, 0x1d ;  /* 0x0000001d00d27836 */ /* 0x000fca0000000000 */
[----:B0-----:R-:W-:Y:S01]  /*122b0*/  ISETP.GE.AND P6, PT, R210, UR8, PT ;  /* 0x00000008d2007c0c */ /* 0x001fe2000bfc6270 */
[----:B------:R-:W-:Y:S01]  /*122c0*/  VIADD R210, R212, UR60 ;  /* 0x0000003cd4d27c36 */ /* 0x000fe20008000000 */
[----:B------:R-:W0:Y:S03]  /*122d0*/  LDCU UR8, c[0x0][0x398] ;  /* 0x00007300ff0877ac */ /* 0x000e260008000800 */
[----:B------:R-:W-:Y:S02]  /*122e0*/  VIADD R240, R210, UR60 ;  /* 0x0000003cd2f07c36 */ /* 0x000fe40008000000 */
[----:B------:R-:W-:-:S03]  /*122f0*/  VIADD R242, R0, 0x1e ;  /* 0x0000001e00f27836 */ /* 0x000fc60000000000 */
[----:B------:R-:W-:Y:S02]  /*12300*/  SHF.R.S32.HI R241, RZ, 0x1f, R240 ;  /* 0x0000001ffff17819 */ /* 0x000fe400000114f0 */
[----:B---3--:R-:W-:Y:S02]  /*12310*/  F2FP.SATFINITE.E5M2.F32.PACK_AB_MERGE_C R244, R175, R174, RZ ;  /* 0x000000aeaff4723e */ /* 0x008fe400048060ff */
[----:B------:R-:W3:Y:S04]  /*12320*/  LDL.LU.64 R174, [R1+0x5d0] ;  /* 0x0005d00001ae7983 */ /* 0x000ee80000300a00 */
[----:B------:R1:W-:Y:S02]  /*12330*/  @P2 STG.E.U8 desc[UR24][R208.64], R244 ;  /* 0x000000f4d0002986 */ /* 0x0003e4000c101118 */
[----:B-1----:R-:W-:-:S05]  /*12340*/  SHF.R.S32.HI R209, RZ, 0x8, R211 ;  /* 0x00000008ffd17819 */ /* 0x002fca00000114d3 */
[----:B--2---:R1:W-:Y:S01]  /*12350*/  @P3 STG.E.U8 desc[UR24][R172.64], R209 ;  /* 0x000000d1ac003986 */ /* 0x0043e2000c101118 */
[----:B------:R-:W-:Y:S02]  /*12360*/  SHF.R.S32.HI R208, RZ, 0x1f, R210 ;  /* 0x0000001fffd07819 */ /* 0x000fe400000114d2 */
[----:B------:R-:W-:Y:S01]  /*12370*/  IADD3 R212, P2, PT, R210, R197, RZ ;  /* 0x000000c5d2d47210 */ /* 0x000fe20007f5e0ff */
[----:B-1----:R-:W2:Y:S04]  /*12380*/  LDL.LU.64 R172, [R1+0x5c8] ;  /* 0x0005c80001ac7983 */ /* 0x002ea80000300a00 */
[----:B------:R-:W5:Y:S04]  /*12390*/  LDL.LU R186, [R1+0x470] ;  /* 0x0004700001ba7983 */ /* 0x000f680000300800 */
[----:B------:R-:W5:Y:S04]  /*123a0*/  LDL.LU R187, [R1+0x474] ;  /* 0x0004740001bb7983 */ /* 0x000f680000300800 */
[----:B------:R-:W5:Y:S01]  /*123b0*/  LDL.LU R184, [R1+0x70] ;  /* 0x0000700001b87983 */ /* 0x000f620000300800 */
[----:B------:R-:W-:-:S03]  /*123c0*/  IMAD.X R213, R208, 0x1, R196, P2 ;  /* 0x00000001d0d57824 */ /* 0x000fc600010e06c4 */
[----:B------:R-:W5:Y:S01]  /*123d0*/  LDL.LU R185, [R1+0x74] ;  /* 0x0000740001b97983 */ /* 0x000f620000300800 */
[----:B------:R-:W-:Y:S02]  /*123e0*/  IADD3 R210, P2, PT, R210, R198, RZ ;  /* 0x000000c6d2d27210 */ /* 0x000fe40007f5e0ff */
[----:B------:R-:W-:Y:S02]  /*123f0*/  F2FP.SATFINITE.E5M2.F32.PACK_AB_MERGE_C R243, R183, R182, RZ ;  /* 0x000000b6b7f3723e */ /* 0x000fe400048060ff */
[----:B------:R-:W5:Y:S01]  /*12400*/  LDL.LU R182, [R1+0x478] ;  /* 0x0004780001b67983 */ /* 0x000f620000300800 */
[----:B------:R-:W-:Y:S01]  /*12410*/  IMAD.X R211, R208, 0x1, R199, P2 ;  /* 0x00000001d0d37824 */ /* 0x000fe200010e06c7 */
[----:B------:R-:W-:Y:S02]  /*12420*/  IADD3 R208, P2, PT, R240, R197, RZ ;  /* 0x000000c5f0d07210 */ /* 0x000fe40007f5e0ff */
[----:B------:R-:W5:Y:S01]  /*12430*/  LDL.LU R183, [R1+0x47c] ;  /* 0x00047c0001b77983 */ /* 0x000f620000300800 */
[----:B------:R-:W-:-:S02]  /*12440*/  PRMT R244, R244, 0x9910, RZ ;  /* 0x00009910f4f47816 */ /* 0x000fc400000000ff */
[----:B------:R-:W-:Y:S01]  /*12450*/  IMAD.X R209, R241, 0x1, R196, P2 ;  /* 0x00000001f1d17824 */ /* 0x000fe200010e06c4 */
[----:B------:R-:W-:Y:S01]  /*12460*/  ISETP.GE.AND P2, PT, R242, UR4, PT ;  /* 0x00000004f2007c0c */ /* 0x000fe2000bf46270 */
[----:B------:R-:W1:Y:S01]  /*12470*/  LDCU UR4, c[0x0][0x39c] ;  /* 0x00007380ff0477ac */ /* 0x000e620008000800 */
[----:B------:R-:W-:Y:S02]  /*12480*/  SHF.R.S32.HI R242, RZ, 0x8, R244 ;  /* 0x00000008fff27819 */ /* 0x000fe400000114f4 */
[----:B----4-:R-:W-:Y:S02]  /*12490*/  F2FP.SATFINITE.E5M2.F32.PACK_AB_MERGE_C R244, R181, R180, RZ ;  /* 0x000000b4b5f4723e */ /* 0x010fe400048060ff */
[----:B------:R-:W4:Y:S04]  /*124a0*/  LDL.LU R180, [R1+0x78] ;  /* 0x0000780001b47983 */ /* 0x000f280000300800 */
[----:B------:R-:W4:Y:S01]  /*124b0*/  LDL.LU R181, [R1+0x7c] ;  /* 0x00007c0001b57983 */ /* 0x000f220000300800 */
[C---:B------:R-:W-:Y:S01]  /*124c0*/  ISETP.LT.AND P0, PT, R3.reuse, UR12, !P0 ;  /* 0x0000000c03007c0c */ /* 0x040fe2000c701270 */
[----:B------:R-:W1:Y:S01]  /*124d0*/  LDCU UR12, c[0x0][0x398] ;  /* 0x00007300ff0c77ac */ /* 0x000e620008000800 */
[----:B0-----:R-:W-:Y:S01]  /*124e0*/  ISETP.LT.AND P3, PT, R2, UR8, !P4 ;  /* 0x0000000802007c0c */ /* 0x001fe2000e761270 */
[----:B------:R-:W0:Y:S01]  /*124f0*/  LDCU UR8, c[0x0][0x398] ;  /* 0x00007300ff0877ac */ /* 0x000e220008000800 */
[----:B------:R-:W-:-:S02]  /*12500*/  ISETP.LT.AND P4, PT, R3, UR14, !P4 ;  /* 0x0000000e03007c0c */ /* 0x000fc4000e781270 */
[----:B------:R-:W-:Y:S01]  /*12510*/  PRMT R245, R243, 0x9910, RZ ;  /* 0x00009910f3f57816 */ /* 0x000fe200000000ff */
[----:B------:R-:W0:Y:S06]  /*12520*/  LDCU UR14, c[0x0][0x398] ;  /* 0x00007300ff0e77ac */ /* 0x000e2c0008000800 */
[----:B------:R0:W-:Y:S04]  /*12530*/  @P0 STG.E.U8 desc[UR24][R178.64], R242 ;  /* 0x000000f2b2000986 */ /* 0x0001e8000c101118 */
[----:B------:R1:W-:Y:S01]  /*12540*/  @P3 STG.E.U8 desc[UR24][R176.64], R243 ;  /* 0x000000f3b0003986 */ /* 0x0003e2000c101118 */
[----:B0-----:R-:W-:-:S03]  /*12550*/  VIADD R242, R0, 0x1f ;  /* 0x0000001f00f27836 */ /* 0x001fc60000000000 */
[----:B------:R-:W4:Y:S02]  /*12560*/  LDL.LU R178, [R1+0x488] ;  /* 0x0004880001b27983 */ /* 0x000f240000300800 */
[----:B------:R-:W-:Y:S01]  /*12570*/  ISETP.GE.AND P3, PT, R242, UR11, PT ;  /* 0x0000000bf2007c0c */ /* 0x000fe2000bf66270 */
[----:B------:R-:W0:Y:S01]  /*12580*/  LDCU UR11, c[0x0][0x398] ;  /* 0x00007300ff0b77ac */ /* 0x000e220008000800 */
[C---:B------:R-:W-:Y:S01]  /*12590*/  ISETP.LT.AND P0, PT, R2.reuse, UR16, !P5 ;  /* 0x0000001002007c0c */ /* 0x040fe2000ef01270 */
[----:B-1----:R-:W-:Y:S01]  /*125a0*/  IMAD.MOV.U32 R243, RZ, RZ, R245 ;  /* 0x000000fffff37224 */ /* 0x002fe200078e00f5 */
[C---:B------:R-:W-:Y:S01]  /*125b0*/  ISETP.LT.AND P5, PT, R3.reuse, UR12, !P5 ;  /* 0x0000000c03007c0c */ /* 0x040fe2000efa1270 */
[----:B------:R-:W4:Y:S04]  /*125c0*/  LDL.LU R179, [R1+0x48c] ;  /* 0x00048c0001b37983 */ /* 0x000f280000300800 */
[----:B---3--:R1:W-:Y:S01]  /*125d0*/  @P4 STG.E.U8 desc[UR24][R174.64], R244 ;  /* 0x000000f4ae004986 */ /* 0x0083e2000c101118 */
[----:B------:R-:W-:Y:S01]  /*125e0*/  ISETP.LT.AND P4, PT, R2, UR8, !P1 ;  /* 0x0000000802007c0c */ /* 0x000fe2000cf81270 */
[----:B------:R-:W-:Y:S01]  /*125f0*/  VIADD R242, R0, 0x20 ;  /* 0x0000002000f27836 */ /* 0x000fe20000000000 */
[----:B------:R-:W-:Y:S01]  /*12600*/  SHF.R.S32.HI R243, RZ, 0x8, R243 ;  /* 0x00000008fff37819 */ /* 0x000fe200000114f3 */
[----:B------:R-:W3:Y:S01]  /*12610*/  LDL.LU R176, [R1+0x88] ;  /* 0x0000880001b07983 */ /* 0x000ee20000300800 */
[----:B0-----:R-:W-:Y:S01]  /*12620*/  ISETP.LT.AND P1, PT, R3, UR11, !P1 ;  /* 0x0000000b03007c0c */ /* 0x001fe2000cf21270 */
[----:B------:R-:W0:Y:S02]  /*12630*/  LDCU UR11, c[0x0][0x398] ;  /* 0x00007300ff0b77ac */ /* 0x000e240008000800 */
[----:B------:R-:W3:Y:S01]  /*12640*/  LDL.LU R177, [R1+0x8c] ;  /* 0x00008c0001b17983 */ /* 0x000ee20000300800 */
[----:B------:R-:W0:Y:S01]  /*12650*/  LDCU UR12, c[0x0][0x398] ;  /* 0x00007300ff0c77ac */ /* 0x000e220008000800 */
[----:B-1----:R-:W-:-:S02]  /*12660*/  PRMT R244, R244, 0x9910, RZ ;  /* 0x00009910f4f47816 */ /* 0x002fc400000000ff */
[----:B------:R-:W3:Y:S01]  /*12670*/  LDL.LU R174, [R1+0x498] ;  /* 0x0004980001ae7983 */ /* 0x000ee20000300800 */
[----:B------:R-:W1:Y:S01]  /*12680*/  LDCU UR8, c[0x0][0x39c] ;  /* 0x00007380ff0877ac */ /* 0x000e620008000800 */
[----:B------:R-:W-:Y:S02]  /*12690*/  SHF.R.S32.HI R244, RZ, 0x8, R244 ;  /* 0x00000008fff47819 */ /* 0x000fe400000114f4 */
[----:B------:R-:W3:Y:S01]  /*126a0*/  LDL.LU R175, [R1+0x49c] ;  /* 0x00049c0001af7983 */ /* 0x000ee20000300800 */
[----:B------:R-:W0:Y:S03]  /*126b0*/  LDCU UR16, c[0x0][0x398] ;  /* 0x00007300ff1077ac */ /* 0x000e260008000800 */
[----:B--2---:R5:W-:Y:S04]  /*126c0*/  @P0 STG.E.U8 desc[UR24][R172.64], R243 ;  /* 0x000000f3ac000986 */ /* 0x004be8000c101118 */
[----:B------:R2:W-:Y:S01]  /*126d0*/  @P5 STG.E.U8 desc[UR24][R238.64], R244 ;  /* 0x000000f4ee005986 */ /* 0x0005e2000c101118 */
[----:B-----5:R-:W-:-:S03]  /*126e0*/  F2FP.SATFINITE.E5M2.F32.PACK_AB_MERGE_C R243, R187, R186, RZ ;  /* 0x000000babbf3723e */ /* 0x020fc600048060ff */
[----:B------:R-:W5:Y:S04]  /*126f0*/  LDL.LU R172, [R1+0x98] ;  /* 0x0000980001ac7983 */ /* 0x000f680000300800 */
[----:B------:R0:W-:Y:S01]  /*12700*/  @P4 STG.E.U8 desc[UR24][R236.64], R243 ;  /* 0x000000f3ec004986 */ /* 0x0001e2000c101118 */
[----:B------:R-:W-:Y:S01]  /*12710*/  ISETP.LT.AND P4, PT, R2, UR14, !P6 ;  /* 0x0000000e02007c0c */ /* 0x000fe2000f781270 */
[----:B------:R-:W1:Y:S01]  /*12720*/  LDCU UR14, c[0x0][0x398] ;  /* 0x00007300ff0e77ac */ /* 0x000e620008000800 */
[----:B--2---:R-:W-:Y:S01]  /*12730*/  PRMT R238, R243, 0x9910, RZ ;  /* 0x00009910f3ee7816 */ /* 0x004fe200000000ff */
[----:B------:R-:W5:Y:S01]  /*12740*/  LDL.LU R173, [R1+0x9c] ;  /* 0x00009c0001ad7983 */ /* 0x000f620000300800 */
[----:B0-----:R-:W-:-:S05]  /*12750*/  F2FP.SATFINITE.E5M2.F32.PACK_AB_MERGE_C R237, R185, R184, RZ ;  /* 0x000000b8b9ed723e */ /* 0x001fca00048060ff */
[----:B------:R0:W-:Y:S02]  /*12760*/  @P1 STG.E.U8 desc[UR24][R234.64], R237 ;  /* 0x000000edea001986 */ /* 0x0001e4000c101118 */
[----:B0-----:R-:W-:-:S05]  /*12770*/  SHF.R.S32.HI R234, RZ, 0x8, R238 ;  /* 0x00000008ffea7819 */ /* 0x001fca00000114ee */
[----:B------:R0:W-:Y:S02]  /*12780*/  @P4 STG.E.U8 desc[UR24][R232.64], R234 ;  /* 0x000000eae8004986 */ /* 0x0001e4000c101118 */
[----:B0-----:R-:W-:Y:S02]  /*12790*/  F2FP.SATFINITE.E5M2.F32.PACK_AB_MERGE_C R233, R183, R182, RZ ;  /* 0x000000b6b7e9723e */ /* 0x001fe400048060ff */
[----:B------:R-:W2:Y:S04]  /*127a0*/  LDL.LU R182, [R1+0x480] ;  /* 0x0004800001b67983 */ /* 0x000ea80000300800 */
[----:B------:R-:W2:Y:S01]  /*127b0*/  LDL.LU R183, [R1+0x484] ;  /* 0x0004840001b77983 */ /* 0x000ea20000300800 */
[----:B----4-:R-:W-:-:S03]  /*127c0*/  F2FP.SATFINITE.E5M2.F32.PACK_AB_MERGE_C R234, R181, R180, RZ ;  /* 0x000000b4b5ea723e */ /* 0x010fc600048060ff */
[----:B------:R-:W4:Y:S04]  /*127d0*/  LDL.LU R180, [R1+0x80] ;  /* 0x0000800001b47983 */ /* 0x000f280000300800 */
[----:B------:R-:W4:Y:S01]  /*127e0*/  LDL.LU R181, [R1+0x84] ;  /* 0x0000840001b57983 */ /* 0x000f220000300800 */
[----:B------:R-:W-:Y:S01]  /*127f0*/  ISETP.GE.AND P0, PT, R242, UR6, PT ;  /* 0x00000006f2007c0c */ /* 0x000fe2000bf06270 */
[----:B------:R-:W0:Y:S01]  /*12800*/  LDCU UR6, c[0x0][0x398] ;  /* 0x00007300ff0677ac */ /* 0x000e220008000800 */
[----:B------:R-:W-:Y:S01]  /*12810*/  PRMT R237, R237, 0x9910, RZ ;  /* 0x00009910eded7816 */ /* 0x000fe200000000ff */
[----:B------:R-:W-:Y:S01]  /*12820*/  VIADD R242, R0, 0x21 ;  /* 0x0000002100f27836 */ /* 0x000fe20000000000 */
[----:B------:R-:W-:Y:S01]  /*12830*/  ISETP.LT.AND P4, PT, R2, UR11, !P2 ;  /* 0x0000000b02007c0c */ /* 0x000fe2000d781270 */
[----:B------:R-:W-:-:S02]  /*12840*/  VIADD R236, R0, 0x22 ;  /* 0x0000002200ec7836 */ /* 0x000fc40000000000 */
[----:B------:R-:W-:Y:S01]  /*12850*/  IMAD.MOV.U32 R232, RZ, RZ, R237 ;  /* 0x000000ffffe87224 */ /* 0x000fe200078e00ed */
[----:B------:R-:W-:Y:S01]  /*12860*/  ISETP.GE.AND P5, PT, R242, UR4, PT ;  /* 0x00000004f2007c0c */ /* 0x000fe2000bfa6270 */
[----:B------:R-:W1:Y:S01]  /*12870*/  LDCU UR4, c[0x0][0x39c] ;  /* 0x00007380ff0477ac */ /* 0x000e620008000800 */
[C---:B0-----:R-:W-:Y:S01]  /*12880*/  ISETP.LT.AND P6, PT, R3.reuse, UR6, !P6 ;  /* 0x0000000603007c0c */ /* 0x041fe2000f7c1270 */
[----:B------:R-:W0:Y:S01]  /*12890*/  LDCU UR11, c[0x0][0x398] ;  /* 0x00007300ff0b77ac */ /* 0x000e220008000800 */
[----:B------:R-:W-:Y:S02]  /*128a0*/  SHF.R.S32.HI R232, RZ, 0x8, R232 ;  /* 0x00000008ffe87819 */ /* 0x000fe400000114e8 */
[----:B------:R-:W-:Y:S01]  /*128b0*/  ISETP.LT.AND P2, PT, R3, UR12, !P2 ;  /* 0x0000000c03007c0c */ /* 0x000fe2000d741270 */
[----:B------:R-:W0:Y:S01]  /*128c0*/  LDCU UR12, c[0x0][0x398] ;  /* 0x00007300ff0c77ac */ /* 0x000e220008000800 */
[----:B-1----:R-:W-:Y:S01]  /*128d0*/  ISETP.GE.AND P1, PT, R236, UR8, PT ;  /* 0x00000008ec007c0c */ /* 0x002fe2000bf26270 */
[----:B------:R-:W1:Y:S06]  /*128e0*/  LDCU UR8, c[0x0][0x398] ;  /* 0x00007300ff0877ac */ /* 0x000e6c0008000800 */
[----:B------:R0:W-:Y:S01]  /*128f0*/  @P6 STG.E.U8 desc[UR24][R230.64], R232 ;  /* 0x000000e8e6006986 */ /* 0x0001e2000c101118 */
[----:B------:R-:W-:Y:S01]  /*12900*/  ISETP.LT.AND P6, PT, R2, UR14, !P3 ;  /* 0x0000000e02007c0c */ /* 0x000fe2000dfc1270 */
[----:B------:R-:W1:Y:S02]  /*12910*/  LDCU UR14, c[0x0][0x398] ;  /* 0x00007300ff0e77ac */ /* 0x000e640008000800 */
[----:B------:R1:W-:Y:S01]  /*12920*/  @P4 STG.E.U8 desc[UR24][R206.64], R233 ;  /* 0x000000e9ce004986 */ /* 0x0003e2000c101118 */
[----:B------:R-:W2:Y:S01]  /*12930*/  LDCU UR6, c[0x0][0x39c] ;  /* 0x00007380ff0677ac */ /* 0x000ea20008000800 */
[----:B0-----:R-:W-:Y:S01]  /*12940*/  PRMT R231, R233, 0x9910, RZ ;  /* 0x00009910e9e77816 */ /* 0x001fe200000000ff */
[----:B------:R-:W-:-:S04]  /*12950*/  VIADD R230, R0, 0x23 ;  /* 0x0000002300e67836 */ /* 0x000fc80000000000 */
[----:B-1----:R-:W-:Y:S01]  /*12960*/  IMAD.MOV.U32 R206, RZ, RZ, R231 ;  /* 0x000000ffffce7224 */ /* 0x002fe200078e00e7 */
[----:B------:R0:W-:Y:S01]  /*12970*/  @P2 STG.E.U8 desc[UR24][R200.64], R234 ;  /* 0x000000eac8002986 */ /* 0x0001e2000c101118 */
[----:B------:R-:W-:Y:S01]  /*12980*/  ISETP.GE.AND P4, PT, R230, UR4, PT ;  /* 0x00000004e6007c0c */ /* 0x000fe2000bf86270 */
[----:B------:R-:W-:Y:S01]  /*12990*/  VIADD R230, R240, UR60 ;  /* 0x0000003cf0e67c36 */ /* 0x000fe20008000000 */
[----:B------:R-:W-:Y:S01]  /*129a0*/  ISETP.LT.AND P3, PT, R3, UR8, !P3 ;  /* 0x0000000803007c0c */ /* 0x000fe2000df61270 */
[----:B------:R-:W1:Y:S01]  /*129b0*/  LDCU UR4, c[0x0][0x39c] ;  /* 0x00007380ff0477ac */ /* 0x000e620008000800 */
[----:B------:R-:W-:Y:S01]  /*129c0*/  PRMT R232, R234, 0x9910, RZ ;  /* 0x00009910eae87816 */ /* 0x000fe200000000ff */
[----:B------:R-:W1:Y:S01]  /*129d0*/  LDCU UR8, c[0x0][0x39c] ;  /* 0x00007380ff0877ac */ /* 0x000e620008000800 */
[----:B0-----:R-:W-:Y:S02]  /*129e0*/  SHF.R.S32.HI R201, RZ, 0x8, R206 ;  /* 0x00000008ffc97819 */ /* 0x001fe400000114ce */
[----:B------:R-:W-:-:S03]  /*129f0*/  IADD3 R200, P2, PT, R240, R198, RZ ;  /* 0x000000c6f0c87210 */ /* 0x000fc60007f5e0ff */
[----:B------:R0:W-:Y:S02]  /*12a00*/  @P6 STG.E.U8 desc[UR24][R228.64], R201 ;  /* 0x000000c9e4006986 */ /* 0x0001e4000c101118 */
[----:B0-----:R-:W-:Y:S01]  /*12a10*/  IMAD.X R201, R241, 0x1, R199, P2 ;  /* 0x00000001f1c97824 */ /* 0x001fe200010e06c7 */
[----:B------:R-:W-:Y:S02]  /*12a20*/  SHF.R.S32.HI R228, RZ, 0x1f, R230 ;  /* 0x0000001fffe47819 */ /* 0x000fe400000114e6 */
[----:B------:R-:W-:-:S05]  /*12a30*/  IADD3 R206, P2, PT, R230, R197, RZ ;  /* 0x000000c5e6ce7210 */ /* 0x000fca0007f5e0ff */
[----:B------:R-:W-:Y:S01]  /*12a40*/  IMAD.X R207, R228, 0x1, R196, P2 ;  /* 0x00000001e4cf7824 */ /* 0x000fe200010e06c4 */
[----:B------:R-:W-:Y:S02]  /*12a50*/  ISETP.LT.AND P2, PT, R2, UR11, !P0 ;  /* 0x0000000b02007c0c */ /* 0x000fe4000c741270 */
[----:B------:R-:W-:Y:S02]  /*12a60*/  SHF.R.S32.HI R232, RZ, 0x8, R232 ;  /* 0x00000008ffe87819 */ /* 0x000fe400000114e8 */
[----:B--2---:R-:W-:Y:S01]  /*12a70*/  F2FP.SATFINITE.E5M2.F32.PACK_AB_MERGE_C R231, R183, R182, RZ ;  /* 0x000000b6b7e7723e */ /* 0x004fe200048060ff */
[----:B------:R-:W-:Y:S01]  /*12a80*/  VIADD R229, R0, 0x24 ;  /* 0x0000002400e57836 */ /* 0x000fe20000000000 */
[----:B------:R-:W-:Y:S01]  /*12a90*/  ISETP.LT.AND P0, PT, R3, UR12, !P0 ;  /* 0x0000000c03007c0c */ /* 0x000fe2000c701270 */
[----:B------:R0:W-:Y:S01]  /*12aa0*/  @P3 STG.E.U8 desc[UR24][R226.64], R232 ;  /* 0x000000e8e2003986 */ /* 0x0001e2000c101118 */
[----:B------:R-:W2:Y:S05]  /*12ab0*/  LDCU UR11, c[0x0][0x398] ;  /* 0x00007300ff0b77ac */ /* 0x000eaa0008000800 */
[----:B------:R4:W-:Y:S01]  /*12ac0*/  @P2 STG.E.U8 desc[UR24][R224.64], R231 ;  /* 0x000000e7e0002986 */ /* 0x0009e2000c101118 */
[----:B------:R-:W-:Y:S01]  /*12ad0*/  ISETP.LT.AND P2, PT, R2, UR14, !P5 ;  /* 0x0000000e02007c0c */ /* 0x000fe2000ef41270 */
[----:B------:R-:W1:Y:S01]  /*12ae0*/  LDCU UR12, c[0x0][0x398] ;  /* 0x00007300ff0c77ac */ /* 0x000e620008000800 */
[----:B------:R-:W-:Y:S01]  /*12af0*/  ISETP.GE.AND P6, PT, R229, UR6, PT ;  /* 0x00000006e5007c0c */ /* 0x000fe2000bfc6270 */
[----:B------:R-:W1:Y:S01]  /*12b00*/  LDCU UR6, c[0x0][0x398] ;  /* 0x00007300ff0677ac */ /* 0x000e620008000800 */
[----:B0-----:R-:W-:-:S02]  /*12b10*/  PRMT R226, R231, 0x9910, RZ ;  /* 0x00009910e7e27816 */ /* 0x001fc400000000ff */
[----:B----4-:R-:W-:Y:S01]  /*12b20*/  F2FP.SATFINITE.E5M2.F32.PACK_AB_MERGE_C R225, R181, R180, RZ ;  /* 0x000000b4b5e1723e */ /* 0x010fe200048060ff */
[----:B------:R-:W0:Y:S04]  /*12b30*/  LDCU UR14, c[0x0][0x398] ;  /* 0x00007300ff0e77ac */ /* 0x000e280008000800 */
[----:B------:R4:W-:Y:S02]  /*12b40*/  @P0 STG.E.U8 desc[UR24][R222.64], R225 ;  /* 0x000000e1de000986 */ /* 0x0009e4000c101118 */
[----:B----4-:R-:W-:-:S05]  /*12b50*/  SHF.R.S32.HI R222, RZ, 0x8, R226 ;  /* 0x00000008ffde7819 */ /* 0x010fca00000114e2 */
[----:B------:R4:W-:Y:S02]  /*12b60*/  @P2 STG.E.U8 desc[UR24][R220.64], R222 ;  /* 0x000000dedc002986 */ /* 0x0009e4000c101118 */
[----:B----4-:R-:W-:Y:S02]  /*12b70*/  F2FP.SATFINITE.E5M2.F32.PACK_AB_MERGE_C R221, R179, R178, RZ ;  /* 0x000000b2b3dd723e */ /* 0x010fe400048060ff */
[----:B------:R-:W4:Y:S01]  /*12b80*/  LDL.LU R178, [R1+0x490] ;  /* 0x0004900001b27983 */ /* 0x000f220000300800 */
[----:B---3--:R-:W-:-:S03]  /*12b90*/  F2FP.SATFINITE.E5M2.F32.PACK_AB_MERGE_C R222, R177, R176, RZ ;  /* 0x000000b0b1de723e */ /* 0x008fc600048060ff */
[----:B------:R-:W4:Y:S04]  /*12ba0*/  LDL.LU R179, [R1+0x494] ;  /* 0x0004940001b37983 */ /* 0x000f280000300800 */
[----:B------:R-:W3:Y:S04]  /*12bb0*/  LDL.LU R176, [R1+0x90] ;  /* 0x0000900001b07983 */ /* 0x000ee80000300800 */
[----:B------:R-:W3:Y:S01]  /*12bc0*/  LDL.LU R177, [R1+0x94] ;  /* 0x0000940001b17983 */ /* 0x000ee20000300800 */
[----:B------:R-:W-:Y:S01]  /*12bd0*/  PRMT R225, R225, 0x9910, RZ ;  /* 0x00009910e1e17816 */ /* 0x000fe200000000ff */
[C---:B------:R-:W-:Y:S01]  /*12be0*/  VIADD R229, R0.reuse, 0x25 ;  /* 0x0000002500e57836 */ /* 0x040fe20000000000 */
[----:B-1----:R-:W-:Y:S01]  /*12bf0*/  ISETP.LT.AND P5, PT, R3, UR6, !P5 ;  /* 0x0000000603007c0c */ /* 0x002fe2000efa1270 */
[----:B------:R-:W-:Y:S01]  /*12c00*/  VIADD R224, R0, 0x26 ;  /* 0x0000002600e07836 */ /* 0x000fe20000000000 */
[----:B--2---:R-:W-:Y:S01]  /*12c10*/  ISETP.LT.AND P2, PT, R2, UR11, !P1 ;  /* 0x0000000b02007c0c */ /* 0x004fe2000cf41270 */
[----:B------:R-:W-:Y:S01]  /*12c20*/  IMAD.MOV.U32 R220, RZ, RZ, R225 ;  /* 0x000000ffffdc7224 */ /* 0x000fe200078e00e1 */
[----:B------:R-:W-:Y:S01]  /*12c30*/  ISETP.GE.AND P3, PT, R229, UR4, PT ;  /* 0x00000004e5007c0c */ /* 0x000fe2000bf66270 */
[----:B------:R-:W1:Y:S01]  /*12c40*/  LDCU UR4, c[0x0][0x39c] ;  /* 0x00007380ff0477ac */ /* 0x000e620008000800 */
[----:B------:R-:W-:-:S02]  /*12c50*/  ISETP.LT.AND P1, PT, R3, UR12, !P1 ;  /* 0x0000000c03007c0c */ /* 0x000fc4000cf21270 */
[----:B------:R-:W-:Y:S01]  /*12c60*/  SHF.R.S32.HI R220, RZ, 0x8, R220 ;  /* 0x00000008ffdc7819 */ /* 0x000fe200000114dc */
[----:B------:R-:W2:Y:S01]  /*12c70*/  LDCU UR11, c[0x0][0x398] ;  /* 0x00007300ff0b77ac */ /* 0x000ea20008000800 */
[----:B------:R-:W-:-:S03]  /*12c80*/  ISETP.GE.AND P0, PT, R224, UR8, PT ;  /* 0x00000008e0007c0c */ /* 0x000fc6000bf06270 */
[----:B------:R1:W-:Y:S01]  /*12c90*/  @P5 STG.E.U8 desc[UR24][R218.64], R220 ;  /* 0x000000dcda005986 */ /* 0x0003e2000c101118 */
[----:B------:R-:W2:Y:S01]  /*12ca0*/  LDCU UR8, c[0x0][0x398] ;  /* 0x00007300ff0877ac */ /* 0x000ea20008000800 */
[----:B0-----:R-:W-:Y:S02]  /*12cb0*/  ISETP.LT.AND P5, PT, R2, UR14, !P4 ;  /* 0x0000000e02007c0c */ /* 0x001fe4000e7a1270 */
[----:B------:R0:W-:Y:S01]  /*12cc0*/  @P2 STG.E.U8 desc[UR24][R204.64], R221 ;  /* 0x000000ddcc002986 */ /* 0x0001e2000c101118 */
[----:B------:R-:W2:Y:S01]  /*12cd0*/  LDCU UR12, c[0x0][0x398] ;  /* 0x00007300ff0c77ac */ /* 0x000ea20008000800 */
[----:B------:R-:W2:Y:S01]  /*12ce0*/  LDCU UR6, c[0x0][0x39c] ;  /* 0x00007380ff0677ac */ /* 0x000ea20008000800 */
[----:B-1----:R-:W-:Y:S01]  /*12cf0*/  PRMT R219, R221, 0x9910, RZ ;  /* 0x00009910dddb7816 */ /* 0x002fe200000000ff */
[----:B------:R-:W-:Y:S01]  /*12d00*/  VIADD R218, R0, 0x27 ;  /* 0x0000002700da7836 */ /* 0x000fe20000000000 */
[----:B------:R-:W1:Y:S03]  /*12d10*/  LDCU UR14, c[0x0][0x398] ;  /* 0x00007300ff0e77ac */ /* 0x000e660008000800 */
[----:B0-----:R-:W-:Y:S01]  /*12d20*/  IMAD.MOV.U32 R204, RZ, RZ, R219 ;  /* 0x000000ffffcc7224 */ /* 0x001fe200078e00db */
[----:B------:R0:W-:Y:S01]  /*12d30*/  @P1 STG.E.U8 desc[UR24][R202.64], R222 ;  /* 0x000000deca001986 */ /* 0x0001e2000c101118 */
[----:B------:R-:W-:Y:S01]  /*12d40*/  ISETP.GE.AND P2, PT, R218, UR4, PT ;  /* 0x00000004da007c0c */ /* 0x000fe2000bf46270 */
[----:B------:R-:W1:Y:S01]  /*12d50*/  LDCU UR4, c[0x0][0x39c] ;  /* 0x00007380ff0477ac */ /* 0x000e620008000800 */
[----:B------:R-:W-:Y:S01]  /*12d60*/  VIADD R218, R230, UR60 ;  /* 0x0000003ce6da7c36 */ /* 0x000fe20008000000 */
[----:B0-----:R-:W-:-:S02]  /*12d70*/  SHF.R.S32.HI R202, RZ, 0x8, R204 ;  /* 0x00000008ffca7819 */ /* 0x001fc400000114cc */
[----:B------:R-:W-:-:S03]  /*12d80*/  IADD3 R204, P1, PT, R230, R198, RZ ;  /* 0x000000c6e6cc7210 */ /* 0x000fc60007f3e0ff */
[----:B------:R0:W-:Y:S02]  /*12d90*/  @P5 STG.E.U8 desc[UR24][R214.64], R202 ;  /* 0x000000cad6005986 */ /* 0x0001e4000c101118 */
[----:B------:R-:W-:Y:S01]  /*12da0*/  IMAD.X R205, R228, 0x1, R199, P1 ;  /* 0x00000001e4cd7824 */ /* 0x000fe200008e06c7 */
[----:B--2---:R-:W-:Y:S01]  /*12db0*/  ISETP.LT.AND P4, PT, R3, UR8, !P4 ;  /* 0x0000000803007c0c */ /* 0x004fe2000e781270 */
[----:B------:R-:W2:Y:S01]  /*12dc0*/  LDCU UR8, c[0x0][0x398] ;  /* 0x00007300ff0877ac */ /* 0x000ea20008000800 */
[----:B0-----:R-:W-:Y:S02]  /*12dd0*/  SHF.R.S32.HI R214, RZ, 0x1f, R218 ;  /* 0x0000001fffd67819 */ /* 0x001fe400000114da */
[----:B------:R-:W-:Y:S01]  /*12de0*/  IADD3 R202, P1, PT, R218, R197, RZ ;  /* 0x000000c5daca7210 */ /* 0x000fe20007f3e0ff */
[----:B------:R-:W-:Y:S01]  /*12df0*/  VIADD R215, R0, 0x28 ;  /* 0x0000002800d77836 */ /* 0x000fe20000000000 */
[----:B------:R-:W-:-:S03]  /*12e00*/  PRMT R219, R222, 0x9910, RZ ;  /* 0x00009910dedb7816 */ /* 0x000fc600000000ff */
[----:B------:R-:W-:Y:S01]  /*12e10*/  IMAD.X R203, R214, 0x1, R196, P1 ;  /* 0x00000001d6cb7824 */ /* 0x000fe200008e06c4 */
[----:B------:R-:W-:Y:S01]  /*12e20*/  ISETP.LT.AND P1, PT, R2, UR11, !P6 ;  /* 0x0000000b02007c0c */ /* 0x000fe2000f721270 */
[----:B------:R-:W0:Y:S01]  /*12e30*/  LDCU UR11, c[0x0][0x398] ;  /* 0x00007300ff0b77ac */ /* 0x000e220008000800 */
[----:B------:R-:W-:Y:S02]  /*12e40*/  ISETP.LT.AND P6, PT, R3, UR12, !P6 ;  /* 0x0000000c03007c0c */ /* 0x000fe4000f7c1270 */
[----:B-1----:R-:W-:Y:S01]  /*12e50*/  ISETP.GE.AND P5, PT, R215, UR4, PT ;  /* 0x00000004d7007c0c */ /* 0x002fe2000bfa6270 */
[----:B------:R-:W-:Y:S01]  /*12e60*/  VIADD R215, R0, 0x29 ;  /* 0x0000002900d77836 */ /* 0x000fe20000000000 */
[----:B------:R-:W-:Y:S01]  /*12e70*/  SHF.R.S32.HI R219, RZ, 0x8, R219 ;  /* 0x00000008ffdb7819 */ /* 0x000fe200000114db */
[----:B------:R-:W1:Y:S04]  /*12e80*/  LDCU UR4, c[0x0][0x39c] ;  /* 0x00007380ff0477ac */ /* 0x000e680008000800 */
[----:B------:R-:W-:Y:S01]  /*12e90*/  @P4 STG.E.U8 desc[UR24][R216.64], R219 ;  /* 0x000000dbd8004986 */ /* 0x000fe2000c101118 */
[----:B------:R-:W-:Y:S01]  /*12ea0*/  ISETP.GE.AND P4, PT, R215, UR6, PT ;  /* 0x00000006d7007c0c */ /* 0x000fe2000bf86270 */
[----:B------:R-:W0:Y:S01]  /*12eb0*/  LDCU UR6, c[0x0][0x398] ;  /* 0x00007300ff0677ac */ /* 0x000e220008000800 */
[----:B------:R-:W0:Y:S01]  /*12ec0*/  LDCU UR12, c[0x0][0x398] ;  /* 0x00007300ff0c77ac */ /* 0x000e220008000800 */
[----:B----4-:R-:W-:-:S05]  /*12ed0*/  F2FP.SATFINITE.E5M2.F32.PACK_AB_MERGE_C R220, R179, R178, RZ ;  /* 0x000000b2b3dc723e */ /* 0x010fca00048060ff */
[----:B------:R4:W-:Y:S01]  /*12ee0*/  @P1 STG.E.U8 desc[UR24][R212.64], R220 ;  /* 0x000000dcd4001986 */ /* 0x0009e2000c101118 */
[----:B---3--:R-:W-:Y:S02]  /*12ef0*/  F2FP.SATFINITE.E5M2.F32.PACK_AB_MERGE_C R215, R177, R176, RZ ;  /* 0x000000b0b1d7723e */ /* 0x008fe400048060ff */
[----:B------:R-:W-:Y:S01]  /*12f00*/  ISETP.LT.AND P1, PT, R2, UR14, !P3 ;  /* 0x0000000e02007c0c */ /* 0x000fe2000df21270 */
[----:B------:R-:W3:Y:S02]  /*12f10*/  LDCU UR14, c[0x0][0x398] ;  /* 0x00007300ff0e77ac */ /* 0x000ee40008000800 */
[----:B------:R0:W-:Y:S01]  /*12f20*/  @P6 STG.E.U8 desc[UR24][R210.64], R215 ;  /* 0x000000d7d2006986 */ /* 0x0001e2000c101118 */
[----:B----4-:R-:W-:-:S05]  /*12f30*/  PRMT R220, R220, 0x9910, RZ ;  /* 0x00009910dcdc7816 */ /* 0x010fca00000000ff */
[----:B0-----:R-:W-:-:S05]  /*12f40*/  IMAD.MOV.U32 R211, RZ, RZ, R220 ;  /* 0x000000ffffd37224 */ /* 0x001fca00078e00dc */
[----:B------:R-:W-:-:S05]  /*12f50*/  SHF.R.S32.HI R211, RZ, 0x8, R211 ;  /* 0x00000008ffd37819 */ /* 0x000fca00000114d3 */
[----:B------:R0:W-:Y:S02]  /*12f60*/  @P1 STG.E.U8 desc[UR24][R208.64], R211 ;  /* 0x000000d3d0001986 */ /* 0x0001e4000c101118 */
[----:B0-----:R-:W-:Y:S02]  /*12f70*/  F2FP.SATFINITE.E5M2.F32.PACK_AB_MERGE_C R209, R175, R174, RZ ;  /* 0x000000aeafd1723e */ /* 0x001fe400048060ff */
[----:B------:R-:W4:Y:S01]  /*12f80*/  LDL.LU R174, [R1+0x4a0] ;  /* 0x0004a00001ae7983 */ /* 0x000f220000300800 */
[----:B-----5:R-:W-:-:S03]  /*12f90*/  F2FP.SATFINITE.E5M2.F32.PACK_AB_MERGE_C R208, R173, R172, RZ ;  /* 0x000000acadd0723e */ /* 0x020fc600048060ff */
[----:B------:R-:W4:Y:S04]  /*12fa0*/  LDL.LU R175, [R1+0x4a4] ;  /* 0x0004a40001af7983 */ /* 0x000f280000300800 */
[----:B------:R-:W5:Y:S04]  /*12fb0*/  LDL.LU R172, [R1+0xa0] ;  /* 0x0000a00001ac7983 */ /* 0x000f680000300800 */
[----:B------:R-:W5:Y:S01]  /*12fc0*/  LDL.LU R173, [R1+0xa4] ;  /* 0x0000a40001ad7983 */ /* 0x000f620000300800 */
[----:B------:R-:W-:Y:S01]  /*12fd0*/  ISETP.LT.AND P3, PT, R3, UR16, !P3 ;  /* 0x0000001003007c0c */ /* 0x000fe2000df61270 */
[----:B------:R-:W-:Y:S01]  /*12fe0*/  VIADD R210, R0, 0x2a ;  /* 0x0000002a00d27836 */ /* 0x000fe20000000000 */
[----:B------:R-:W-:Y:S01]  /*12ff0*/  PRMT R212, R215, 0x9910, RZ ;  /* 0x00009910d7d47816 */ /* 0x000fe200000000ff */
[----:B------:R-:W0:Y:S01]  /*13000*/  LDCU UR16, c[0x0][0x398] ;  /* 0x00007300ff1077ac */ /* 0x000e220008000800 */
[----:B--2---:R-:W-:-:S02]  /*13010*/  ISETP.LT.AND P6, PT, R2, UR8, !P0 ;  /* 0x0000000802007c0c */ /* 0x004fc4000c7c1270 */
[----:B-1----:R-:W-:Y:S01]  /*13020*/  ISETP.GE.AND P1, PT, R210, UR4, PT ;  /* 0x00000004d2007c0c */ /* 0x002fe2000bf26270 */
[----:B------:R-:W1:Y:S01]  /*13030*/  LDCU UR4, c[0x0][0x39c] ;  /* 0x00007380ff0477ac */ /* 0x000e620008000800 */
[----:B------:R-:W-:Y:S01]  /*13040*/  SHF.R.S32.HI R210, RZ, 0x8, R212 ;  /* 0x00000008ffd27819 */ /* 0x000fe200000114d4 */
[----:B------:R-:W2:Y:S04]  /*13050*/  LDCU UR8, c[0x0][0x398] ;  /* 0x00007300ff0877ac */ /* 0x000ea80008000800 */
[----:B------:R0:W-:Y:S04]  /*13060*/  @P3 STG.E.U8 desc[UR24][R200.64], R210 ;  /* 0x000000d2c8003986 */ /* 0x0001e8000c101118 */
[----:B------:R1:W-:Y:S01]  /*13070*/  @P6 STG.E.U8 desc[UR24][R206.64], R209 ;  /* 0x000000d1ce006986 */ /* 0x0003e2000c101118 */
[----:B------:R-:W-:Y:S01]  /*13080*/  ISETP.LT.AND P6, PT, R3, UR11, !P0 ;  /* 0x0000000b03007c0c */ /* 0x000fe2000c7c1270 */
[----:B------:R-:W2:Y:S01]  /*13090*/  LDCU UR11, c[0x0][0x398] ;  /* 0x00007300ff0b77ac */ /* 0x000ea20008000800 */
[----:B0-----:R-:W-:-:S05]  /*130a0*/  IADD3 R200, P3, PT, R218, R198, RZ ;  /* 0x000000c6dac87210 */ /* 0x001fca0007f7e0ff */
[----:B------:R-:W-:Y:S01]  /*130b0*/  IMAD.X R201, R214, 0x1, R199, P3 ;  /* 0x00000001d6c97824 */ /* 0x000fe200018e06c7 */
[----:B------:R-:W-:Y:S01]  /*130c0*/  ISETP.LT.AND P3, PT, R2, UR6, !P2 ;  /* 0x0000000602007c0c */ /* 0x000fe2000d761270 */
[----:B-1----:R-:W-:Y:S01]  /*130d0*/  VIADD R206, R0, 0x2b ;  /* 0x0000002b00ce7836 */ /* 0x002fe20000000000 */
[----:B------:R-:W-:-:S03]  /*130e0*/  PRMT R209, R209, 0x9910, RZ ;  /* 0x00009910d1d17816 */ /* 0x000fc600000000ff */
[----:B------:R0:W-:Y:S01]  /*130f0*/  @P6 STG.E.U8 desc[UR24][R204.64], R208 ;  /* 0x000000d0cc006986 */ /* 0x0001e2000c101118 */
[----:B------:R-:W-:Y:S01]  /*13100*/  PRMT R207, R208, 0x9910, RZ ;  /* 0x00009910d0cf7816 */ /* 0x000fe200000000ff */
[----:B------:R-:W1:Y:S01]  /*13110*/  LDCU UR6, c[0x0][0x39c] ;  /* 0x00007380ff0677ac */ /* 0x000e620008000800 */
[----:B------:R-:W-:Y:S02]  /*13120*/  ISETP.GE.AND P0, PT, R206, UR4, PT ;  /* 0x00000004ce007c0c */ /* 0x000fe4000bf06270 */
[----:B------:R-:W-:Y:S01]  /*13130*/  SHF.R.S32.HI R206, RZ, 0x8, R209 ;  /* 0x00000008ffce7819 */ /* 0x000fe200000114d1 */
[----:B------:R-:W1:Y:S04]  /*13140*/  LDCU UR4, c[0x0][0x39c] ;  /* 0x00007380ff0477ac */ /* 0x000e680008000800 */
[----:B------:R4:W-:Y:S01]  /*13150*/  @P3 STG.E.U8 desc[UR24][R202.64], R206 ;  /* 0x000000ceca003986 */ /* 0x0009e2000c101118 */
[----:B0-----:R-:W-:-:S02]  /*13160*/  SHF.R.S32.HI R204, RZ, 0x8, R207 ;  /* 0x00000008ffcc7819 */ /* 0x001fc400000114cf */
[----:B----4-:R-:W-:Y:S02]  /*13170*/  F2FP.SATFINITE.E5M2.F32.PACK_AB_MERGE_C R206, R175, R174, RZ ;  /* 0x000000aeafce723e */ /* 0x010fe400048060ff */
[----:B------:R-:W4:Y:S04]  /*13180*/  LDL.LU R174, [R1+0x4a8] ;  /* 0x0004a80001ae7983 */ /* 0x000f280000300800 */
[----:B------:R-:W4:Y:S01]  /*13190*/  LDL.LU R175, [R1+0x4ac] ;  /* 0x0004ac0001af7983 */ /* 0x000f220000300800 */
[----:B-----5:R-:W-:-:S03]  /*131a0*/  F2FP.SATFINITE.E5M2.F32.PACK_AB_MERGE_C R207, R173, R172, RZ ;  /* 0x000000acadcf723e */ /* 0x020fc600048060ff */
[----:B------:R-:W5:Y:S04]  /*131b0*/  LDL.LU R172, [R1+0xa8] ;  /* 0x0000a80001ac7983 */ /* 0x000f680000300800 */
[----:B------:R-:W5:Y:S01]  /*131c0*/  LDL.LU R173, [R1+0xac] ;  /* 0x0000ac0001ad7983 */ /* 0x000f620000300800 */
[----:B------:R-:W-:Y:S01]  /*131d0*/  ISETP.LT.AND P2, PT, R3, UR12, !P2 ;  /* 0x0000000c03007c0c */ /* 0x000fe2000d741270 */
[----:B------:R-:W0:-:S12]  /*131e0*/  LDCU UR12, c[0x0][0x398] ;  /* 0x00007300ff0c77ac */ /* 0x000e180008000800 */
[----:B------:R0:W-:Y:S01]  /*131f0*/  @P2 STG.E.U8 desc[UR24][R200.64], R204 ;  /* 0x000000ccc8002986 */ /* 0x0001e2000c101118 */
[----:B--2---:R-:W-:Y:S01]  /*13200*/  ISETP.LT.AND P2, PT, R2, UR8, !P5 ;  /* 0x0000000802007c0c */ /* 0x004fe2000ef41270 */
[----:B------:R-:W-:Y:S01]  /*13210*/  VIADD R205, R0, 0x2d ;  /* 0x0000002d00cd7836 */ /* 0x000fe20000000000 */
[----:B------:R-:W-:Y:S01]  /*13220*/  ISETP.LT.AND P5, PT, R3, UR11, !P5 ;  /* 0x0000000b03007c0c */ /* 0x000fe2000efa1270 */
[----:B------:R-:W2:Y:S01]  /*13230*/  LDCU UR8, c[0x0][0x398] ;  /* 0x00007300ff0877ac */ /* 0x000ea20008000800 */
[----:B------:R-:W2:Y:S01]  /*13240*/  LDCU UR11, c[0x0][0x398] ;  /* 0x00007300ff0b77ac */ /* 0x000ea20008000800 */
[----:B0-----:R-:W-:Y:S02]  /*13250*/  VIADD R204, R218, UR60 ;  /* 0x0000003cdacc7c36 */ /* 0x001fe40008000000 */
[----:B------:R-:W-:-:S03]  /*13260*/  VIADD R200, R0, 0x2c ;  /* 0x0000002c00c87836 */ /* 0x000fc60000000000 */
[----:B------:R-:W-:Y:S02]  /*13270*/  SHF.R.S32.HI R201, RZ, 0x1f, R204 ;  /* 0x0000001fffc97819 */ /* 0x000fe400000114cc */
[----:B------:R-:W-:Y:S02]  /*13280*/  IADD3 R202, P6, PT, R204, R197, RZ ;  /* 0x000000c5ccca7210 */ /* 0x000fe40007fde0ff */
[----:B-1----:R-:W-:Y:S01]  /*13290*/  ISETP.GE.AND P3, PT, R200, UR4, PT ;  /* 0x00000004c8007c0c */ /* 0x002fe2000bf66270 */
[----:B------:R-:W0:Y:S02]  /*132a0*/  LDCU UR4, c[0x0][0x398] ;  /* 0x00007300ff0477ac */ /* 0x000e240008000800 */
[----:B------:R-:W-:Y:S01]  /*132b0*/  IMAD.X R203, R201, 0x1, R196, P6 ;  /* 0x00000001c9cb7824 */ /* 0x000fe200030e06c4 */
[C---:B------:R-:W-:Y:S01]  /*132c0*/  IADD3 R200, P6, PT, R204.reuse, R198, RZ ;  /* 0x000000c6ccc87210 */ /* 0x040fe20007fde0ff */
[----:B------:R-:W-:-:S04]  /*132d0*/  VIADD R204, R204, UR60 ;  /* 0x0000003ccccc7c36 */ /* 0x000fc80008000000 */
[----:B------:R-:W-:Y:S01]  /*132e0*/  IMAD.X R201, R201, 0x1, R199, P6 ;  /* 0x00000001c9c97824 */ /* 0x000fe200030e06c7 */
[----:B------:R1:W-:Y:S04]  /*132f0*/  @P2 STG.E.U8 desc[UR24][R202.64], R206 ;  /* 0x000000ceca002986 */ /* 0x0003e8000c101118 */
[----:B------:R0:W-:Y:S01]  /*13300*/  @P5 STG.E.U8 desc[UR24][R200.64], R207 ;  /* 0x000000cfc8005986 */ /* 0x0001e2000c101118 */
[----:B------:R-:W-:Y:S01]  /*13310*/  ISETP.LT.AND P5, PT, R2, UR12, !P4 ;  /* 0x0000000c02007c0c */ /* 0x000fe2000e7a1270 */
[----:B------:R-:W2:Y:S01]  /*13320*/  LDCU UR12, c[0x0][0x398] ;  /* 0x00007300ff0c77ac */ /* 0x000ea20008000800 */
[----:B-1----:R-:W-:Y:S02]  /*13330*/  IADD3 R202, P6, PT, R204, R197, RZ ;  /* 0x000000c5ccca7210 */ /* 0x002fe40007fde0ff */
[----:B------:R-:W-:-:S02]  /*13340*/  PRMT R206, R206, 0x9910, RZ ;  /* 0x00009910cece7816 */ /* 0x000fc400000000ff */
[----:B0-----:R-:W-:Y:S02]  /*13350*/  SHF.R.S32.HI R201, RZ, 0x1f, R204 ;  /* 0x0000001fffc97819 */ /* 0x001fe400000114cc */
[----:B------:R-:W-:-:S03]  /*13360*/  SHF.R.S32.HI R206, RZ, 0x8, R206 ;  /* 0x00000008ffce7819 */ /* 0x000fc600000114ce */
[----:B------:R-:W-:Y:S01]  /*13370*/  IMAD.X R203, R201, 0x1, R196, P6 ;  /* 0x00000001c9cb7824 */ /* 0x000fe200030e06c4 */
[----:B------:R-:W-:Y:S01]  /*13380*/  ISETP.GE.AND P2, PT, R205, UR6, PT ;  /* 0x00000006cd007c0c */ /* 0x000fe2000bf46270 */
[----:B------:R-:W0:Y:S01]  /*13390*/  LDCU UR6, c[0x0][0x398] ;  /* 0x00007300ff0677ac */ /* 0x000e220008000800 */
[----:B------:R-:W-:Y:S02]  /*133a0*/  PRMT R205, R207, 0x9910, RZ ;  /* 0x00009910cfcd7816 */ /* 0x000fe400000000ff */
[----:B------:R5:W-:Y:S01]  /*133b0*/  @P5 STG.E.U8 desc[UR24][R202.64], R206 ;  /* 0x000000ceca005986 */ /* 0x000be2000c101118 */
[----:B----4-:R-:W-:-:S03]  /*133c0*/  F2FP.SATFINITE.E5M2.F32.PACK_AB_MERGE_C R207, R175, R174, RZ ;  /* 0x000000aeafcf723e */ /* 0x010fc600048060ff */
[----:B------:R-:W4:Y:S04]  /*133d0*/  LDL.LU R174, [R1+0x4b0] ;  /* 0x0004b00001ae7983 */ /* 0x000f280000300800 */
[----:B------:R-:W4:Y:S01]  /*133e0*/  LDL.LU R175, [R1+0x4b4] ;  /* 0x0004b40001af7983 */ /* 0x000f220000300800 */
[----:B-----5:R-:W-:-:S03]  /*133f0*/  F2FP.SATFINITE.E5M2.F32.PACK_AB_MERGE_C R206, R173, R172, RZ ;  /* 0x000000acadce723e */ /* 0x020fc600048060ff */
[----:B------:R-:W5:Y:S04]  /*13400*/  LDL.LU R172, [R1+0xb0] ;  /* 0x0000b00001ac7983 */ /* 0x000f680000300800 */
[----:B------:R-:W5:Y:S01]  /*13410*/  LDL.LU R173, [R1+0xb4] ;  /* 0x0000b40001ad7983 */ /* 0x000f620000300800 */
[----:B------:R-:W-:Y:S01]  /*13420*/  ISETP.LT.AND P4, PT, R3, UR4, !P4 ;  /* 0x0000000403007c0c */ /* 0x000fe2000e781270 */
[----:B------:R-:W1:Y:S01]  /*13430*/  LDCU UR4, c[0x0][0x39c] ;  /* 0x00007380ff0477ac */ /* 0x000e620008000800 */
[----:B------:R-:W-:Y:S02]  /*13440*/  IADD3 R200, P6, PT, R204, R198, RZ ;  /* 0x000000c6ccc87210 */ /* 0x000fe40007fde0ff */
[----:B------:R-:W-:-:S03]  /*13450*/  SHF.R.S32.HI R205, RZ, 0x8, R205 ;  /* 0x00000008ffcd7819 */ /* 0x000fc600000114cd */
[----:B------:R-:W-:Y:S02]  /*13460*/  IMAD.X R201, R201, 0x1, R199, P6 ;  /* 0x00000001c9c97824 */ /* 0x000fe400030e06c7 */
[----:B------:R-:W-:Y:S01]  /*13470*/  VIADD R204, R204, UR60 ;  /* 0x0000003ccccc7c36 */ /* 0x000fe20008000000 */
[----:B0-----:R-:W-:Y:S01]  /*13480*/  ISETP.LT.AND P5, PT, R2, UR6, !P1 ;  /* 0x0000000602007c0c */ /* 0x001fe2000cfa1270 */
[----:B------:R-:W0:Y:S02]  /*13490*/  LDCU UR6, c[0x0][0x39c] ;  /* 0x00007380ff0677ac */ /* 0x000e240008000800 */
[----:B------:R1:W-:Y:S01]  /*134a0*/  @P4 STG.E.U8 desc[UR24][R200.64], R205 ;  /* 0x000000cdc8004986 */ /* 0x0003e2000c101118 */
[----:B--2---:R-:W-:Y:S01]  /*134b0*/  ISETP.LT.AND P4, PT, R3, UR8, !P1 ;  /* 0x0000000803007c0c */ /* 0x004fe2000cf81270 */
[----:B------:R-:W2:Y:S01]  /*134c0*/  LDCU UR8, c[0x0][0x398] ;  /* 0x00007300ff0877ac */ /* 0x000ea20008000800 */
[----:B------:R-:W-:Y:S02]  /*134d0*/  IADD3 R202, P1, PT, R204, R197, RZ ;  /* 0x000000c5ccca7210 */ /* 0x000fe40007f3e0ff */
[----:B-1----:R-:W-:-:S02]  /*134e0*/  SHF.R.S32.HI R201, RZ, 0x1f, R204 ;  /* 0x0000001fffc97819 */ /* 0x002fc400000114cc */
[----:B------:R-:W-:Y:S01]  /*134f0*/  IADD3 R200, P6, PT, R204, R198, RZ ;  /* 0x000000c6ccc87210 */ /* 0x000fe20007fde0ff */
[----:B------:R-:W-:Y:S02]  /*13500*/  VIADD R205, R0, 0x2e ;  /* 0x0000002e00cd7836 */ /* 0x000fe40000000000 */
[C---:B------:R-:W-:Y:S02]  /*13510*/  IMAD.X R203, R201.reuse, 0x1, R196, P1 ;  /* 0x00000001c9cb7824 */ /* 0x040fe400008e06c4 */
[----:B------:R-:W-:Y:S01]  /*13520*/  IMAD.X R201, R201, 0x1, R199, P6 ;  /* 0x00000001c9c97824 */ /* 0x000fe200030e06c7 */
[----:B------:R-:W-:Y:S01]  /*13530*/  ISETP.GE.AND P1, PT, R205, UR4, PT ;  /* 0x00000004cd007c0c */ /* 0x000fe2000bf26270 */
[----:B------:R-:W1:Y:S01]  /*13540*/  LDCU UR4, c[0x0][0x39c] ;  /* 0x00007380ff0477ac */ /* 0x000e620008000800 */
[----:B------:R-:W-:Y:S01]  /*13550*/  @P5 STG.E.U8 desc[UR24][R202.64], R207 ;  /* 0x000000cfca005986 */ /* 0x000fe2000c101118 */
[----:B------:R-:W-:-:S03]  /*13560*/  VIADD R204, R204, UR60 ;  /* 0x0000003ccccc7c36 */ /* 0x000fc60008000000 */
[----:B------:R0:W-:Y:S01]  /*13570*/  @P4 STG.E.U8 desc[UR24][R200.64], R206 ;  /* 0x000000cec8004986 */ /* 0x0001e2000c101118 */
[----:B------:R-:W-:Y:S01]  /*13580*/  ISETP.LT.AND P5, PT, R2, UR11, !P0 ;  /* 0x0000000b02007c0c */ /* 0x000fe2000c7a1270 */
[----:B------:R-:W-:Y:S01]  /*13590*/  VIADD R205, R0, 0x2f ;  /* 0x0000002f00cd7836 */ /* 0x000fe20000000000 */
[----:B------:R-:W-:Y:S01]  /*135a0*/  ISETP.LT.AND P4, PT, R3, UR12, !P0 ;  /* 0x0000000c03007c0c */ /* 0x000fe2000c781270 */
[----:B------:R-:W1:Y:S01]  /*135b0*/  LDCU UR11, c[0x0][0x398] ;  /* 0x00007300ff0b77ac */ /* 0x000e620008000800 */
[----:B0-----:R-:W-:Y:S01]  /*135c0*/  PRMT R200, R207, 0x9910, RZ ;  /* 0x00009910cfc87816 */ /* 0x001fe200000000ff */
[----:B------:R-:W0:Y:S01]  /*135d0*/  LDCU UR12, c[0x0][0x398] ;  /* 0x00007300ff0c77ac */ /* 0x000e220008000800 */
[----:B------:R-:W-:Y:S02]  /*135e0*/  PRMT R207, R206, 0x9910, RZ ;  /* 0x00009910cecf7816 */ /* 0x000fe400000000ff */
[----:B------:R-:W-:Y:S01]  /*135f0*/  SHF.R.S32.HI R201, RZ, 0x1f, R204 ;  /* 0x0000001fffc97819 */ /* 0x000fe200000114cc */
[----:B------:R-:W-:Y:S01]  /*13600*/  IMAD.MOV.U32 R206, RZ, RZ, R200 ;  /* 0x000000ffffce7224 */ /* 0x000fe200078e00c8 */
[----:B------:R-:W-:-:S04]  /*13610*/  IADD3 R202, P0, PT, R204, R197, RZ ;  /* 0x000000c5ccca7210 */ /* 0x000fc80007f1e0ff */
[----:B------:R-:W-:Y:S01]  /*13620*/  SHF.R.S32.HI R206, RZ, 0x8, R206 ;  /* 0x00000008ffce7819 */ /* 0x000fe200000114ce */
[----:B------:R-:W-:Y:S01]  /*13630*/  IMAD.X R203, R201, 0x1, R196, P0 ;  /* 0x00000001c9cb7824 */ /* 0x000fe200000e06c4 */
[----:B-1----:R-:W-:Y:S01]  /*13640*/  ISETP.GE.AND P0, PT, R205, UR4, PT ;  /* 0x00000004cd007c0c */ /* 0x002fe2000bf06270 */
[----:B------:R-:W1:Y:S01]  /*13650*/  LDCU UR4, c[0x0][0x39c] ;  /* 0x00007380ff0477ac */ /* 0x000e620008000800 */
[----:B------:R-:W-:Y:S02]  /*13660*/  SHF.R.S32.HI R205, RZ, 0x8, R207 ;  /* 0x00000008ffcd7819 */ /* 0x000fe400000114cf */
[----:B------:R4:W-:Y:S02]  /*13670*/  @P5 STG.E.U8 desc[UR24][R202.64], R206 ;  /* 0x000000ceca005986 */ /* 0x0009e4000c101118 */
[----:B----4-:R-:W-:Y:S02]  /*13680*/  F2FP.SATFINITE.E5M2.F32.PACK_AB_MERGE_C R206, R175, R174, RZ ;  /* 0x000000aeafce723e */ /* 0x010fe400048060ff */
[----:B------:R-:W4:Y:S04]  /*13690*/  LDL.LU R174, [R1+0x4b8] ;  /* 0x0004b80001ae7983 */ /* 0x000f280000300800 */
[----:B------:R-:W4:Y:S01]  /*136a0*/  LDL.LU R175, [R1+0x4bc] ;  /* 0x0004bc0001af7983 */ /* 0x000f220000300800 */
[----:B-----5:R-:W-:-:S03]  /*136b0*/  F2FP.SATFINITE.E5M2.F32.PACK_AB_MERGE_C R207, R173, R172, RZ ;  /* 0x000000acadcf723e */ /* 0x020fc600048060ff */
[----:B------:R-:W5:Y:S04]  /*136c0*/  LDL.LU R172, [R1+0xb8] ;  /* 0x0000b80001ac7983 */ /* 0x000f680000300800 */
[----:B------:R-:W5:Y:S01]  /*136d0*/  LDL.LU R173, [R1+0xbc] ;  /* 0x0000bc0001ad7983 */ /* 0x000f620000300800 */
[C---:B------:R-:W-:Y:S01]  /*136e0*/  IADD3 R200, P6, PT, R204.reuse, R198, RZ ;  /* 0x000000c6ccc87210 */ /* 0x040fe20007fde0ff */
[----:B------:R-:W-:-:S04]  /*136f0*/  VIADD R204, R204, UR60 ;  /* 0x0000003ccccc7c36 */ /* 0x000fc80008000000 */
[----:B------:R-:W-:Y:S01]  /*13700*/  IMAD.X R201, R201, 0x1, R199, P6 ;  /* 0x00000001c9c97824 */ /* 0x000fe200030e06c7 */
[----:B------:R-:W-:-:S04]  /*13710*/  IADD3 R202, P6, PT, R204, R197, RZ ;  /* 0x000000c5ccca7210 */ /* 0x000fc80007fde0ff */
[----:B------:R0:W-:Y:S01]  /*13720*/  @P4 STG.E.U8 desc[UR24][R200.64], R205 ;  /* 0x000000cdc8004986 */ /* 0x0001e2000c101118 */
[----:B--2---:R-:W-:Y:S01]  /*13730*/  ISETP.LT.AND P4, PT, R2, UR8, !P3 ;  /* 0x0000000802007c0c */ /* 0x004fe2000df81270 */
[----:B------:R-:W2:Y:S01]  /*13740*/  LDCU UR8, c[0x0][0x398] ;  /* 0x00007300ff0877ac */ /* 0x000ea20008000800 */
[----:B---3--:R-:W-:Y:S01]  /*13750*/  ISETP.LT.AND P3, PT, R3, UR14, !P3 ;  /* 0x0000000e03007c0c */ /* 0x008fe2000df61270 */
[----:B------:R-:W3:Y:S01]  /*13760*/  LDCU UR14, c[0x0][0x398] ;  /* 0x00007300ff0e77ac */ /* 0x000ee20008000800 */
[----:B0-----:R-:W-:Y:S01]  /*13770*/  VIADD R200, R0, 0x30 ;  /* 0x0000003000c87836 */ /* 0x001fe20000000000 */
[----:B------:R-:W-:-:S04]  /*13780*/  SHF.R.S32.HI R201, RZ, 0x1f, R204 ;  /* 0x0000001fffc97819 */ /* 0x000fc800000114cc */
[----:B------:R-:W-:Y:S01]  /*13790*/  ISETP.GE.AND P5, PT, R200, UR6, PT ;  /* 0x00000006c8007c0c */ /* 0x000fe2000bfa6270 */
[C---:B------:R-:W-:Y:S01]  /*137a0*/  IMAD.X R203, R201.reuse, 0x1, R196, P6 ;  /* 0x00000001c9cb7824 */ /* 0x040fe200030e06c4 */
[C---:B------:R-:W-:Y:S01]  /*137b0*/  IADD3 R200, P6, PT, R204.reuse, R198, RZ ;  /* 0x000000c6ccc87210 */ /* 0x040fe20007fde0ff */
[----:B------:R-:W-:Y:S01]  /*137c0*/  VIADD R204, R204, UR60 ;  /* 0x0000003ccccc7c36 */ /* 0x000fe20008000000 */
[----:B------:R-:W0:Y:S03]  /*137d0*/  LDCU UR6, c[0x0][0x398] ;  /* 0x00007300ff0677ac */ /* 0x000e260008000800 */
[----:B------:R-:W-:Y:S01]  /*137e0*/  IMAD.X R201, R201, 0x1, R199, P6 ;  /* 0x00000001c9c97824 */ /* 0x000fe200030e06c7 */
[----:B------:R1:W-:Y:S04]  /*137f0*/  @P4 STG.E.U8 desc[UR24][R202.64], R206 ;  /* 0x000000ceca004986 */ /* 0x0003e8000c101118 */
[----:B------:R0:W-:Y:S01]  /*13800*/  @P3 STG.E.U8 desc[UR24][R200.64], R207 ;  /* 0x000000cfc8003986 */ /* 0x0001e2000c101118 */
[----:B------:R-:W-:Y:S01]  /*13810*/  ISETP.LT.AND P3, PT, R2, UR11, !P2 ;  /* 0x0000000b02007c0c */ /* 0x000fe2000d761270 */
[----:B------:R-:W-:Y:S01]  /*13820*/  VIADD R205, R0, 0x31 ;  /* 0x0000003100cd7836 */ /* 0x000fe20000000000 */
[----:B------:R-:W2:Y:S01]  /*13830*/  LDCU UR11, c[0x0][0x398] ;  /* 0x00007300ff0b77ac */ /* 0x000ea20008000800 */
[----:B-1----:R-:W-:-:S02]  /*13840*/  IADD3 R202, P6, PT, R204, R197, RZ ;  /* 0x000000c5ccca7210 */ /* 0x002fc40007fde0ff */
[----:B------:R-:W-:Y:S02]  /*13850*/  PRMT R206, R206, 0x9910, RZ ;  /* 0x00009910cece7816 */ /* 0x000fe400000000ff */
        /* <DEDUP_REMOVED lines=19> */
[----:B--2---:R-:W-:Y:S01]  /*13990*/  ISETP.LT.AND P3, PT, R2, UR8, !P1 ;  /* 0x0000000802007c0c */ /* 0x004fe2000cf61270 */
[----:B------:R-:W2:Y:S02]  /*139a0*/  LDCU UR8, c[0x0][0x398] ;  /* 0x00007300ff0877ac */ /* 0x000ea40008000800 */
[----:B------:R0:W-:Y:S01]  /*139b0*/  @P2 STG.E.U8 desc[UR24][R200.64], R205 ;  /* 0x000000cdc8002986 */ /* 0x0001e2000c101118 */
[----:B------:R-:W-:Y:S01]  /*139c0*/  ISETP.LT.AND P2, PT, R3, UR12, !P1 ;  /* 0x0000000c03007c0c */ /* 0x000fe2000cf41270 */
[----:B------:R-:W1:Y:S01]  /*139d0*/  LDCU UR12, c[0x0][0x398] ;  /* 0x00007300ff0c77ac */ /* 0x000e620008000800 */
[----:B------:R-:W-:Y:S02]  /*139e0*/  IADD3 R202, P1, PT, R204, R197, RZ ;  /* 0x000000c5ccca7210 */ /* 0x000fe40007f3e0ff */
[----:B0-----:R-:W-:-:S02]  /*139f0*/  SHF.R.S32.HI R201, RZ, 0x1f, R204 ;  /* 0x0000001fffc97819 */ /* 0x001fc400000114cc */
[----:B------:R-:W-:Y:S01]  /*13a00*/  IADD3 R200, P6, PT, R204, R198, RZ ;  /* 0x000000c6ccc87210 */ /* 0x000fe20007fde0ff */
[----:B------:R-:W-:Y:S02]  /*13a10*/  VIADD R205, R0, 0x32 ;  /* 0x0000003200cd7836 */ /* 0x000fe40000000000 */
[C---:B------:R-:W-:Y:S02]  /*13a20*/  IMAD.X R203, R201.reuse, 0x1, R196, P1 ;  /* 0x00000001c9cb7824 */ /* 0x040fe400008e06c4 */
[----:B------:R-:W-:Y:S01]  /*13a30*/  IMAD.X R201, R201, 0x1, R199, P6 ;  /* 0x00000001c9c97824 */ /* 0x000fe200030e06c7 */
[----:B------:R-:W-:Y:S01]  /*13a40*/  ISETP.GE.AND P1, PT, R205, UR4, PT ;  /* 0x00000004cd007c0c */ /* 0x000fe2000bf26270 */
[----:B------:R-:W0:Y:S01]  /*13a50*/  LDCU UR4, c[0x0][0x39c] ;  /* 0x00007380ff0477ac */ /* 0x000e220008000800 */
[----:B------:R-:W-:Y:S01]  /*13a60*/  @P3 STG.E.U8 desc[UR24][R202.64], R207 ;  /* 0x000000cfca003986 */ /* 0x000fe2000c101118 */
[----:B------:R-:W-:-:S03]  /*13a70*/  VIADD R204, R204, UR60 ;  /* 0x0000003ccccc7c36 */ /* 0x000fc60008000000 */
[----:B------:R1:W-:Y:S01]  /*13a80*/  @P2 STG.E.U8 desc[UR24][R200.64], R206 ;  /* 0x000000cec8002986 */ /* 0x0003e2000c101118 */
[----:B------:R-:W-:Y:S01]  /*13a90*/  ISETP.LT.AND P3, PT, R2, UR11, !P0 ;  /* 0x0000000b02007c0c */ /* 0x000fe2000c761270 */
[----:B------:R-:W-:Y:S01]  /*13aa0*/  VIADD R205, R0, 0x33 ;  /* 0x0000003300cd7836 */ /* 0x000fe20000000000 */
[----:B---3--:R-:W-:Y:S01]  /*13ab0*/  ISETP.LT.AND P2, PT, R3, UR14, !P0 ;  /* 0x0000000e03007c0c */ /* 0x008fe2000c741270 */
[----:B------:R-:W3:Y:S01]  /*13ac0*/  LDCU UR11, c[0x0][0x398] ;  /* 0x00007300ff0b77ac */ /* 0x000ee20008000800 */
[----:B-1----:R-:W-:Y:S01]  /*13ad0*/  PRMT R200, R207, 0x9910, RZ ;  /* 0x00009910cfc87816 */ /* 0x002fe200000000ff */
[----:B------:R-:W1:Y:S01]  /*13ae0*/  LDCU UR14, c[0x0][0x398] ;  /* 0x00007300ff0e77ac */ /* 0x000e620008000800 */
[----:B------:R-:W-:Y:S02]  /*13af0*/  PRMT R207, R206, 0x9910, RZ ;  /* 0x00009910cecf7816 */ /* 0x000fe400000000ff */
[----:B------:R-:W-:Y:S01]  /*13b00*/  SHF.R.S32.HI R201, RZ, 0x1f, R204 ;  /* 0x0000001fffc97819 */ /* 0x000fe200000114cc */
[----:B------:R-:W-:Y:S01]  /*13b10*/  IMAD.MOV.U32 R206, RZ, RZ, R200 ;  /* 0x000000ffffce7224 */ /* 0x000fe200078e00c8 */
[----:B------:R-:W-:-:S04]  /*13b20*/  IADD3 R202, P0, PT, R204, R197, RZ ;  /* 0x000000c5ccca7210 */ /* 0x000fc80007f1e0ff */
[----:B------:R-:W-:Y:S01]  /*13b30*/  SHF.R.S32.HI R206, RZ, 0x8, R206 ;  /* 0x00000008ffce7819 */ /* 0x000fe200000114ce */
[----:B------:R-:W-:Y:S01]  /*13b40*/  IMAD.X R203, R201, 0x1, R196, P0 ;  /* 0x00000001c9cb7824 */ /* 0x000fe200000e06c4 */
[----:B0-----:R-:W-:Y:S01]  /*13b50*/  ISETP.GE.AND P0, PT, R205, UR4, PT ;  /* 0x00000004cd007c0c */ /* 0x001fe2000bf06270 */
[----:B------:R-:W0:Y:S01]  /*13b60*/  LDCU UR4, c[0x0][0x39c] ;  /* 0x00007380ff0477ac */ /* 0x000e220008000800 */
        /* <DEDUP_REMOVED lines=15> */
[----:B------:R-:W-:Y:S01]  /*13c60*/  ISETP.LT.AND P5, PT, R3, UR12, !P5 ;  /* 0x0000000c03007c0c */ /* 0x000fe2000efa1270 */
[----:B------:R-:W1:Y:S01]  /*13c70*/  LDCU UR12, c[0x0][0x398] ;  /* 0x00007300ff0c77ac */ /* 0x000e620008000800 */
        /* <DEDUP_REMOVED lines=10> */
[----:B---3--:R-:W-:Y:S01]  /*13d20*/  ISETP.LT.AND P5, PT, R2, UR11, !P4 ;  /* 0x0000000b02007c0c */ /* 0x008fe2000e7a1270 */
[----:B------:R-:W-:Y:S01]  /*13d30*/  VIADD R205, R0, 0x35 ;  /* 0x0000003500cd7836 */ /* 0x000fe20000000000 */
[----:B------:R-:W3:Y:S01]  /*13d40*/  LDCU UR11, c[0x0][0x398] ;  /* 0x00007300ff0b77ac */ /* 0x000ee20008000800 */
        /* <DEDUP_REMOVED lines=37> */
[----:B---3--:R-:W-:Y:S01]  /*13fa0*/  ISETP.LT.AND P5, PT, R2, UR11, !P0 ;  /* 0x0000000b02007c0c */ /* 0x008fe2000c7a1270 */
[----:B------:R-:W-:Y:S01]  /*13fb0*/  VIADD R205, R0, 0x37 ;  /* 0x0000003700cd7836 */ /* 0x000fe20000000000 */
[----:B------:R-:W-:Y:S01]  /*13fc0*/  ISETP.LT.AND P4, PT, R3, UR14, !P0 ;  /* 0x0000000e03007c0c */ /* 0x000fe2000c781270 */
        /* <DEDUP_REMOVED lines=61> */
[----:B------:R-:W-:-:S04]  /*143a0*/  VIADD R204, R204, UR60 ;  /* 0x0000003ccccc7c36 */ /* 0x000fc80008000000 */
[----:B------:R0:W-:Y:S01]  /*143b0*/  @P2 STG.E.U8 desc[UR24][R200.64], R205 ;  /* 0x000000cdc8002986 */ /* 0x0001e2000c101118 */
[----:B--2---:R-:W-:Y:S01]  /*143c0*/  ISETP.LT.AND P2, PT, R2, UR8, !P1 ;  /* 0x0000000802007c0c */ /* 0x004fe2000cf41270 */
[----:B------:R-:W2:Y:S01]  /*143d0*/  LDCU UR8, c[0x0][0x398] ;  /* 0x00007300ff0877ac */ /* 0x000ea20008000800 */
[----:B------:R-:W-:Y:S02]  /*143e0*/  ISETP.LT.AND P1, PT, R3, UR12, !P1 ;  /* 0x0000000c03007c0c */ /* 0x000fe4000cf21270 */
[C---:B------:R-:W-:Y:S01]  /*143f0*/  IADD3 R202, P3, PT, R204.reuse, R197, RZ ;  /* 0x000000c5ccca7210 */ /* 0x040fe20007f7e0ff */
[----:B------:R-:W1:Y:S01]  /*14400*/  LDCU UR12, c[0x0][0x398] ;  /* 0x00007300ff0c77ac */ /* 0x000e620008000800 */
[----:B0-----:R-:W-:Y:S02]  /*14410*/  SHF.R.S32.HI R201, RZ, 0x1f, R204 ;  /* 0x0000001fffc97819 */ /* 0x001fe400000114cc */
[----:B------:R-:W-:Y:S01]  /*14420*/  IADD3 R200, P6, PT, R204, R198, RZ ;  /* 0x000000c6ccc87210 */ /* 0x000fe20007fde0ff */
[----:B------:R-:W-:-:S02]  /*14430*/  VIADD R205, R0, 0x3a ;  /* 0x0000003a00cd7836 */ /* 0x000fc40000000000 */
        /* <DEDUP_REMOVED lines=22> */
[----:B------:R-:W3:Y:S04]  /*145a0*/  LDL.LU R174, [R1+0x4e8] ;  /* 0x0004e80001ae7983 */ /* 0x000ee80000300800 */
[----:B------:R-:W3:Y:S01]  /*145b0*/  LDL.LU R175, [R1+0x4ec] ;  /* 0x0004ec0001af7983 */ /* 0x000ee20000300800 */
[----:B-----5:R-:W-:-:S03]  /*145c0*/  F2FP.SATFINITE.E5M2.F32.PACK_AB_MERGE_C R207, R173, R172, RZ ;  /* 0x000000acadcf723e */ /* 0x020fc600048060ff */
[----:B------:R-:W4:Y:S04]  /*145d0*/  LDL.LU R172, [R1+0xe8] ;  /* 0x0000e80001ac7983 */ /* 0x000f280000300800 */
[----:B------:R-:W4:Y:S01]  /*145e0*/  LDL.LU R173, [R1+0xec] ;  /* 0x0000ec0001ad7983 */ /* 0x000f220000300800 */
[----:B------:R-:W-:Y:S01]  /*145f0*/  ISETP.LT.AND P0, PT, R3, UR14, !P0 ;  /* 0x0000000e03007c0c */ /* 0x000fe2000c701270 */
[----:B------:R-:W5:Y:S01]  /*14600*/  LDCU UR14, c[0x0][0x398] ;  /* 0x00007300ff0e77ac */ /* 0x000f620008000800 */
[C---:B------:R-:W-:Y:S01]  /*14610*/  IADD3 R200, P6, PT, R204.reuse, R198, RZ ;  /* 0x000000c6ccc87210 */ /* 0x040fe20007fde0ff */
[----:B------:R-:W-:-:S04]  /*14620*/  VIADD R204, R204, UR60 ;  /* 0x0000003ccccc7c36 */ /* 0x000fc80008000000 */
[----:B------:R-:W-:Y:S01]  /*14630*/  IMAD.X R201, R201, 0x1, R199, P6 ;  /* 0x00000001c9c97824 */ /* 0x000fe200030e06c7 */
[----:B------:R-:W-:Y:S02]  /*14640*/  IADD3 R202, P6, PT, R204, R197, RZ ;  /* 0x000000c5ccca7210 */ /* 0x000fe40007fde0ff */
[----:B--2---:R-:W-:Y:S01]  /*14650*/  ISETP.LT.AND P1, PT, R2, UR8, !P5 ;  /* 0x0000000802007c0c */ /* 0x004fe2000ef21270 */
[----:B------:R-:W2:Y:S02]  /*14660*/  LDCU UR8, c[0x0][0x398] ;  /* 0x00007300ff0877ac */ /* 0x000ea40008000800 */
[----:B------:R0:W-:Y:S01]  /*14670*/  @P0 STG.E.U8 desc[UR24][R200.64], R205 ;  /* 0x000000cdc8000986 */ /* 0x0001e2000c101118 */
        /* <DEDUP_REMOVED lines=12> */
[----:B-1----:R-:W-:Y:S01]  /*14740*/  ISETP.LT.AND P5, PT, R2, UR11, !P4 ;  /* 0x0000000b02007c0c */ /* 0x002fe2000e7a1270 */
[----:B------:R-:W-:Y:S01]  /*14750*/  VIADD R205, R0, 0x3d ;  /* 0x0000003d00cd7836 */ /* 0x000fe20000000000 */
[----:B------:R-:W1:Y:S01]  /*14760*/  LDCU UR11, c[0x0][0x398] ;  /* 0x00007300ff0b77ac */ /* 0x000e620008000800 */
[----:B--2---:R-:W-:-:S02]  /*14770*/  IADD3 R202, P6, PT, R204, R197, RZ ;  /* 0x000000c5ccca7210 */ /* 0x004fc40007fde0ff */
        /* <DEDUP_REMOVED lines=8> */
[----:B---3--:R-:W-:-:S03]  /*14800*/  F2FP.SATFINITE.E5M2.F32.PACK_AB_MERGE_C R207, R175, R174, RZ ;  /* 0x000000aeafcf723e */ /* 0x008fc600048060ff */
[----:B------:R-:W2:Y:S04]  /*14810*/  LDL.LU R174, [R1+0x4f0] ;  /* 0x0004f00001ae7983 */ /* 0x000ea80000300800 */
[----:B------:R-:W2:Y:S01]  /*14820*/  LDL.LU R175, [R1+0x4f4] ;  /* 0x0004f40001af7983 */ /* 0x000ea20000300800 */
[----:B----4-:R-:W-:-:S03]  /*14830*/  F2FP.SATFINITE.E5M2.F32.PACK_AB_MERGE_C R206, R173, R172, RZ ;  /* 0x000000acadce723e */ /* 0x010fc600048060ff */
[----:B------:R-:W3:Y:S04]  /*14840*/  LDL.LU R172, [R1+0xf0] ;  /* 0x0000f00001ac7983 */ /* 0x000ee80000300800 */
[----:B------:R-:W3:Y:S01]  /*14850*/  LDL.LU R173, [R1+0xf4] ;  /* 0x0000f40001ad7983 */ /* 0x000ee20000300800 */
[----:B------:R-:W-:Y:S01]  /*14860*/  ISETP.LT.AND P4, PT, R3, UR6, !P4 ;  /* 0x0000000603007c0c */ /* 0x000fe2000e781270 */
[----:B------:R-:W4:Y:S01]  /*14870*/  LDCU UR6, c[0x0][0x39c] ;  /* 0x00007380ff0677ac */ /* 0x000f220008000800 */
[C---:B------:R-:W-:Y:S01]  /*14880*/  IADD3 R200, P6, PT, R204.reuse, R198, RZ ;  /* 0x000000c6ccc87210 */ /* 0x040fe20007fde0ff */
[----:B------:R-:W-:Y:S01]  /*14890*/  VIADD R204, R204, UR60 ;  /* 0x0000003ccccc7c36 */ /* 0x000fe20008000000 */
[----:B------:R-:W-:-:S03]  /*148a0*/  SHF.R.S32.HI R205, RZ, 0x8, R205 ;  /* 0x00000008ffcd7819 */ /* 0x000fc600000114cd */
[----:B------:R-:W-:Y:S01]  /*148b0*/  IMAD.X R201, R201, 0x1, R199, P6 ;  /* 0x00000001c9c97824 */ /* 0x000fe200030e06c7 */
[----:B------:R-:W-:Y:S01]  /*148c0*/  ISETP.LT.AND P5, PT, R2, UR8, !P3 ;  /* 0x0000000802007c0c */ /* 0x000fe2000dfa1270 */
[----:B------:R-:W0:Y:S01]  /*148d0*/  LDCU UR8, c[0x0][0x398] ;  /* 0x00007300ff0877ac */ /* 0x000e220008000800 */
[----:B------:R-:W-:-:S03]  /*148e0*/  ISETP.LT.AND P3, PT, R3, UR12, !P3 ;  /* 0x0000000c03007c0c */ /* 0x000fc6000df61270 */
[----:B------:R1:W-:Y:S01]  /*148f0*/  @P4 STG.E.U8 desc[UR24][R200.64], R205 ;  /* 0x000000cdc8004986 */ /* 0x0003e2000c101118 */
[----:B------:R-:W-:Y:S01]  /*14900*/  IADD3 R202, P4, PT, R204, R197, RZ ;  /* 0x000000c5ccca7210 */ /* 0x000fe20007f9e0ff */
[----:B------:R-:W4:Y:S01]  /*14910*/  LDCU UR12, c[0x0][0x398] ;  /* 0x00007300ff0c77ac */ /* 0x000f220008000800 */
[----:B-1----:R-:W-:Y:S01]  /*14920*/  SHF.R.S32.HI R201, RZ, 0x1f, R204 ;  /* 0x0000001fffc97819 */ /* 0x002fe200000114cc */
[----:B------:R-:W-:Y:S01]  /*14930*/  VIADD R205, R0, 0x3e ;  /* 0x0000003e00cd7836 */ /* 0x000fe20000000000 */
[----:B------:R-:W-:-:S03]  /*14940*/  IADD3 R200, P6, PT, R204, R198, RZ ;  /* 0x000000c6ccc87210 */ /* 0x000fc60007fde0ff */
[----:B------:R-:W-:Y:S01]  /*14950*/  IMAD.X R203, R201, 0x1, R196, P4 ;  /* 0x00000001c9cb7824 */ /* 0x000fe200020e06c4 */
[----:B0-----:R-:W-:Y:S01]  /*14960*/  ISETP.GE.AND P4, PT, R205, UR4, PT ;  /* 0x00000004cd007c0c */ /* 0x001fe2000bf86270 */
[----:B------:R-:W-:Y:S01]  /*14970*/  IMAD.X R201, R201, 0x1, R199, P6 ;  /* 0x00000001c9c97824 */ /* 0x000fe200030e06c7 */
[----:B------:R-:W0:Y:S01]  /*14980*/  LDCU UR4, c[0x0][0x39c] ;  /* 0x00007380ff0477ac */ /* 0x000e220008000800 */
[----:B------:R-:W-:Y:S01]  /*14990*/  VIADD R204, R204, UR60 ;  /* 0x0000003ccccc7c36 */ /* 0x000fe20008000000 */
[----:B------:R1:W-:Y:S01]  /*149a0*/  @P5 STG.E.U8 desc[UR24][R202.64], R207 ;  /* 0x000000cfca005986 */ /* 0x0003e2000c101118 */
[----:B------:R-:W-:Y:S01]  /*149b0*/  ISETP.LT.AND P5, PT, R2, UR11, !P2 ;  /* 0x0000000b02007c0c */ /* 0x000fe2000d7a1270 */
[----:B------:R-:W-:Y:S01]  /*149c0*/  VIADD R205, R0, 0x3f ;  /* 0x0000003f00cd7836 */ /* 0x000fe20000000000 */
[----:B-----5:R-:W-:Y:S01]  /*149d0*/  ISETP.LT.AND P2, PT, R3, UR14, !P2 ;  /* 0x0000000e03007c0c */ /* 0x020fe2000d741270 */
[----:B------:R5:W-:Y:S01]  /*149e0*/  @P3 STG.E.U8 desc[UR24][R200.64], R206 ;  /* 0x000000cec8003986 */ /* 0x000be2000c101118 */
[----:B------:R-:W0:Y:S01]  /*149f0*/  LDCU UR11, c[0x0][0x398] ;  /* 0x00007300ff0b77ac */ /* 0x000e220008000800 */
[----:B------:R-:W0:Y:S01]  /*14a00*/  LDCU UR14, c[0x0][0x398] ;  /* 0x00007300ff0e77ac */ /* 0x000e220008000800 */
[----:B-1----:R-:W-:-:S02]  /*14a10*/  IADD3 R202, P3, PT, R204, R197, RZ ;  /* 0x000000c5ccca7210 */ /* 0x002fc40007f7e0ff */
[----:B------:R-:W-:Y:S02]  /*14a20*/  PRMT R207, R207, 0x9910, RZ ;  /* 0x00009910cfcf7816 */ /* 0x000fe400000000ff */
[----:B-----5:R-:W-:Y:S02]  /*14a30*/  SHF.R.S32.HI R201, RZ, 0x1f, R204 ;  /* 0x0000001fffc97819 */ /* 0x020fe400000114cc */
[----:B------:R-:W-:Y:S02]  /*14a40*/  IADD3 R200, P6, PT, R204, R198, RZ ;  /* 0x000000c6ccc87210 */ /* 0x000fe40007fde0ff */
[----:B------:R-:W-:Y:S01]  /*14a50*/  PRMT R206, R206, 0x9910, RZ ;  /* 0x00009910cece7816 */ /* 0x000fe200000000ff */
[C---:B------:R-:W-:Y:S01]  /*14a60*/  IMAD.X R203, R201.reuse, 0x1, R196, P3 ;  /* 0x00000001c9cb7824 */ /* 0x040fe200018e06c4 */
[----:B------:R-:W-:Y:S01]  /*14a70*/  SHF.R.S32.HI R207, RZ, 0x8, R207 ;  /* 0x00000008ffcf7819 */ /* 0x000fe200000114cf */
[----:B------:R-:W-:Y:S01]  /*14a80*/  IMAD.X R201, R201, 0x1, R199, P6 ;  /* 0x00000001c9c97824 */ /* 0x000fe200030e06c7 */
[----:B------:R-:W-:Y:S01]  /*14a90*/  SHF.R.S32.HI R206, RZ, 0x8, R206 ;  /* 0x00000008ffce7819 */ /* 0x000fe200000114ce */
[----:B------:R-:W-:-:S02]  /*14aa0*/  VIADD R204, R204, UR60 ;  /* 0x0000003ccccc7c36 */ /* 0x000fc40008000000 */
[----:B------:R1:W-:Y:S01]  /*14ab0*/  @P5 STG.E.U8 desc[UR24][R202.64], R207 ;  /* 0x000000cfca005986 */ /* 0x0003e2000c101118 */
[----:B------:R-:W-:Y:S01]  /*14ac0*/  ISETP.LT.AND P5, PT, R2, UR8, !P0 ;  /* 0x0000000802007c0c */ /* 0x000fe2000c7a1270 */
[----:B------:R-:W5:Y:S02]  /*14ad0*/  LDCU UR8, c[0x0][0x398] ;  /* 0x00007300ff0877ac */ /* 0x000f640008000800 */
[----:B------:R1:W-:Y:S01]  /*14ae0*/  @P2 STG.E.U8 desc[UR24][R200.64], R206 ;  /* 0x000000cec8002986 */ /* 0x0003e2000c101118 */
[----:B----4-:R-:W-:Y:S01]  /*14af0*/  ISETP.LT.AND P2, PT, R3, UR12, !P0 ;  /* 0x0000000c03007c0c */ /* 0x010fe2000c741270 */
[----:B------:R-:W4:Y:S01]  /*14b00*/  LDCU UR12, c[0x0][0x398] ;  /* 0x00007300ff0c77ac */ /* 0x000f220008000800 */
[----:B0-----:R-:W-:Y:S01]  /*14b10*/  ISETP.GE.AND P3, PT, R205, UR4, PT ;  /* 0x00000004cd007c0c */ /* 0x001fe2000bf66270 */
[----:B------:R-:W-:Y:S01]  /*14b20*/  VIADD R205, R0, 0x40 ;  /* 0x0000004000cd7836 */ /* 0x000fe20000000000 */
[----:B------:R-:W0:Y:S01]  /*14b30*/  LDCU UR4, c[0x0][0x39c] ;  /* 0x00007380ff0477ac */ /* 0x000e220008000800 */
[----:B-1----:R-:W-:-:S02]  /*14b40*/  IADD3 R202, P0, PT, R204, R197, RZ ;  /* 0x000000c5ccca7210 */ /* 0x002fc40007f1e0ff */
[----:B------:R-:W-:-:S05]  /*14b50*/  SHF.R.S32.HI R201, RZ, 0x1f, R204 ;  /* 0x0000001fffc97819 */ /* 0x000fca00000114cc */
[----:B------:R-:W-:Y:S01]  /*14b60*/  IMAD.X R203, R201, 0x1, R196, P0 ;  /* 0x00000001c9cb7824 */ /* 0x000fe200000e06c4 */
[----:B------:R-:W-:Y:S01]  /*14b70*/  ISETP.GE.AND P0, PT, R205, UR6, PT ;  /* 0x00000006cd007c0c */ /* 0x000fe2000bf06270 */
[----:B------:R-:W1:Y:S01]  /*14b80*/  LDCU UR6, c[0x0][0x39c] ;  /* 0x00007380ff0677ac */ /* 0x000e620008000800 */
[----:B--2---:R-:W-:Y:S02]  /*14b90*/  F2FP.SATFINITE.E5M2.F32.PACK_AB_MERGE_C R205, R175, R174, RZ ;  /* 0x000000aeafcd723e */ /* 0x004fe400048060ff */
[----:B------:R-:W2:Y:S04]  /*14ba0*/  LDL.LU R174, [R1+0x4f8] ;  /* 0x0004f80001ae7983 */ /* 0x000ea80000300800 */
[----:B------:R-:W2:Y:S01]  /*14bb0*/  LDL.LU R175, [R1+0x4fc] ;  /* 0x0004fc0001af7983 */ /* 0x000ea20000300800 */
[----:B---3--:R-:W-:-:S03]  /*14bc0*/  F2FP.SATFINITE.E5M2.F32.PACK_AB_MERGE_C R206, R173, R172, RZ ;  /* 0x000000acadce723e */ /* 0x008fc600048060ff */
[----:B------:R-:W3:Y:S04]  /*14bd0*/  LDL.LU R172, [R1+0xf8] ;  /* 0x0000f80001ac7983 */ /* 0x000ee80000300800 */
[----:B------:R-:W3:Y:S04]  /*14be0*/  LDL.LU R173, [R1+0xfc] ;  /* 0x0000fc0001ad7983 */ /* 0x000ee80000300800 */
[----:B------:R-:W3:Y:S04]  /*14bf0*/  LDL.LU R176, [R1+0x300] ;  /* 0x0003000001b07983 */ /* 0x000ee80000300800 */
[----:B------:R-:W3:Y:S01]  /*14c00*/  LDL.LU R177, [R1+0x304] ;  /* 0x0003040001b17983 */ /* 0x000ee20000300800 */
[----:B------:R-:W-:-:S03]  /*14c10*/  IADD3 R200, P6, PT, R204, R198, RZ ;  /* 0x000000c6ccc87210 */ /* 0x000fc60007fde0ff */
[----:B------:R0:W-:Y:S02]  /*14c20*/  @P5 STG.E.U8 desc[UR24][R202.64], R205 ;  /* 0x000000cdca005986 */ /* 0x0001e4000c101118 */
[----:B------:R-:W-:Y:S01]  /*14c30*/  IMAD.X R201, R201, 0x1, R199, P6 ;  /* 0x00000001c9c97824 */ /* 0x000fe200030e06c7 */
[----:B------:R-:W-:Y:S01]  /*14c40*/  ISETP.LT.AND P5, PT, R2, UR11, !P1 ;  /* 0x0000000b02007c0c */ /* 0x000fe2000cfa1270 */
[----:B------:R-:W1:Y:S03]  /*14c50*/  LDCU UR11, c[0x0][0x398] ;  /* 0x00007300ff0b77ac */ /* 0x000e660008000800 */
[----:B------:R4:W-:Y:S01]  /*14c60*/  @P2 STG.E.U8 desc[UR24][R200.64], R206 ;  /* 0x000000cec8002986 */ /* 0x0009e2000c101118 */
[----:B0-----:R-:W-:Y:S01]  /*14c70*/  VIADD R202, R204, UR60 ;  /* 0x0000003cccca7c36 */ /* 0x001fe20008000000 */
[----:B------:R-:W-:-:S04]  /*14c80*/  PRMT R204, R205, 0x9910, RZ ;  /* 0x00009910cdcc7816 */ /* 0x000fc800000000ff */
[----:B------:R-:W-:Y:S01]  /*14c90*/  SHF.R.S32.HI R203, RZ, 0x1f, R202 ;  /* 0x0000001fffcb7819 */ /* 0x000fe200000114ca */
[----:B----4-:R-:W-:Y:S01]  /*14ca0*/  VIADD R201, R0, 0x41 ;  /* 0x0000004100c97836 */ /* 0x010fe20000000000 */
[----:B------:R-:W-:Y:S02]  /*14cb0*/  IADD3 R200, P6, PT, R202, R197, RZ ;  /* 0x000000c5cac87210 */ /* 0x000fe40007fde0ff */
[----:B------:R-:W-:Y:S02]  /*14cc0*/  SHF.R.S32.HI R204, RZ, 0x8, R204 ;  /* 0x00000008ffcc7819 */ /* 0x000fe400000114cc */
[----:B------:R-:W-:Y:S01]  /*14cd0*/  ISETP.GE.AND P2, PT, R201, UR4, PT ;  /* 0x00000004c9007c0c */ /* 0x000fe2000bf46270 */
[----:B------:R-:W-:Y:S01]  /*14ce0*/  IMAD.X R201, R203, 0x1, R196, P6 ;  /* 0x00000001cbc97824 */ /* 0x000fe200030e06c4 */
[----:B-----5:R-:W-:Y:S01]  /*14cf0*/  ISETP.LT.AND P1, PT, R3, UR8, !P1 ;  /* 0x0000000803007c0c */ /* 0x020fe2000cf21270 */
[----:B------:R-:W0:Y:S03]  /*14d00*/  LDCU UR8, c[0x0][0x398] ;  /* 0x00007300ff0877ac */ /* 0x000e260008000800 */
[----:B------:R4:W-:Y:S01]  /*14d10*/  @P5 STG.E.U8 desc[UR24][R200.64], R204 ;  /* 0x000000ccc8005986 */ /* 0x0009e2000c101118 */
[----:B------:R-:W-:Y:S01]  /*14d20*/  PRMT R205, R206, 0x9910, RZ ;  /* 0x00009910cecd7816 */ /* 0x000fe200000000ff */
[----:B------:R-:W5:Y:S01]  /*14d30*/  LDCU UR4, c[0x0][0x39c] ;  /* 0x00007380ff0477ac */ /* 0x000f620008000800 */
[----:B----4-:R-:W-:Y:S01]  /*14d40*/  IADD3 R200, P5, PT, R202, R198, RZ ;  /* 0x000000c6cac87210 */ /* 0x010fe20007fbe0ff */
[----:B------:R-:W-:-:S04]  /*14d50*/  VIADD R204, R0, 0x42 ;  /* 0x0000004200cc7836 */ /* 0x000fc80000000000 */
[----:B------:R-:W-:Y:S01]  /*14d60*/  IMAD.X R201, R203, 0x1, R199, P5 ;  /* 0x00000001cbc97824 */ /* 0x000fe200028e06c7 */
[----:B------:R-:W-:Y:S02]  /*14d70*/  SHF.R.S32.HI R203, RZ, 0x8, R205 ;  /* 0x00000008ffcb7819 */ /* 0x000fe400000114cd */
[----:B-1----:R-:W-:Y:S01]  /*14d80*/  ISETP.GE.AND P5, PT, R204, UR6, PT ;  /* 0x00000006cc007c0c */ /* 0x002fe2000bfa6270 */
[----:B------:R-:W-:Y:S01]  /*14d90*/  VIADD R204, R202, UR60 ;  /* 0x0000003ccacc7c36 */ /* 0x000fe20008000000 */
[----:B------:R-:W1:Y:S01]  /*14da0*/  LDCU UR6, c[0x0][0x398] ;  /* 0x00007300ff0677ac */ /* 0x000e620008000800 */
[----:B------:R4:W-:Y:S01]  /*14db0*/  @P1 STG.E.U8 desc[UR24][R200.64], R203 ;  /* 0x000000cbc8001986 */ /* 0x0009e2000c101118 */
[----:B------:R-:W-:Y:S02]  /*14dc0*/  ISETP.LT.AND P1, PT, R2, UR12, !P4 ;  /* 0x0000000c02007c0c */ /* 0x000fe4000e721270 */
[----:B------:R-:W-:Y:S01]  /*14dd0*/  IADD3 R202, P6, PT, R204, R197, RZ ;  /* 0x000000c5ccca7210 */ /* 0x000fe20007fde0ff */
[----:B------:R-:W-:Y:S01]  /*14de0*/  VIADD R205, R0, 0x43 ;  /* 0x0000004300cd7836 */ /* 0x000fe20000000000 */
[----:B------:R-:W-:Y:S01]  /*14df0*/  ISETP.LT.AND P4, PT, R3, UR11, !P4 ;  /* 0x0000000b03007c0c */ /* 0x000fe2000e781270 */
[----:B------:R-:W0:Y:S01]  /*14e00*/  LDCU UR11, c[0x0][0x398] ;  /* 0x00007300ff0b77ac */ /* 0x000e220008000800 */
[----:B------:R-:W0:Y:S01]  /*14e10*/  LDCU UR12, c[0x0][0x398] ;  /* 0x00007300ff0c77ac */ /* 0x000e220008000800 */
[----:B----4-:R-:W-:-:S05]  /*14e20*/  SHF.R.S32.HI R201, RZ, 0x1f, R204 ;  /* 0x0000001fffc97819 */ /* 0x010fca00000114cc */
[----:B------:R-:W-:Y:S01]  /*14e30*/  IMAD.X R203, R201, 0x1, R196, P6 ;  /* 0x00000001c9cb7824 */ /* 0x000fe200030e06c4 */
[C---:B------:R-:W-:Y:S01]  /*14e40*/  IADD3 R200, P6, PT, R204.reuse, R198, RZ ;  /* 0x000000c6ccc87210 */ /* 0x040fe20007fde0ff */
[----:B------:R-:W-:-:S04]  /*14e50*/  VIADD R204, R204, UR60 ;  /* 0x0000003ccccc7c36 */ /* 0x000fc80008000000 */
[----:B------:R-:W-:Y:S01]  /*14e60*/  IMAD.X R201, R201, 0x1, R199, P6 ;  /* 0x00000001c9c97824 */ /* 0x000fe200030e06c7 */
[----:B--2---:R-:W-:Y:S02]  /*14e70*/  F2FP.SATFINITE.E5M2.F32.PACK_AB_MERGE_C R206, R175, R174, RZ ;  /* 0x000000aeafce723e */ /* 0x004fe400048060ff */
[----:B------:R-:W2:Y:S01]  /*14e80*/  LDL.LU R174, [R1+0x388] ;  /* 0x0003880001ae7983 */ /* 0x000ea20000300800 */
[----:B---3--:R-:W-:-:S03]  /*14e90*/  F2FP.SATFINITE.E5M2.F32.PACK_AB_MERGE_C R207, R173, R172, RZ ;  /* 0x000000acadcf723e */ /* 0x008fc600048060ff */
[----:B------:R3:W-:Y:S04]  /*14ea0*/  @P1 STG.E.U8 desc[UR24][R202.64], R206 ;  /* 0x000000ceca001986 */ /* 0x0007e8000c101118 */
[----:B------:R4:W-:Y:S01]  /*14eb0*/  @P4 STG.E.U8 desc[UR24][R200.64], R207 ;  /* 0x000000cfc8004986 */ /* 0x0009e2000c101118 */
[----:B------:R-:W-:Y:S01]  /*14ec0*/  ISETP.LT.AND P4, PT, R2, UR14, !P3 ;  /* 0x0000000e02007c0c */ /* 0x000fe2000df81270 */
[----:B------:R-:W1:Y:S01]  /*14ed0*/  LDCU UR14, c[0x0][0x398] ;  /* 0x00007300ff0e77ac */ /* 0x000e620008000800 */
[----:B0-----:R-:W-:Y:S01]  /*14ee0*/  ISETP.LT.AND P3, PT, R3, UR8, !P3 ;  /* 0x0000000803007c0c */ /* 0x001fe2000df61270 */
[----:B------:R-:W2:Y:S01]  /*14ef0*/  LDL.LU R175, [R1+0x38c] ;  /* 0x00038c0001af7983 */ /* 0x000ea20000300800 */
[----:B---3--:R-:W-:-:S03]  /*14f00*/  IADD3 R202, P6, PT, R204, R197, RZ ;  /* 0x000000c5ccca7210 */ /* 0x008fc60007fde0ff */
[----:B------:R-:W3:Y:S01]  /*14f10*/  LDL.LU R172, [R1+0x398] ;  /* 0x0003980001ac7983 */ /* 0x000ee20000300800 */
[----:B-----5:R-:W-:Y:S01]  /*14f20*/  ISETP.GE.AND P1, PT, R205, UR4, PT ;  /* 0x00000004cd007c0c */ /* 0x020fe2000bf26270 */
[----:B------:R-:W0:Y:S01]  /*14f30*/  LDCU UR4, c[0x0][0x39c] ;  /* 0x00007380ff0477ac */ /* 0x000e220008000800 */
[----:B----4-:R-:W-:Y:S01]  /*14f40*/  SHF.R.S32.HI R201, RZ, 0x1f, R204 ;  /* 0x0000001fffc97819 */ /* 0x010fe200000114cc */
[----:B------:R-:W3:Y:S01]  /*14f50*/  LDL.LU R173, [R1+0x39c] ;  /* 0x00039c0001ad7983 */ /* 0x000ee20000300800 */
[----:B------:R-:W-:Y:S01]  /*14f60*/  PRMT R206, R206, 0x9910, RZ ;  /* 0x00009910cece7816 */ /* 0x000fe200000000ff */
[----:B------:R-:W4:Y:S02]  /*14f70*/  LDCU UR8, c[0x0][0x398] ;  /* 0x00007300ff0877ac */ /* 0x000f240008000800 */
[----:B------:R-:W-:Y:S01]  /*14f80*/  IMAD.X R203, R201, 0x1, R196, P6 ;  /* 0x00000001c9cb7824 */ /* 0x000fe200030e06c4 */
[----:B------:R-:W-:Y:S02]  /*14f90*/  IADD3 R200, P6, PT, R204, R198, RZ ;  /* 0x000000c6ccc87210 */ /* 0x000fe40007fde0ff */
[----:B------:R-:W-:-:S02]  /*14fa0*/  PRMT R205, R207, 0x9910, RZ ;  /* 0x00009910cfcd7816 */ /* 0x000fc400000000ff */
[----:B------:R-:W-:Y:S01]  /*14fb0*/  SHF.R.S32.HI R206, RZ, 0x8, R206 ;  /* 0x00000008ffce7819 */ /* 0x000fe200000114ce */
[----:B------:R-:W-:Y:S01]  /*14fc0*/  IMAD.X R201, R201, 0x1, R199, P6 ;  /* 0x00000001c9c97824 */ /* 0x000fe200030e06c7 */
[----:B------:R-:W-:Y:S01]  /*14fd0*/  SHF.R.S32.HI R205, RZ, 0x8, R205 ;  /* 0x00000008ffcd7819 */ /* 0x000fe200000114cd */
[----:B------:R-:W-:Y:S02]  /*14fe0*/  VIADD R204, R204, UR60 ;  /* 0x0000003ccccc7c36 */ /* 0x000fe40008000000 */
[----:B------:R5:W-:Y:S01]  /*14ff0*/  @P4 STG.E.U8 desc[UR24][R202.64], R206 ;  /* 0x000000ceca004986 */ /* 0x000be2000c101118 */
[----:B------:R-:W-:Y:S01]  /*15000*/  ISETP.LT.AND P4, PT, R2, UR16, !P0 ;  /* 0x0000001002007c0c */ /* 0x000fe2000c781270 */
[----:B------:R-:W0:Y:S02]  /*15010*/  LDCU UR16, c[0x0][0x398] ;  /* 0x00007300ff1077ac */ /* 0x000e240008000800 */
[----:B------:R4:W-:Y:S01]  /*15020*/  @P3 STG.E.U8 desc[UR24][R200.64], R205 ;  /* 0x000000cdc8003986 */ /* 0x0009e2000c101118 */
[----:B-1----:R-:W-:Y:S01]  /*15030*/  ISETP.LT.AND P3, PT, R3, UR6, !P0 ;  /* 0x0000000603007c0c */ /* 0x002fe2000c761270 */
[----:B------:R-:W1:Y:S01]  /*15040*/  LDCU UR6, c[0x0][0x39c] ;  /* 0x00007380ff0677ac */ /* 0x000e620008000800 */
[----:B-----5:R-:W-:-:S02]  /*15050*/  IADD3 R202, P0, PT, R204, R197, RZ ;  /* 0x000000c5ccca7210 */ /* 0x020fc40007f1e0ff */
[----:B----4-:R-:W-:Y:S01]  /*15060*/  SHF.R.S32.HI R201, RZ, 0x1f, R204 ;  /* 0x0000001fffc97819 */ /* 0x010fe200000114cc */
[----:B------:R-:W-:-:S04]  /*15070*/  VIADD R205, R0, 0x44 ;  /* 0x0000004400cd7836 */ /* 0x000fc80000000000 */
[----:B------:R-:W-:Y:S01]  /*15080*/  IMAD.X R203, R201, 0x1, R196, P0 ;  /* 0x00000001c9cb7824 */ /* 0x000fe200000e06c4 */
[----:B0-----:R-:W-:Y:S01]  /*15090*/  ISETP.GE.AND P0, PT, R205, UR4, PT ;  /* 0x00000004cd007c0c */ /* 0x001fe2000bf06270 */
[----:B------:R-:W0:Y:S01]  /*150a0*/  LDCU UR4, c[0x0][0x39c] ;  /* 0x00007380ff0477ac */ /* 0x000e220008000800 */
[----:B------:R-:W-:Y:S02]  /*150b0*/  F2FP.SATFINITE.E5M2.F32.PACK_AB_MERGE_C R205, R177, R176, RZ ;  /* 0x000000b0b1cd723e */ /* 0x000fe400048060ff */
[----:B------:R-:W4:Y:S04]  /*150c0*/  LDL.LU R176, [R1+0x308] ;  /* 0x0003080001b07983 */ /* 0x000f280000300800 */
[----:B------:R-:W4:Y:S01]  /*150d0*/  LDL.LU R177, [R1+0x30c] ;  /* 0x00030c0001b17983 */ /* 0x000f220000300800 */
[----:B------:R-:W-:-:S02]  /*150e0*/  IADD3 R200, P6, PT, R204, R198, RZ ;  /* 0x000000c6ccc87210 */ /* 0x000fc40007fde0ff */
[----:B------:R-:W-:-:S03]  /*150f0*/  F2FP.SATFINITE.E5M2.F32.PACK_AB_MERGE_C R206, R133, R132, RZ ;  /* 0x0000008485ce723e */ /* 0x000fc600048060ff */
[----:B------:R-:W-:Y:S01]  /*15100*/  IMAD.X R201, R201, 0x1, R199, P6 ;  /* 0x00000001c9c97824 */ /* 0x000fe200030e06c7 */
[----:B------:R5:W-:Y:S01]  /*15110*/  @P4 STG.E.U8 desc[UR24][R202.64], R205 ;  /* 0x000000cdca004986 */ /* 0x000be2000c101118 */
[----:B------:R-:W-:Y:S01]  /*15120*/  ISETP.LT.AND P4, PT, R2, UR11, !P2 ;  /* 0x0000000b02007c0c */ /* 0x000fe2000d781270 */
[----:B------:R-:W-:Y:S02]  /*15130*/  VIADD R133, R0, 0x45 ;  /* 0x0000004500857836 */ /* 0x000fe40000000000 */
[----:B------:R1:W-:Y:S01]  /*15140*/  @P3 STG.E.U8 desc[UR24][R200.64], R206 ;  /* 0x000000cec8003986 */ /* 0x0003e2000c101118 */
[----:B------:R-:W2:Y:S02]  /*15150*/  LDCU UR11, c[0x0][0x398] ;  /* 0x00007300ff0b77ac */ /* 0x000ea40008000800 */
[----:B0-----:R-:W-:Y:S02]  /*15160*/  ISETP.GE.AND P3, PT, R133, UR4, PT ;  /* 0x0000000485007c0c */ /* 0x001fe4000bf66270 */
[----:B-----5:R-:W-:Y:S01]  /*15170*/  PRMT R202, R205, 0x9910, RZ ;  /* 0x00009910cdca7816 */ /* 0x020fe200000000ff */
[----:B------:R-:W0:Y:S01]  /*15180*/  LDCU UR4, c[0x0][0x39c] ;  /* 0x00007380ff0477ac */ /* 0x000e220008000800 */
[----:B-1----:R-:W-:-:S05]  /*15190*/  VIADD R200, R204, UR60 ;  /* 0x0000003cccc87c36 */ /* 0x002fca0008000000 */
[----:B------:R-:W-:Y:S02]  /*151a0*/  SHF.R.S32.HI R201, RZ, 0x1f, R200 ;  /* 0x0000001fffc97819 */ /* 0x000fe400000114c8 */
[----:B------:R-:W-:Y:S02]  /*151b0*/  IADD3 R132, P6, PT, R200, R197, RZ ;  /* 0x000000c5c8847210 */ /* 0x000fe40007fde0ff */
[----:B------:R-:W-:-:S03]  /*151c0*/  SHF.R.S32.HI R202, RZ, 0x8, R202 ;  /* 0x00000008ffca7819 */ /* 0x000fc600000114ca */
[----:B------:R-:W-:Y:S01]  /*151d0*/  IMAD.X R133, R201, 0x1, R196, P6 ;  /* 0x00000001c9857824 */ /* 0x000fe200030e06c4 */
[----:B------:R-:W-:-:S04]  /*151e0*/  PRMT R203, R206, 0x9910, RZ ;  /* 0x00009910cecb7816 */ /* 0x000fc800000000ff */
[----:B------:R1:W-:Y:S02]  /*151f0*/  @P4 STG.E.U8 desc[UR24][R132.64], R202 ;  /* 0x000000ca84004986 */ /* 0x0003e4000c101118 */
[----:B-1----:R-:W-:-:S05]  /*15200*/  IADD3 R132, P4, PT, R200, R198, RZ ;  /* 0x000000c6c8847210 */ /* 0x002fca0007f9e0ff */
[----:B------:R-:W-:Y:S01]  /*15210*/  IMAD.X R133, R201, 0x1, R199, P4 ;  /* 0x00000001c9857824 */ /* 0x000fe200020e06c7 */
[----:B------:R-:W-:Y:S02]  /*15220*/  SHF.R.S32.HI R201, RZ, 0x8, R203 ;  /* 0x00000008ffc97819 */ /* 0x000fe400000114cb */
[----:B----4-:R-:W-:Y:S02]  /*15230*/  F2FP.SATFINITE.E5M2.F32.PACK_AB_MERGE_C R203, R177, R176, RZ ;  /* 0x000000b0b1cb723e */ /* 0x010fe400048060ff */
[----:B------:R-:W4:Y:S04]  /*15240*/  LDL.LU R176, [R1+0x310] ;  /* 0x0003100001b07983 */ /* 0x000f280000300800 */
[----:B------:R-:W4:Y:S01]  /*15250*/  LDL.LU R177, [R1+0x314] ;  /* 0x0003140001b17983 */ /* 0x000f220000300800 */
[----:B------:R-:W-:Y:S01]  /*15260*/  ISETP.LT.AND P2, PT, R3, UR12, !P2 ;  /* 0x0000000c03007c0c */ /* 0x000fe2000d741270 */
[----:B------:R-:W-:Y:S01]  /*15270*/  VIADD R202, R0, 0x46 ;  /* 0x0000004600ca7836 */ /* 0x000fe20000000000 */
[----:B------:R-:W1:Y:S04]  /*15280*/  LDCU UR12, c[0x0][0x398] ;  /* 0x00007300ff0c77ac */ /* 0x000e680008000800 */
[----:B------:R-:W-:Y:S01]  /*15290*/  ISETP.GE.AND P4, PT, R202, UR6, PT ;  /* 0x00000006ca007c0c */ /* 0x000fe2000bf86270 */
[----:B------:R-:W-:Y:S01]  /*152a0*/  VIADD R202, R200, UR60 ;  /* 0x0000003cc8ca7c36 */ /* 0x000fe20008000000 */
[----:B------:R-:W5:Y:S05]  /*152b0*/  LDCU UR6, c[0x0][0x39c] ;  /* 0x00007380ff0677ac */ /* 0x000f6a0008000800 */
[----:B------:R0:W-:Y:S01]  /*152c0*/  @P2 STG.E.U8 desc[UR24][R132.64], R201 ;  /* 0x000000c984002986 */ /* 0x0001e2000c101118 */
[----:B------:R-:W-:Y:S01]  /*152d0*/  ISETP.LT.AND P2, PT, R2, UR18, !P5 ;  /* 0x0000001202007c0c */ /* 0x000fe2000ef41270 */
[----:B------:R-:W1:Y:S01]  /*152e0*/  LDCU UR18, c[0x0][0x398] ;  /* 0x00007300ff1277ac */ /* 0x000e620008000800 */
[----:B------:R-:W-:-:S02]  /*152f0*/  IADD3 R200, P6, PT, R202, R197, RZ ;  /* 0x000000c5cac87210 */ /* 0x000fc40007fde0ff */
[----:B------:R-:W-:Y:S01]  /*15300*/  ISETP.LT.AND P5, PT, R3, UR20, !P5 ;  /* 0x0000001403007c0c */ /* 0x000fe2000efa1270 */
[----:B------:R-:W1:Y:S01]  /*15310*/  LDCU UR20, c[0x0][0x398] ;  /* 0x00007300ff1477ac */ /* 0x000e620008000800 */
[----:B0-----:R-:W-:-:S05]  /*15320*/  SHF.R.S32.HI R133, RZ, 0x1f, R202 ;  /* 0x0000001fff857819 */ /* 0x001fca00000114ca */
[----:B------:R-:W-:Y:S01]  /*15330*/  IMAD.X R201, R133, 0x1, R196, P6 ;  /* 0x0000000185c97824 */ /* 0x000fe200030e06c4 */
[----:B------:R-:W-:-:S04]  /*15340*/  IADD3 R132, P6, PT, R202, R198, RZ ;  /* 0x000000c6ca847210 */ /* 0x000fc80007fde0ff */
[----:B------:R0:W-:Y:S01]  /*15350*/  @P2 STG.E.U8 desc[UR24][R200.64], R203 ;  /* 0x000000cbc8002986 */ /* 0x0001e2000c101118 */
[----:B------:R-:W-:Y:S01]  /*15360*/  IMAD.X R133, R133, 0x1, R199, P6 ;  /* 0x0000000185857824 */ /* 0x000fe200030e06c7 */
[----:B------:R-:W-:Y:S01]  /*15370*/  ISETP.GE.AND P2, PT, R134, UR4, PT ;  /* 0x0000000486007c0c */ /* 0x000fe2000bf46270 */
[----:B------:R-:W1:Y:S03]  /*15380*/  LDCU UR4, c[0x0][0x39c] ;  /* 0x00007380ff0477ac */ /* 0x000e660008000800 */
[----:B------:R2:W-:Y:S01]  /*15390*/  @P5 STG.E.U8 desc[UR24][R132.64], R135 ;  /* 0x0000008784005986 */ /* 0x0005e2000c101118 */
[----:B0-----:R-:W-:Y:S01]  /*153a0*/  VIADD R200, R202, UR60 ;  /* 0x0000003ccac87c36 */ /* 0x001fe20008000000 */
[----:B------:R-:W-:Y:S01]  /*153b0*/  ISETP.LT.AND P5, PT, R2, UR8, !P1 ;  /* 0x0000000802007c0c */ /* 0x000fe2000cfa1270 */
[----:B------:R-:W0:Y:S03]  /*153c0*/  LDCU UR8, c[0x0][0x39c] ;  /* 0x00007380ff0877ac */ /* 0x000e260008000800 */
[----:B------:R-:W-:-:S02]  /*153d0*/  IADD3 R134, P6, PT, R200, R197, RZ ;  /* 0x000000c5c8867210 */ /* 0x000fc40007fde0ff */
[----:B--2---:R-:W-:Y:S02]  /*153e0*/  SHF.R.S32.HI R133, RZ, 0x1f, R200 ;  /* 0x0000001fff857819 */ /* 0x004fe400000114c8 */
[----:B------:R-:W-:Y:S01]  /*153f0*/  ISETP.LT.AND P1, PT, R3, UR14, !P1 ;  /* 0x0000000e03007c0c */ /* 0x000fe2000cf21270 */
[----:B------:R-:W2:Y:S01]  /*15400*/  LDCU UR14, c[0x0][0x398] ;  /* 0x00007300ff0e77ac */ /* 0x000ea20008000800 */
[----:B------:R-:W-:Y:S01]  /*15410*/  PRMT R201, R135, 0x9910, RZ ;  /* 0x0000991087c97816 */ /* 0x000fe200000000ff */
[----:B------:R-:W-:Y:S01]  /*15420*/  IMAD.X R135, R133, 0x1, R196, P6 ;  /* 0x0000000185877824 */ /* 0x000fe200030e06c4 */
[----:B------:R-:W-:Y:S02]  /*15430*/  PRMT R202, R203, 0x9910, RZ ;  /* 0x00009910cbca7816 */ /* 0x000fe400000000ff */
[----:B------:R-:W-:Y:S02]  /*15440*/  IADD3 R132, P6, PT, R200, R198, RZ ;  /* 0x000000c6c8847210 */ /* 0x000fe40007fde0ff */
[----:B------:R-:W-:-:S02]  /*15450*/  SHF.R.S32.HI R202, RZ, 0x8, R202 ;  /* 0x00000008ffca7819 */ /* 0x000fc400000114ca */
[----:B------:R-:W-:Y:S01]  /*15460*/  SHF.R.S32.HI R201, RZ, 0x8, R201 ;  /* 0x00000008ffc97819 */ /* 0x000fe200000114c9 */
[----:B------:R-:W-:Y:S02]  /*15470*/  IMAD.X R133, R133, 0x1, R199, P6 ;  /* 0x0000000185857824 */ /* 0x000fe400030e06c7 */
[----:B------:R-:W-:Y:S01]  /*15480*/  VIADD R200, R200, UR60 ;  /* 0x0000003cc8c87c36 */ /* 0x000fe20008000000 */
[----:B------:R0:W-:Y:S01]  /*15490*/  @P5 STG.E.U8 desc[UR24][R134.64], R202 ;  /* 0x000000ca86005986 */ /* 0x0001e2000c101118 */
[----:B------:R-:W-:Y:S01]  /*154a0*/  ISETP.LT.AND P5, PT, R2, UR16, !P0 ;  /* 0x0000001002007c0c */ /* 0x000fe2000c7a1270 */
[----:B------:R-:W1:Y:S02]  /*154b0*/  LDCU UR16, c[0x0][0x398] ;  /* 0x00007300ff1077ac */ /* 0x000e640008000800 */
[----:B------:R2:W-:Y:S01]  /*154c0*/  @P1 STG.E.U8 desc[UR24][R132.64], R201 ;  /* 0x000000c984001986 */ /* 0x0005e2000c101118 */
[----:B------:R-:W-:Y:S01]  /*154d0*/  ISETP.LT.AND P1, PT, R3, UR22, !P0 ;  /* 0x0000001603007c0c */ /* 0x000fe2000c721270 */
[----:B------:R-:W1:Y:S01]  /*154e0*/  LDCU UR22, c[0x0][0x398] ;  /* 0x00007300ff1677ac */ /* 0x000e620008000800 */
[----:B0-----:R-:W-:-:S02]  /*154f0*/  IADD3 R134, P0, PT, R200, R197, RZ ;  /* 0x000000c5c8867210 */ /* 0x001fc40007f1e0ff */
[----:B--2---:R-:W-:Y:S01]  /*15500*/  SHF.R.S32.HI R133, RZ, 0x1f, R200 ;  /* 0x0000001fff857819 */ /* 0x004fe200000114c8 */
[----:B------:R-:W-:-:S04]  /*15510*/  VIADD R201, R0, 0x48 ;  /* 0x0000004800c97836 */ /* 0x000fc80000000000 */
[----:B------:R-:W-:Y:S01]  /*15520*/  IMAD.X R135, R133, 0x1, R196, P0 ;  /* 0x0000000185877824 */ /* 0x000fe200000e06c4 */
[----:B-----5:R-:W-:Y:S01]  /*15530*/  ISETP.GE.AND P0, PT, R201, UR6, PT ;  /* 0x00000006c9007c0c */ /* 0x020fe2000bf06270 */
[----:B------:R-:W0:Y:S01]  /*15540*/  LDCU UR6, c[0x0][0x39c] ;  /* 0x00007380ff0677ac */ /* 0x000e220008000800 */
[----:B----4-:R-:W-:Y:S02]  /*15550*/  F2FP.SATFINITE.E5M2.F32.PACK_AB_MERGE_C R201, R177, R176, RZ ;  /* 0x000000b0b1c9723e */ /* 0x010fe400048060ff */
[----:B------:R-:W2:Y:S04]  /*15560*/  LDL.LU R176, [R1+0x318] ;  /* 0x0003180001b07983 */ /* 0x000ea80000300800 */
[----:B------:R-:W2:Y:S01]  /*15570*/  LDL.LU R177, [R1+0x31c] ;  /* 0x00031c0001b17983 */ /* 0x000ea20000300800 */
[----:B------:R-:W-:-:S03]  /*15580*/  IADD3 R132, P6, PT, R200, R198, RZ ;  /* 0x000000c6c8847210 */ /* 0x000fc60007fde0ff */
[----:B------:R4:W-:Y:S02]  /*15590*/  @P5 STG.E.U8 desc[UR24][R134.64], R201 ;  /* 0x000000c986005986 */ /* 0x0009e4000c101118 */
[----:B----4-:R-:W-:Y:S02]  /*155a0*/  VIADD R134, R200, UR60 ;  /* 0x0000003cc8867c36 */ /* 0x010fe40008000000 */
[----:B------:R-:W-:Y:S01]  /*155b0*/  IMAD.X R133, R133, 0x1, R199, P6 ;  /* 0x0000000185857824 */ /* 0x000fe200030e06c7 */
[----:B------:R-:W-:Y:S01]  /*155c0*/  ISETP.LT.AND P5, PT, R2, UR11, !P3 ;  /* 0x0000000b02007c0c */ /* 0x000fe2000dfa1270 */
[----:B------:R-:W4:Y:S01]  /*155d0*/  LDCU UR11, c[0x0][0x39c] ;  /* 0x00007380ff0b77ac */ /* 0x000f220008000800 */
[----:B------:R-:W-:Y:S02]  /*155e0*/  SHF.R.S32.HI R135, RZ, 0x1f, R134 ;  /* 0x0000001fff877819 */ /* 0x000fe40000011486 */
[----:B------:R5:W-:Y:S01]  /*155f0*/  @P1 STG.E.U8 desc[UR24][R132.64], R137 ;  /* 0x0000008984001986 */ /* 0x000be2000c101118 */
[----:B------:R-:W-:-:S04]  /*15600*/  PRMT R136, R201, 0x9910, RZ ;  /* 0x00009910c9887816 */ /* 0x000fc800000000ff */
[----:B------:R-:W-:Y:S01]  /*15610*/  SHF.R.S32.HI R136, RZ, 0x8, R136 ;  /* 0x00000008ff887819 */ /* 0x000fe20000011488 */
[----:B-----5:R-:W-:Y:S01]  /*15620*/  VIADD R133, R0, 0x49 ;  /* 0x0000004900857836 */ /* 0x020fe20000000000 */
[----:B------:R-:W-:-:S04]  /*15630*/  IADD3 R132, P6, PT, R134, R197, RZ ;  /* 0x000000c586847210 */ /* 0x000fc80007fde0ff */
[----:B-1----:R-:W-:Y:S01]  /*15640*/  ISETP.GE.AND P1, PT, R133, UR4, PT ;  /* 0x0000000485007c0c */ /* 0x002fe2000bf26270 */
[----:B------:R-:W-:Y:S01]  /*15650*/  IMAD.X R133, R135, 0x1, R196, P6 ;  /* 0x0000000187857824 */ /* 0x000fe200030e06c4 */
[----:B------:R-:W-:Y:S01]  /*15660*/  ISETP.LT.AND P3, PT, R3, UR26, !P3 ;  /* 0x0000001a03007c0c */ /* 0x000fe2000df61270 */
[----:B------:R-:W1:Y:S03]  /*15670*/  LDCU UR4, c[0x0][0x39c] ;  /* 0x00007380ff0477ac */ /* 0x000e660008000800 */
[----:B------:R5:W-:Y:S01]  /*15680*/  @P5 STG.E.U8 desc[UR24][R132.64], R136 ;  /* 0x0000008884005986 */ /* 0x000be2000c101118 */
[----:B------:R-:W-:Y:S01]  /*15690*/  PRMT R137, R137, 0x9910, RZ ;  /* 0x0000991089897816 */ /* 0x000fe200000000ff */
[----:B------:R-:W0:Y:S01]  /*156a0*/  LDCU UR26, c[0x0][0x398] ;  /* 0x00007300ff1a77ac */ /* 0x000e220008000800 */
[----:B--2---:R-:W-:Y:S02]  /*156b0*/  F2FP.SATFINITE.E5M2.F32.PACK_AB_MERGE_C R200, R177, R176, RZ ;  /* 0x000000b0b1c8723e */ /* 0x004fe400048060ff */
[----:B------:R-:W2:Y:S04]  /*156c0*/  LDL.LU R176, [R1+0x320] ;  /* 0x0003200001b07983 */ /* 0x000ea80000300800 */
[----:B------:R-:W2:Y:S01]  /*156d0*/  LDL.LU R177, [R1+0x324] ;  /* 0x0003240001b17983 */ /* 0x000ea20000300800 */
[----:B-----5:R-:W-:Y:S01]  /*156e0*/  IADD3 R132, P5, PT, R134, R198, RZ ;  /* 0x000000c686847210 */ /* 0x020fe20007fbe0ff */
[----:B------:R-:W-:-:S04]  /*156f0*/  VIADD R136, R0, 0x4a ;  /* 0x0000004a00887836 */ /* 0x000fc80000000000 */
[----:B------:R-:W-:Y:S01]  /*15700*/  IMAD.X R133, R135, 0x1, R199, P5 ;  /* 0x0000000187857824 */ /* 0x000fe200028e06c7 */
[----:B------:R-:W-:Y:S02]  /*15710*/  SHF.R.S32.HI R135, RZ, 0x8, R137 ;  /* 0x00000008ff877819 */ /* 0x000fe40000011489 */
[----:B------:R-:W-:Y:S01]  /*15720*/  ISETP.GE.AND P5, PT, R136, UR8, PT ;  /* 0x0000000888007c0c */ /* 0x000fe2000bfa6270 */
[----:B------:R-:W-:Y:S01]  /*15730*/  VIADD R136, R134, UR60 ;  /* 0x0000003c86887c36 */ /* 0x000fe20008000000 */
[----:B------:R-:W-:Y:S01]  /*15740*/  F2FP.SATFINITE.E5M2.F32.PACK_AB_MERGE_C R138, R139, R138, RZ ;  /* 0x0000008a8b8a723e */ /* 0x000fe200048060ff */
[----:B------:R5:W-:Y:S01]  /*15750*/  @P3 STG.E.U8 desc[UR24][R132.64], R135 ;  /* 0x0000008784003986 */ /* 0x000be2000c101118 */
[----:B------:R-:W-:Y:S01]  /*15760*/  ISETP.LT.AND P3, PT, R2, UR12, !P4 ;  /* 0x0000000c02007c0c */ /* 0x000fe2000e761270 */
[----:B------:R-:W-:Y:S01]  /*15770*/  VIADD R137, R0, 0x4b ;  /* 0x0000004b00897836 */ /* 0x000fe20000000000 */
[----:B------:R-:W-:Y:S01]  /*15780*/  IADD3 R134, P6, PT, R136, R197, RZ ;  /* 0x000000c588867210 */ /* 0x000fe20007fde0ff */
[----:B------:R-:W0:Y:S01]  /*15790*/  LDCU UR8, c[0x0][0x39c] ;  /* 0x00007380ff0877ac */ /* 0x000e220008000800 */
[----:B------:R-:W-:-:S02]  /*157a0*/  ISETP.LT.AND P4, PT, R3, UR28, !P4 ;  /* 0x0000001c03007c0c */ /* 0x000fc4000e781270 */
[----:B------:R-:W-:Y:S01]  /*157b0*/  F2FP.SATFINITE.E5M2.F32.PACK_AB_MERGE_C R140, R141, R140, RZ ;  /* 0x0000008c8d8c723e */ /* 0x000fe200048060ff */
[----:B------:R-:W0:Y:S01]  /*157c0*/  LDCU UR12, c[0x0][0x39c] ;  /* 0x00007380ff0c77ac */ /* 0x000e220008000800 */
[----:B-----5:R-:W-:Y:S01]  /*157d0*/  SHF.R.S32.HI R133, RZ, 0x1f, R136 ;  /* 0x0000001fff857819 */ /* 0x020fe20000011488 */
[----:B------:R-:W5:Y:S04]  /*157e0*/  LDCU UR28, c[0x0][0x39c] ;  /* 0x00007380ff1c77ac */ /* 0x000f680008000800 */
        /* <DEDUP_REMOVED lines=8> */
[----:B0-----:R-:W-:Y:S02]  /*15870*/  ISETP.GE.AND P3, PT, R137, UR6, PT ;  /* 0x0000000689007c0c */ /* 0x001fe4000bf66270 */
[----:B------:R-:W-:Y:S01]  /*15880*/  ISETP.LT.AND P2, PT, R3, UR20, !P2 ;  /* 0x0000001403007c0c */ /* 0x000fe2000d741270 */
[----:B------:R-:W0:Y:S01]  /*15890*/  LDCU UR6, c[0x0][0x39c] ;  /* 0x00007380ff0677ac */ /* 0x000e220008000800 */
[----:B-1----:R-:W-:-:S02]  /*158a0*/  PRMT R200, R200, 0x9910, RZ ;  /* 0x00009910c8c87816 */ /* 0x002fc400000000ff */
[----:B------:R-:W-:Y:S01]  /*158b0*/  IADD3 R134, P6, PT, R136, R197, RZ ;  /* 0x000000c588867210 */ /* 0x000fe20007fde0ff */
[----:B------:R-:W1:Y:S01]  /*158c0*/  LDCU UR20, c[0x0][0x398] ;  /* 0x00007300ff1477ac */ /* 0x000e620008000800 */
[----:B---3--:R-:W-:Y:S02]  /*158d0*/  SHF.R.S32.HI R133, RZ, 0x1f, R136 ;  /* 0x0000001fff857819 */ /* 0x008fe40000011488 */
[----:B------:R-:W-:Y:S01]  /*158e0*/  PRMT R137, R138, 0x9910, RZ ;  /* 0x000099108a897816 */ /* 0x000fe200000000ff */
[----:B------:R-:W-:Y:S02]  /*158f0*/  IMAD.MOV.U32 R138, RZ, RZ, R200 ;  /* 0x000000ffff8a7224 */ /* 0x000fe400078e00c8 */
[----:B------:R-:W-:Y:S01]  /*15900*/  IMAD.X R135, R133, 0x1, R196, P6 ;  /* 0x0000000185877824 */ /* 0x000fe200030e06c4 */
[----:B------:R-:W-:Y:S02]  /*15910*/  IADD3 R132, P6, PT, R136, R198, RZ ;  /* 0x000000c688847210 */ /* 0x000fe40007fde0ff */
[----:B------:R-:W-:-:S02]  /*15920*/  SHF.R.S32.HI R138, RZ, 0x8, R138 ;  /* 0x00000008ff8a7819 */ /* 0x000fc4000001148a */
[----:B------:R-:W-:Y:S01]  /*15930*/  SHF.R.S32.HI R137, RZ, 0x8, R137 ;  /* 0x00000008ff897819 */ /* 0x000fe20000011489 */
[----:B------:R-:W-:Y:S02]  /*15940*/  IMAD.X R133, R133, 0x1, R199, P6 ;  /* 0x0000000185857824 */ /* 0x000fe400030e06c7 */
[----:B------:R-:W-:Y:S01]  /*15950*/  VIADD R136, R136, UR60 ;  /* 0x0000003c88887c36 */ /* 0x000fe20008000000 */
[----:B------:R3:W-:Y:S01]  /*15960*/  @P4 STG.E.U8 desc[UR24][R134.64], R138 ;  /* 0x0000008a86004986 */ /* 0x0007e2000c101118 */
[----:B------:R-:W-:Y:S01]  /*15970*/  ISETP.LT.AND P4, PT, R2, UR30, !P0 ;  /* 0x0000001e02007c0c */ /* 0x000fe2000c781270 */
[----:B------:R-:W0:Y:S02]  /*15980*/  LDCU UR30, c[0x0][0x398] ;  /* 0x00007300ff1e77ac */ /* 0x000e240008000800 */
[----:B------:R1:W-:Y:S01]  /*15990*/  @P2 STG.E.U8 desc[UR24][R132.64], R137 ;  /* 0x0000008984002986 */ /* 0x0003e2000c101118 */
[----:B------:R-:W-:Y:S01]  /*159a0*/  ISETP.LT.AND P2, PT, R3, UR31, !P0 ;  /* 0x0000001f03007c0c */ /* 0x000fe2000c741270 */
[----:B------:R-:W0:Y:S01]  /*159b0*/  LDCU UR31, c[0x0][0x398] ;  /* 0x00007300ff1f77ac */ /* 0x000e220008000800 */
[----:B---3--:R-:W-:-:S02]  /*159c0*/  IADD3 R134, P0, PT, R136, R197, RZ ;  /* 0x000000c588867210 */ /* 0x008fc40007f1e0ff */
[----:B-1----:R-:W-:Y:S01]  /*159d0*/  SHF.R.S32.HI R133, RZ, 0x1f, R136 ;  /* 0x0000001fff857819 */ /* 0x002fe20000011488 */
[----:B------:R-:W-:-:S04]  /*159e0*/  VIADD R137, R0, 0x4c ;  /* 0x0000004c00897836 */ /* 0x000fc80000000000 */
[----:B------:R-:W-:Y:S01]  /*159f0*/  IMAD.X R135, R133, 0x1, R196, P0 ;  /* 0x0000000185877824 */ /* 0x000fe200000e06c4 */
[----:B------:R-:W-:Y:S01]  /*15a00*/  ISETP.GE.AND P0, PT, R137, UR4, PT ;  /* 0x0000000489007c0c */ /* 0x000fe2000bf06270 */
[----:B------:R-:W1:Y:S01]  /*15a10*/  LDCU UR4, c[0x0][0x39c] ;  /* 0x00007380ff0477ac */ /* 0x000e620008000800 */
[----:B--2---:R-:W-:Y:S02]  /*15a20*/  F2FP.SATFINITE.E5M2.F32.PACK_AB_MERGE_C R137, R177, R176, RZ ;  /* 0x000000b0b189723e */ /* 0x004fe400048060ff */
[----:B------:R-:W2:Y:S04]  /*15a30*/  LDL.LU R176, [R1+0x328] ;  /* 0x0003280001b07983 */ /* 0x000ea80000300800 */
[----:B------:R-:W2:Y:S01]  /*15a40*/  LDL.LU R177, [R1+0x32c] ;  /* 0x00032c0001b17983 */ /* 0x000ea20000300800 */
[----:B------:R-:W-:-:S03]  /*15a50*/  IADD3 R132, P6, PT, R136, R198, RZ ;  /* 0x000000c688847210 */ /* 0x000fc60007fde0ff */
[----:B------:R3:W-:Y:S02]  /*15a60*/  @P4 STG.E.U8 desc[UR24][R134.64], R137 ;  /* 0x0000008986004986 */ /* 0x0007e4000c101118 */
[----:B------:R-:W-:Y:S01]  /*15a70*/  IMAD.X R133, R133, 0x1, R199, P6 ;  /* 0x0000000185857824 */ /* 0x000fe200030e06c7 */
[----:B------:R-:W-:Y:S01]  /*15a80*/  ISETP.LT.AND P4, PT, R2, UR14, !P1 ;  /* 0x0000000e02007c0c */ /* 0x000fe2000cf81270 */
[----:B------:R-:W0:Y:S03]  /*15a90*/  LDCU UR14, c[0x0][0x398] ;  /* 0x00007300ff0e77ac */ /* 0x000e260008000800 */
[----:B------:R1:W-:Y:S01]  /*15aa0*/  @P2 STG.E.U8 desc[UR24][R132.64], R140 ;  /* 0x0000008c84002986 */ /* 0x0003e2000c101118 */
[----:B---3--:R-:W-:Y:S01]  /*15ab0*/  VIADD R134, R136, UR60 ;  /* 0x0000003c88867c36 */ /* 0x008fe20008000000 */
[----:B------:R-:W-:-:S04]  /*15ac0*/  PRMT R136, R137, 0x9910, RZ ;  /* 0x0000991089887816 */ /* 0x000fc800000000ff */
[----:B------:R-:W-:Y:S01]  /*15ad0*/  SHF.R.S32.HI R135, RZ, 0x1f, R134 ;  /* 0x0000001fff877819 */ /* 0x000fe20000011486 */
[----:B-1----:R-:W-:Y:S01]  /*15ae0*/  VIADD R133, R0, 0x4d ;  /* 0x0000004d00857836 */ /* 0x002fe20000000000 */
[----:B------:R-:W-:Y:S02]  /*15af0*/  IADD3 R132, P6, PT, R134, R197, RZ ;  /* 0x000000c586847210 */ /* 0x000fe40007fde0ff */
[----:B------:R-:W-:Y:S02]  /*15b00*/  SHF.R.S32.HI R136, RZ, 0x8, R136 ;  /* 0x00000008ff887819 */ /* 0x000fe40000011488 */
[----:B------:R-:W-:Y:S01]  /*15b10*/  ISETP.GE.AND P2, PT, R133, UR8, PT ;  /* 0x0000000885007c0c */ /* 0x000fe2000bf46270 */
[----:B------:R-:W-:Y:S01]  /*15b20*/  IMAD.X R133, R135, 0x1, R196, P6 ;  /* 0x0000000187857824 */ /* 0x000fe200030e06c4 */
[----:B------:R-:W-:Y:S01]  /*15b30*/  ISETP.LT.AND P1, PT, R3, UR32, !P1 ;  /* 0x0000002003007c0c */ /* 0x000fe2000cf21270 */
[----:B------:R-:W1:Y:S03]  /*15b40*/  LDCU UR8, c[0x0][0x39c] ;  /* 0x00007380ff0877ac */ /* 0x000e660008000800 */
[----:B------:R3:W-:Y:S01]  /*15b50*/  @P4 STG.E.U8 desc[UR24][R132.64], R136 ;  /* 0x0000008884004986 */ /* 0x0007e2000c101118 */
[----:B------:R-:W-:Y:S01]  /*15b60*/  PRMT R137, R140, 0x9910, RZ ;  /* 0x000099108c897816 */ /* 0x000fe200000000ff */
[----:B------:R-:W0:Y:S01]  /*15b70*/  LDCU UR32, c[0x0][0x39c] ;  /* 0x00007380ff2077ac */ /* 0x000e220008000800 */
[----:B---3--:R-:W-:Y:S01]  /*15b80*/  IADD3 R132, P4, PT, R134, R198, RZ ;  /* 0x000000c686847210 */ /* 0x008fe20007f9e0ff */
[----:B------:R-:W-:Y:S01]  /*15b90*/  VIADD R136, R0, 0x4e ;  /* 0x0000004e00887836 */ /* 0x000fe20000000000 */
[----:B--2---:R-:W-:-:S02]  /*15ba0*/  F2FP.SATFINITE.E5M2.F32.PACK_AB_MERGE_C R138, R177, R176, RZ ;  /* 0x000000b0b18a723e */ /* 0x004fc400048060ff */
[----:B------:R-:W2:Y:S04]  /*15bb0*/  LDL.LU R176, [R1+0x330] ;  /* 0x0003300001b07983 */ /* 0x000ea80000300800 */
[----:B------:R-:W2:Y:S01]  /*15bc0*/  LDL.LU R177, [R1+0x334] ;  /* 0x0003340001b17983 */ /* 0x000ea20000300800 */
[----:B------:R-:W-:Y:S01]  /*15bd0*/  IMAD.X R133, R135, 0x1, R199, P4 ;  /* 0x0000000187857824 */ /* 0x000fe200020e06c7 */
[----:B------:R-:W-:Y:S02]  /*15be0*/  SHF.R.S32.HI R135, RZ, 0x8, R137 ;  /* 0x00000008ff877819 */ /* 0x000fe40000011489 */
[----:B0-----:R-:W-:Y:S01]  /*15bf0*/  ISETP.GE.AND P4, PT, R136, UR6, PT ;  /* 0x0000000688007c0c */ /* 0x001fe2000bf86270 */
[----:B------:R-:W-:Y:S01]  /*15c00*/  VIADD R136, R134, UR60 ;  /* 0x0000003c86887c36 */ /* 0x000fe20008000000 */
[----:B------:R-:W-:Y:S01]  /*15c10*/  F2FP.SATFINITE.E5M2.F32.PACK_AB_MERGE_C R142, R143, R142, RZ ;  /* 0x0000008e8f8e723e */ /* 0x000fe200048060ff */
[----:B------:R0:W-:Y:S01]  /*15c20*/  @P1 STG.E.U8 desc[UR24][R132.64], R135 ;  /* 0x0000008784001986 */ /* 0x0001e2000c101118 */
[----:B------:R-:W-:Y:S01]  /*15c30*/  ISETP.LT.AND P1, PT, R2, UR16, !P5 ;  /* 0x0000001002007c0c */ /* 0x000fe2000ef21270 */
[----:B------:R-:W-:Y:S01]  /*15c40*/  VIADD R137, R0, 0x4f ;  /* 0x0000004f00897836 */ /* 0x000fe20000000000 */
[----:B------:R-:W-:Y:S01]  /*15c50*/  IADD3 R134, P6, PT, R136, R197, RZ ;  /* 0x000000c588867210 */ /* 0x000fe20007fde0ff */
[----:B------:R-:W3:Y:S01]  /*15c60*/  LDCU UR6, c[0x0][0x39c] ;  /* 0x00007380ff0677ac */ /* 0x000ee20008000800 */
[----:B------:R-:W-:-:S02]  /*15c70*/  ISETP.LT.AND P5, PT, R3, UR22, !P5 ;  /* 0x0000001603007c0c */ /* 0x000fc4000efa1270 */
[----:B------:R-:W-:Y:S01]  /*15c80*/  F2FP.SATFINITE.E5M2.F32.PACK_AB_MERGE_C R144, R145, R144, RZ ;  /* 0x000000909190723e */ /* 0x000fe200048060ff */
[----:B------:R-:W1:Y:S01]  /*15c90*/  LDCU UR22, c[0x0][0x398] ;  /* 0x00007300ff1677ac */ /* 0x000e620008000800 */
[----:B0-----:R-:W-:Y:S01]  /*15ca0*/  SHF.R.S32.HI R133, RZ, 0x1f, R136 ;  /* 0x0000001fff857819 */ /* 0x001fe20000011488 */
[----:B------:R-:W0:Y:S04]  /*15cb0*/  LDCU UR16, c[0x0][0x398] ;  /* 0x00007300ff1077ac */ /* 0x000e280008000800 */
        /* <DEDUP_REMOVED lines=8> */
[----:B------:R-:W-:Y:S02]  /*15d40*/  ISETP.LT.AND P3, PT, R3, UR34, !P3 ;  /* 0x0000002203007c0c */ /* 0x000fe4000df61270 */
[----:B0-----:R-:W-:Y:S01]  /*15d50*/  IADD3 R134, P6, PT, R136, R197, RZ ;  /* 0x000000c588867210 */ /* 0x001fe20007fde0ff */
[----:B------:R-:W0:Y:S01]  /*15d60*/  LDCU UR34, c[0x0][0x39c] ;  /* 0x00007380ff2277ac */ /* 0x000e220008000800 */
[----:B-1----:R-:W-:-:S02]  /*15d70*/  SHF.R.S32.HI R133, RZ, 0x1f, R136 ;  /* 0x0000001fff857819 */ /* 0x002fc40000011488 */
[----:B----4-:R-:W-:Y:S01]  /*15d80*/  ISETP.GE.AND P1, PT, R137, UR11, PT ;  /* 0x0000000b89007c0c */ /* 0x010fe2000bf26270 */
[----:B------:R-:W1:Y:S01]  /*15d90*/  LDCU UR11, c[0x0][0x39c] ;  /* 0x00007380ff0b77ac */ /* 0x000e620008000800 */
[----:B------:R-:W-:Y:S01]  /*15da0*/  PRMT R138, R138, 0x9910, RZ ;  /* 0x000099108a8a7816 */ /* 0x000fe200000000ff */
[C---:B------:R-:W-:Y:S01]  /*15db0*/  IMAD.X R135, R133.reuse, 0x1, R196, P6 ;  /* 0x0000000185877824 */ /* 0x040fe200030e06c4 */
[----:B------:R-:W-:Y:S02]  /*15dc0*/  IADD3 R132, P6, PT, R136, R198, RZ ;  /* 0x000000c688847210 */ /* 0x000fe40007fde0ff */
[----:B------:R-:W-:Y:S02]  /*15dd0*/  PRMT R137, R142, 0x9910, RZ ;  /* 0x000099108e897816 */ /* 0x000fe400000000ff */
[----:B------:R-:W-:Y:S01]  /*15de0*/  SHF.R.S32.HI R138, RZ, 0x8, R138 ;  /* 0x00000008ff8a7819 */ /* 0x000fe2000001148a */
[----:B------:R-:W-:Y:S01]  /*15df0*/  IMAD.X R133, R133, 0x1, R199, P6 ;  /* 0x0000000185857824 */ /* 0x000fe200030e06c7 */
[----:B------:R-:W-:Y:S01]  /*15e00*/  SHF.R.S32.HI R137, RZ, 0x8, R137 ;  /* 0x00000008ff897819 */ /* 0x000fe20000011489 */
[----:B------:R-:W-:-:S02]  /*15e10*/  VIADD R136, R136, UR60 ;  /* 0x0000003c88887c36 */ /* 0x000fc40008000000 */
[----:B------:R4:W-:Y:S01]  /*15e20*/  @P5 STG.E.U8 desc[UR24][R134.64], R138 ;  /* 0x0000008a86005986 */ /* 0x0009e2000c101118 */
[----:B------:R-:W-:Y:S01]  /*15e30*/  ISETP.LT.AND P5, PT, R2, UR26, !P0 ;  /* 0x0000001a02007c0c */ /* 0x000fe2000c7a1270 */
[----:B------:R-:W0:Y:S02]  /*15e40*/  LDCU UR26, c[0x0][0x398] ;  /* 0x00007300ff1a77ac */ /* 0x000e240008000800 */
[----:B------:R1:W-:Y:S01]  /*15e50*/  @P3 STG.E.U8 desc[UR24][R132.64], R137 ;  /* 0x0000008984003986 */ /* 0x0003e2000c101118 */
[----:B------:R-:W-:Y:S01]  /*15e60*/  ISETP.LT.AND P3, PT, R3, UR35, !P0 ;  /* 0x0000002303007c0c */ /* 0x000fe2000c761270 */
[----:B------:R-:W0:Y:S01]  /*15e70*/  LDCU UR35, c[0x0][0x39c] ;  /* 0x00007380ff2377ac */ /* 0x000e220008000800 */
[----:B----4-:R-:W-:Y:S02]  /*15e80*/  IADD3 R134, P0, PT, R136, R197, RZ ;  /* 0x000000c588867210 */ /* 0x010fe40007f1e0ff */
        /* <DEDUP_REMOVED lines=14> */
[----:B----4-:R-:W-:Y:S01]  /*15f70*/  VIADD R134, R136, UR60 ;  /* 0x0000003c88867c36 */ /* 0x010fe20008000000 */
        /* <DEDUP_REMOVED lines=12> */
[----:B----4-:R-:W-:Y:S01]  /*16040*/  IADD3 R132, P5, PT, R134, R198, RZ ;  /* 0x000000c686847210 */ /* 0x010fe20007fbe0ff */
[----:B------:R-:W-:Y:S01]  /*16050*/  VIADD R136, R0, 0x52 ;  /* 0x0000005200887836 */ /* 0x000fe20000000000 */
[----:B--2---:R-:W-:-:S02]  /*16060*/  F2FP.SATFINITE.E5M2.F32.PACK_AB_MERGE_C R138, R177, R176, RZ ;  /* 0x000000b0b18a723e */ /* 0x004fc400048060ff */
[----:B------:R-:W2:Y:S04]  /*16070*/  LDL.LU R176, [R1+0x340] ;  /* 0x0003400001b07983 */ /* 0x000ea80000300800 */
[----:B------:R-:W2:Y:S01]  /*16080*/  LDL.LU R177, [R1+0x344] ;  /* 0x0003440001b17983 */ /* 0x000ea20000300800 */
        /* <DEDUP_REMOVED lines=13> */
[----:B----4-:R-:W-:Y:S01]  /*16160*/  SHF.R.S32.HI R133, RZ, 0x1f, R136 ;  /* 0x0000001fff857819 */ /* 0x010fe20000011488 */
[----:B------:R-:W4:Y:S04]  /*16170*/  LDCU UR42, c[0x0][0x39c] ;  /* 0x00007380ff2a77ac */ /* 0x000f280008000800 */
        /* <DEDUP_REMOVED lines=12> */
[----:B---3--:R-:W-:Y:S01]  /*16240*/  ISETP.GE.AND P2, PT, R137, UR6, PT ;  /* 0x0000000689007c0c */ /* 0x008fe2000bf46270 */
        /* <DEDUP_REMOVED lines=15> */
[----:B---3--:R-:W-:Y:S02]  /*16340*/  IADD3 R134, P0, PT, R136, R197, RZ ;  /* 0x000000c588867210 */ /* 0x008fe40007f1e0ff */
        /* <DEDUP_REMOVED lines=34> */
[----:B-----5:R-:W-:Y:S01]  /*16570*/  ISETP.GE.AND P4, PT, R136, UR28, PT ;  /* 0x0000001c88007c0c */ /* 0x020fe2000bf86270 */
[----:B------:R-:W-:Y:S01]  /*16580*/  VIADD R136, R134, UR60 ;  /* 0x0000003c86887c36 */ /* 0x000fe20008000000 */
[----:B------:R-:W-:Y:S01]  /*16590*/  F2FP.SATFINITE.E5M2.F32.PACK_AB_MERGE_C R150, R151, R150, RZ ;  /* 0x000000969796723e */ /* 0x000fe200048060ff */
[----:B------:R3:W-:Y:S01]  /*165a0*/  @P3 STG.E.U8 desc[UR24][R132.64], R135 ;  /* 0x0000008784003986 */ /* 0x0007e2000c101118 */
[----:B------:R-:W-:Y:S01]  /*165b0*/  ISETP.LT.AND P3, PT, R2, UR52, !P5 ;  /* 0x0000003402007c0c */ /* 0x000fe2000ef61270 */
[----:B------:R-:W-:Y:S01]  /*165c0*/  VIADD R137, R0, 0x57 ;  /* 0x0000005700897836 */ /* 0x000fe20000000000 */
[----:B------:R-:W-:Y:S01]  /*165d0*/  IADD3 R134, P6, PT, R136, R197, RZ ;  /* 0x000000c588867210 */ /* 0x000fe20007fde0ff */
[----:B------:R-:W5:Y:S01]  /*165e0*/  LDCU UR28, c[0x0][0x398] ;  /* 0x00007300ff1c77ac */ /* 0x000f620008000800 */
[----:B------:R-:W-:-:S02]  /*165f0*/  ISETP.LT.AND P5, PT, R3, UR53, !P5 ;  /* 0x0000003503007c0c */ /* 0x000fc4000efa1270 */
[----:B------:R-:W-:Y:S01]  /*16600*/  F2FP.SATFINITE.E5M2.F32.PACK_AB_MERGE_C R152, R153, R152, RZ ;  /* 0x000000989998723e */ /* 0x000fe200048060ff */
[----:B------:R-:W0:Y:S01]  /*16610*/  LDCU UR52, c[0x0][0x39c] ;  /* 0x00007380ff3477ac */ /* 0x000e220008000800 */
[----:B---3--:R-:W-:Y:S01]  /*16620*/  SHF.R.S32.HI R133, RZ, 0x1f, R136 ;  /* 0x0000001fff857819 */ /* 0x008fe20000011488 */
[----:B------:R-:W3:Y:S04]  /*16630*/  LDCU UR53, c[0x0][0x39c] ;  /* 0x00007380ff3577ac */ /* 0x000ee80008000800 */
        /* <DEDUP_REMOVED lines=12> */
[----:B------:R-:W-:Y:S01]  /*16700*/  ISETP.GE.AND P3, PT, R137, UR32, PT ;  /* 0x0000002089007c0c */ /* 0x000fe2000bf66270 */
        /* <DEDUP_REMOVED lines=10> */
[----:B------:R-:W-:Y:S02]  /*167b0*/  ISETP.LT.AND P5, PT, R2, UR58, !P0 ;  /* 0x0000003a02007c0c */ /* 0x000fe4000c7a1270 */
[----:B------:R-:W-:Y:S01]  /*167c0*/  F2FP.SATFINITE.E5M2.F32.PACK_AB_MERGE_C R154, R155, R154, RZ ;  /* 0x0000009a9b9a723e */ /* 0x000fe200048060ff */
[----:B------:R1:W-:Y:S01]  /*167d0*/  @P2 STG.E.U8 desc[UR24][R132.64], R137 ;  /* 0x0000008984002986 */ /* 0x0003e2000c101118 */
[----:B------:R-:W-:Y:S02]  /*167e0*/  ISETP.LT.AND P2, PT, R3, UR59, !P0 ;  /* 0x0000003b03007c0c */ /* 0x000fe4000c741270 */
[----:B------:R-:W-:Y:S02]  /*167f0*/  F2FP.SATFINITE.E5M2.F32.PACK_AB_MERGE_C R156, R157, R156, RZ ;  /* 0x0000009c9d9c723e */ /* 0x000fe400048060ff */
[----:B------:R-:W-:Y:S02]  /*16800*/  F2FP.SATFINITE.E5M2.F32.PACK_AB_MERGE_C R158, R159, R158, RZ ;  /* 0x0000009e9f9e723e */ /* 0x000fe400048060ff */
[----:B------:R-:W-:-:S02]  /*16810*/  F2FP.SATFINITE.E5M2.F32.PACK_AB_MERGE_C R160, R161, R160, RZ ;  /* 0x000000a0a1a0723e */ /* 0x000fc400048060ff */
[----:B------:R-:W-:Y:S01]  /*16820*/  F2FP.SATFINITE.E5M2.F32.PACK_AB_MERGE_C R162, R163, R162, RZ ;  /* 0x000000a2a3a2723e */ /* 0x000fe200048060ff */
[----:B------:R-:W-:Y:S01]  /*16830*/  VIADD R150, R0, 0x61 ;  /* 0x0000006100967836 */ /* 0x000fe20000000000 */
[----:B0-----:R-:W-:Y:S01]  /*16840*/  IADD3 R134, P0, PT, R136, R197, RZ ;  /* 0x000000c588867210 */ /* 0x001fe20007f1e0ff */
[----:B-1----:R-:W-:Y:S01]  /*16850*/  VIADD R137, R0, 0x58 ;  /* 0x0000005800897836 */ /* 0x002fe20000000000 */
[----:B------:R-:W-:Y:S01]  /*16860*/  SHF.R.S32.HI R133, RZ, 0x1f, R136 ;  /* 0x0000001fff857819 */ /* 0x000fe20000011488 */
[----:B------:R-:W0:Y:S04]  /*16870*/  LDCU UR58, c[0x0][0x39c] ;  /* 0x00007380ff3a77ac */ /* 0x000e280008000800 */
[----:B------:R-:W-:Y:S01]  /*16880*/  IMAD.X R135, R133, 0x1, R196, P0 ;  /* 0x0000000185877824 */ /* 0x000fe200000e06c4 */
[----:B------:R-:W-:Y:S01]  /*16890*/  ISETP.GE.AND P0, PT, R137, UR39, PT ;  /* 0x0000002789007c0c */ /* 0x000fe2000bf06270 */
[----:B------:R-:W1:Y:S01]  /*168a0*/  LDCU UR39, c[0x0][0x39c] ;  /* 0x00007380ff2777ac */ /* 0x000e620008000800 */
[----:B------:R-:W-:-:S02]  /*168b0*/  IADD3 R132, P6, PT, R136, R198, RZ ;  /* 0x000000c688847210 */ /* 0x000fc40007fde0ff */
[----:B------:R-:W-:Y:S01]  /*168c0*/  F2FP.SATFINITE.E5M2.F32.PACK_AB_MERGE_C R164, R165, R164, RZ ;  /* 0x000000a4a5a4723e */ /* 0x000fe200048060ff */
[----:B------:R-:W0:Y:S01]  /*168d0*/  LDCU UR59, c[0x0][0x39c] ;  /* 0x00007380ff3b77ac */ /* 0x000e220008000800 */
[----:B--2---:R-:W-:Y:S02]  /*168e0*/  F2FP.SATFINITE.E5M2.F32.PACK_AB_MERGE_C R137, R177, R176, RZ ;  /* 0x000000b0b189723e */ /* 0x004fe400048060ff */
[----:B------:R-:W2:Y:S04]  /*168f0*/  LDL.LU R176, [R1+0x358] ;  /* 0x0003580001b07983 */ /* 0x000ea80000300800 */
[----:B------:R-:W2:Y:S01]  /*16900*/  LDL.LU R177, [R1+0x35c] ;  /* 0x00035c0001b17983 */ /* 0x000ea20000300800 */
[----:B------:R-:W-:-:S03]  /*16910*/  IMAD.X R133, R133, 0x1, R199, P6 ;  /* 0x0000000185857824 */ /* 0x000fc600030e06c7 */
[----:B------:R0:W-:Y:S01]  /*16920*/  @P5 STG.E.U8 desc[UR24][R134.64], R137 ;  /* 0x0000008986005986 */ /* 0x0001e2000c101118 */
[----:B------:R-:W-:Y:S01]  /*16930*/  ISETP.LT.AND P5, PT, R2, UR45, !P1 ;  /* 0x0000002d02007c0c */ /* 0x000fe2000cfa1270 */
[----:B------:R-:W1:Y:S02]  /*16940*/  LDCU UR45, c[0x0][0x39c] ;  /* 0x00007380ff2d77ac */ /* 0x000e640008000800 */
[----:B------:R3:W-:Y:S01]  /*16950*/  @P2 STG.E.U8 desc[UR24][R132.64], R152 ;  /* 0x0000009884002986 */ /* 0x0007e2000c101118 */
[----:B0-----:R-:W-:Y:S01]  /*16960*/  VIADD R134, R136, UR60 ;  /* 0x0000003c88867c36 */ /* 0x001fe20008000000 */
[----:B------:R-:W-:Y:S01]  /*16970*/  PRMT R136, R137, 0x9910, RZ ;  /* 0x0000991089887816 */ /* 0x000fe200000000ff */
[----:B---3--:R-:W-:-:S03]  /*16980*/  VIADD R133, R0, 0x59 ;  /* 0x0000005900857836 */ /* 0x008fc60000000000 */
[----:B------:R-:W-:Y:S02]  /*16990*/  SHF.R.S32.HI R135, RZ, 0x1f, R134 ;  /* 0x0000001fff877819 */ /* 0x000fe40000011486 */
[----:B------:R-:W-:Y:S02]  /*169a0*/  IADD3 R132, P6, PT, R134, R197, RZ ;  /* 0x000000c586847210 */ /* 0x000fe40007fde0ff */
[----:B------:R-:W-:Y:S01]  /*169b0*/  ISETP.GE.AND P2, PT, R133, UR46, PT ;  /* 0x0000002e85007c0c */ /* 0x000fe2000bf46270 */
[----:B------:R-:W0:Y:S01]  /*169c0*/  LDCU UR46, c[0x0][0x39c] ;  /* 0x00007380ff2e77ac */ /* 0x000e220008000800 */
[----:B------:R-:W-:Y:S01]  /*169d0*/  SHF.R.S32.HI R136, RZ, 0x8, R136 ;  /* 0x00000008ff887819 */ /* 0x000fe20000011488 */
[----:B------:R-:W-:Y:S01]  /*169e0*/  IMAD.X R133, R135, 0x1, R196, P6 ;  /* 0x0000000187857824 */ /* 0x000fe200030e06c4 */
[----:B------:R-:W-:Y:S01]  /*169f0*/  ISETP.LT.AND P1, PT, R3, UR47, !P1 ;  /* 0x0000002f03007c0c */ /* 0x000fe2000cf21270 */
[----:B------:R-:W3:Y:S03]  /*16a00*/  LDCU UR47, c[0x0][0x39c] ;  /* 0x00007380ff2f77ac */ /* 0x000ee60008000800 */
[----:B------:R0:W-:Y:S01]  /*16a10*/  @P5 STG.E.U8 desc[UR24][R132.64], R136 ;  /* 0x0000008884005986 */ /* 0x0001e2000c101118 */
[----:B------:R-:W-:-:S02]  /*16a20*/  PRMT R137, R152, 0x9910, RZ ;  /* 0x0000991098897816 */ /* 0x000fc400000000ff */
[----:B0-----:R-:W-:Y:S01]  /*16a30*/  IADD3 R132, P5, PT, R134, R198, RZ ;  /* 0x000000c686847210 */ /* 0x001fe20007fbe0ff */
[----:B------:R-:W-:Y:S01]  /*16a40*/  VIADD R136, R0, 0x5a ;  /* 0x0000005a00887836 */ /* 0x000fe20000000000 */
[----:B--2---:R-:W-:Y:S02]  /*16a50*/  F2FP.SATFINITE.E5M2.F32.PACK_AB_MERGE_C R138, R177, R176, RZ ;  /* 0x000000b0b18a723e */ /* 0x004fe400048060ff */
[----:B------:R-:W2:Y:S04]  /*16a60*/  LDL.LU R176, [R1+0x360] ;  /* 0x0003600001b07983 */ /* 0x000ea80000300800 */
[----:B------:R-:W2:Y:S01]  /*16a70*/  LDL.LU R177, [R1+0x364] ;  /* 0x0003640001b17983 */ /* 0x000ea20000300800 */
[----:B------:R-:W-:Y:S01]  /*16a80*/  IMAD.X R133, R135, 0x1, R199, P5 ;  /* 0x0000000187857824 */ /* 0x000fe200028e06c7 */
[----:B------:R-:W-:-:S02]  /*16a90*/  SHF.R.S32.HI R135, RZ, 0x8, R137 ;  /* 0x00000008ff877819 */ /* 0x000fc40000011489 */
[----:B------:R-:W-:Y:S01]  /*16aa0*/  ISETP.GE.AND P5, PT, R136, UR49, PT ;  /* 0x0000003188007c0c */ /* 0x000fe2000bfa6270 */
[----:B------:R-:W-:Y:S01]  /*16ab0*/  VIADD R136, R134, UR60 ;  /* 0x0000003c86887c36 */ /* 0x000fe20008000000 */
[----:B------:R-:W-:Y:S01]  /*16ac0*/  PRMT R151, R162, 0x9910, RZ ;  /* 0x00009910a2977816 */ /* 0x000fe200000000ff */
[----:B------:R0:W-:Y:S01]  /*16ad0*/  @P1 STG.E.U8 desc[UR24][R132.64], R135 ;  /* 0x0000008784001986 */ /* 0x0001e2000c101118 */
[----:B------:R-:W-:Y:S01]  /*16ae0*/  ISETP.LT.AND P1, PT, R2, UR41, !P4 ;  /* 0x0000002902007c0c */ /* 0x000fe2000e721270 */
[----:B------:R-:W-:Y:S01]  /*16af0*/  VIADD R137, R0, 0x5b ;  /* 0x0000005b00897836 */ /* 0x000fe20000000000 */
[C---:B------:R-:W-:Y:S01]  /*16b00*/  IADD3 R134, P6, PT, R136.reuse, R197, RZ ;  /* 0x000000c588867210 */ /* 0x040fe20007fde0ff */
[----:B------:R-:W1:Y:S01]  /*16b10*/  LDCU UR41, c[0x0][0x398] ;  /* 0x00007300ff2977ac */ /* 0x000e620008000800 */
[----:B------:R-:W-:Y:S01]  /*16b20*/  ISETP.LT.AND P4, PT, R3, UR43, !P4 ;  /* 0x0000002b03007c0c */ /* 0x000fe2000e781270 */
        /* <DEDUP_REMOVED lines=27> */
[----:B------:R-:W1:Y:S02]  /*16ce0*/  LDCU UR20, c[0x0][0x39c] ;  /* 0x00007380ff1477ac */ /* 0x000e640008000800 */
[----:B------:R3:W-:Y:S01]  /*16cf0*/  @P3 STG.E.U8 desc[UR24][R132.64], R137 ;  /* 0x0000008984003986 */ /* 0x0007e2000c101118 */
[----:B------:R-:W-:Y:S01]  /*16d00*/  ISETP.LT.AND P3, PT, R3, UR40, !P0 ;  /* 0x0000002803007c0c */ /* 0x000fe2000c761270 */
[----:B------:R-:W1:Y:S01]  /*16d10*/  LDCU UR40, c[0x0][0x398] ;  /* 0x00007300ff2877ac */ /* 0x000e620008000800 */
[----:B0-----:R-:W-:Y:S02]  /*16d20*/  IADD3 R134, P0, PT, R136, R197, RZ ;  /* 0x000000c588867210 */ /* 0x001fe40007f1e0ff */
[----:B---3--:R-:W-:Y:S01]  /*16d30*/  SHF.R.S32.HI R133, RZ, 0x1f, R136 ;  /* 0x0000001fff857819 */ /* 0x008fe20000011488 */
[----:B------:R-:W-:-:S04]  /*16d40*/  VIADD R137, R0, 0x5c ;  /* 0x0000005c00897836 */ /* 0x000fc80000000000 */
[----:B------:R-:W-:Y:S01]  /*16d50*/  IMAD.X R135, R133, 0x1, R196, P0 ;  /* 0x0000000185877824 */ /* 0x000fe200000e06c4 */
[----:B------:R-:W-:Y:S01]  /*16d60*/  ISETP.GE.AND P0, PT, R137, UR62, PT ;  /* 0x0000003e89007c0c */ /* 0x000fe2000bf06270 */
[----:B------:R-:W0:Y:S01]  /*16d70*/  LDCU UR62, c[0x0][0x39c] ;  /* 0x00007380ff3e77ac */ /* 0x000e220008000800 */
[----:B--2---:R-:W-:Y:S02]  /*16d80*/  F2FP.SATFINITE.E5M2.F32.PACK_AB_MERGE_C R137, R177, R176, RZ ;  /* 0x000000b0b189723e */ /* 0x004fe400048060ff */
[----:B------:R-:W2:Y:S04]  /*16d90*/  LDL.LU R176, [R1+0x368] ;  /* 0x0003680001b07983 */ /* 0x000ea80000300800 */
[----:B------:R-:W2:Y:S01]  /*16da0*/  LDL.LU R177, [R1+0x36c] ;  /* 0x00036c0001b17983 */ /* 0x000ea20000300800 */
[----:B------:R-:W-:-:S05]  /*16db0*/  IADD3 R132, P6, PT, R136, R198, RZ ;  /* 0x000000c688847210 */ /* 0x000fca0007fde0ff */
[----:B------:R-:W-:Y:S01]  /*16dc0*/  IMAD.X R133, R133, 0x1, R199, P6 ;  /* 0x0000000185857824 */ /* 0x000fe200030e06c7 */
[----:B------:R3:W-:Y:S04]  /*16dd0*/  @P4 STG.E.U8 desc[UR24][R134.64], R137 ;  /* 0x0000008986004986 */ /* 0x0007e8000c101118 */
[----:B------:R0:W-:Y:S01]  /*16de0*/  @P3 STG.E.U8 desc[UR24][R132.64], R156 ;  /* 0x0000009c84003986 */ /* 0x0001e2000c101118 */
[----:B------:R-:W-:Y:S01]  /*16df0*/  ISETP.LT.AND P3, PT, R2, UR14, !P2 ;  /* 0x0000000e02007c0c */ /* 0x000fe2000d761270 */
[----:B------:R-:W1:Y:S01]  /*16e00*/  LDCU UR14, c[0x0][0x39c] ;  /* 0x00007380ff0e77ac */ /* 0x000e620008000800 */
[----:B---3--:R-:W-:Y:S01]  /*16e10*/  VIADD R134, R136, UR60 ;  /* 0x0000003c88867c36 */ /* 0x008fe20008000000 */
[----:B------:R-:W-:Y:S01]  /*16e20*/  PRMT R136, R137, 0x9910, RZ ;  /* 0x0000991089887816 */ /* 0x000fe200000000ff */
[----:B0-----:R-:W-:-:S03]  /*16e30*/  VIADD R133, R0, 0x5d ;  /* 0x0000005d00857836 */ /* 0x001fc60000000000 */
        /* <DEDUP_REMOVED lines=19> */
[----:B------:R-:W-:Y:S01]  /*16f70*/  SHF.R.S32.HI R151, RZ, 0x8, R151 ;  /* 0x00000008ff977819 */ /* 0x000fe20000011497 */
[----:B------:R0:W-:Y:S01]  /*16f80*/  @P2 STG.E.U8 desc[UR24][R132.64], R135 ;  /* 0x0000008784002986 */ /* 0x0001e2000c101118 */
[----:B------:R-:W-:Y:S01]  /*16f90*/  ISETP.LT.AND P2, PT, R2, UR6, !P5 ;  /* 0x0000000602007c0c */ /* 0x000fe2000ef41270 */
[----:B------:R-:W-:Y:S01]  /*16fa0*/  VIADD R137, R0, 0xff ;  /* 0x000000ff00897836 */ /* 0x000fe20000000000 */
[C---:B------:R-:W-:Y:S01]  /*16fb0*/  IADD3 R134, P6, PT, R136.reuse, R197, RZ ;  /* 0x000000c588867210 */ /* 0x040fe20007fde0ff */
[----:B------:R-:W1:Y:S01]  /*16fc0*/  LDCU UR50, c[0x0][0x398] ;  /* 0x00007300ff3277ac */ /* 0x000e620008000800 */
[----:B------:R-:W-:Y:S02]  /*16fd0*/  ISETP.LT.AND P5, PT, R3, UR4, !P5 ;  /* 0x0000000403007c0c */ /* 0x000fe4000efa1270 */
        /* <DEDUP_REMOVED lines=26> */
[----:B------:R0:W-:Y:S04]  /*17180*/  @P5 STG.E.U8 desc[UR24][R134.64], R138 ;  /* 0x0000008a86005986 */ /* 0x0001e8000c101118 */
[----:B------:R1:W-:Y:S01]  /*17190*/  @P1 STG.E.U8 desc[UR24][R132.64], R137 ;  /* 0x0000008984001986 */ /* 0x0003e2000c101118 */
[----:B0-----:R-:W-:Y:S02]  /*171a0*/  IADD3 R134, P1, PT, R136, R197, RZ ;  /* 0x000000c588867210 */ /* 0x001fe40007f3e0ff */
[----:B-1----:R-:W-:Y:S01]  /*171b0*/  SHF.R.S32.HI R133, RZ, 0x1f, R136 ;  /* 0x0000001fff857819 */ /* 0x002fe20000011488 */
[----:B------:R-:W-:-:S04]  /*171c0*/  VIADD R137, R0, 0xfe ;  /* 0x000000fe00897836 */ /* 0x000fc80000000000 */
[----:B------:R-:W-:Y:S01]  /*171d0*/  IMAD.X R135, R133, 0x1, R196, P1 ;  /* 0x0000000185877824 */ /* 0x000fe200008e06c4 */
[----:B------:R-:W-:Y:S01]  /*171e0*/  ISETP.GE.AND P1, PT, R137, UR23, PT ;  /* 0x0000001789007c0c */ /* 0x000fe2000bf26270 */
[----:B------:R-:W0:Y:S01]  /*171f0*/  LDCU UR23, c[0x0][0x39c] ;  /* 0x00007380ff1777ac */ /* 0x000e220008000800 */
[----:B--2---:R-:W-:Y:S02]  /*17200*/  F2FP.SATFINITE.E5M2.F32.PACK_AB_MERGE_C R137, R177, R176, RZ ;  /* 0x000000b0b189723e */ /* 0x004fe400048060ff */
[----:B------:R-:W2:Y:S04]  /*17210*/  LDL.LU R176, [R1+0x378] ;  /* 0x0003780001b07983 */ /* 0x000ea80000300800 */
[----:B------:R-:W2:Y:S01]  /*17220*/  LDL.LU R177, [R1+0x37c] ;  /* 0x00037c0001b17983 */ /* 0x000ea20000300800 */
[----:B------:R-:W-:Y:S01]  /*17230*/  ISETP.LT.AND P5, PT, R2, UR16, !P0 ;  /* 0x0000001002007c0c */ /* 0x000fe2000c7a1270 */
[----:B------:R-:W1:Y:S01]  /*17240*/  LDCU UR16, c[0x0][0x39c] ;  /* 0x00007380ff1077ac */ /* 0x000e620008000800 */
[----:B------:R-:W-:-:S02]  /*17250*/  ISETP.LT.AND P0, PT, R3, UR18, !P0 ;  /* 0x0000001203007c0c */ /* 0x000fc4000c701270 */
[----:B------:R-:W-:Y:S01]  /*17260*/  IADD3 R132, P6, PT, R136, R198, RZ ;  /* 0x000000c688847210 */ /* 0x000fe20007fde0ff */
[----:B------:R-:W0:Y:S04]  /*17270*/  LDCU UR18, c[0x0][0x39c] ;  /* 0x00007380ff1277ac */ /* 0x000e280008000800 */
[----:B------:R-:W-:Y:S01]  /*17280*/  IMAD.X R133, R133, 0x1, R199, P6 ;  /* 0x0000000185857824 */ /* 0x000fe200030e06c7 */
[----:B------:R-:W-:Y:S01]  /*17290*/  ISETP.LT.AND P6, PT, R2, UR26, !P4 ;  /* 0x0000001a02007c0c */ /* 0x000fe2000e7c1270 */
[----:B------:R-:W0:Y:S02]  /*172a0*/  LDCU UR26, c[0x0][0x39c] ;  /* 0x00007380ff1a77ac */ /* 0x000e240008000800 */
[----:B------:R1:W-:Y:S04]  /*172b0*/  @P5 STG.E.U8 desc[UR24][R134.64], R137 ;  /* 0x0000008986005986 */ /* 0x0003e8000c101118 */
[----:B------:R0:W-:Y:S01]  /*172c0*/  @P0 STG.E.U8 desc[UR24][R132.64], R160 ;  /* 0x000000a084000986 */ /* 0x0001e2000c101118 */
[----:B-1----:R-:W-:Y:S01]  /*172d0*/  VIADD R134, R136, UR60 ;  /* 0x0000003c88867c36 */ /* 0x002fe20008000000 */
[----:B------:R-:W-:Y:S01]  /*172e0*/  PRMT R136, R137, 0x9910, RZ ;  /* 0x0000991089887816 */ /* 0x000fe200000000ff */
[----:B0-----:R-:W-:-:S03]  /*172f0*/  VIADD R133, R0, 0xfc ;  /* 0x000000fc00857836 */ /* 0x001fc60000000000 */
[----:B------:R-:W-:Y:S02]  /*17300*/  SHF.R.S32.HI R135, RZ, 0x1f, R134 ;  /* 0x0000001fff877819 */ /* 0x000fe40000011486 */
[C---:B------:R-:W-:Y:S02]  /*17310*/  IADD3 R132, P5, PT, R134.reuse, R197, RZ ;  /* 0x000000c586847210 */ /* 0x040fe40007fbe0ff */
[----:B------:R-:W-:Y:S01]  /*17320*/  ISETP.GE.AND P0, PT, R133, UR27, PT ;  /* 0x0000001b85007c0c */ /* 0x000fe2000bf06270 */
[----:B------:R-:W-:Y:S01]  /*17330*/  VIADD R140, R134, UR60 ;  /* 0x0000003c868c7c36 */ /* 0x000fe20008000000 */
[----:B------:R-:W-:Y:S01]  /*17340*/  SHF.R.S32.HI R136, RZ, 0x8, R136 ;  /* 0x00000008ff887819 */ /* 0x000fe20000011488 */
[----:B------:R-:W-:Y:S01]  /*17350*/  IMAD.X R133, R135, 0x1, R196, P5 ;  /* 0x0000000187857824 */ /* 0x000fe200028e06c4 */
[----:B-----5:R-:W-:Y:S01]  /*17360*/  ISETP.LT.AND P5, PT, R3, UR28, !P4 ;  /* 0x0000001c03007c0c */ /* 0x020fe2000e7a1270 */
[----:B------:R-:W0:Y:S03]  /*17370*/  LDCU UR27, c[0x0][0x39c] ;  /* 0x00007380ff1b77ac */ /* 0x000e260008000800 */
[----:B------:R1:W-:Y:S01]  /*17380*/  @P6 STG.E.U8 desc[UR24][R132.64], R136 ;  /* 0x0000008884006986 */ /* 0x0003e2000c101118 */
[----:B------:R-:W-:Y:S01]  /*17390*/  PRMT R137, R160, 0x9910, RZ ;  /* 0x00009910a0897816 */ /* 0x000fe200000000ff */
[----:B------:R-:W5:Y:S01]  /*173a0*/  LDCU UR28, c[0x0][0x39c] ;  /* 0x00007380ff1c77ac */ /* 0x000f620008000800 */
[----:B-1----:R-:W-:-:S05]  /*173b0*/  IADD3 R132, P4, PT, R134, R198, RZ ;  /* 0x000000c686847210 */ /* 0x002fca0007f9e0ff */
[----:B------:R-:W-:Y:S01]  /*173c0*/  IMAD.X R133, R135, 0x1, R199, P4 ;  /* 0x0000000187857824 */ /* 0x000fe200020e06c7 */
[----:B------:R-:W-:Y:S02]  /*173d0*/  SHF.R.S32.HI R135, RZ, 0x8, R137 ;  /* 0x00000008ff877819 */ /* 0x000fe40000011489 */
[----:B--2---:R-:W-:Y:S02]  /*173e0*/  F2FP.SATFINITE.E5M2.F32.PACK_AB_MERGE_C R144, R177, R176, RZ ;  /* 0x000000b0b190723e */ /* 0x004fe400048060ff */
[----:B------:R-:W2:Y:S04]  /*173f0*/  LDL.LU R176, [R1+0x380] ;  /* 0x0003800001b07983 */ /* 0x000ea80000300800 */
[----:B------:R-:W2:Y:S01]  /*17400*/  LDL.LU R177, [R1+0x384] ;  /* 0x0003840001b17983 */ /* 0x000ea20000300800 */
[----:B------:R-:W-:-:S03]  /*17410*/  IADD3 R134, P6, PT, R140, R197, RZ ;  /* 0x000000c58c867210 */ /* 0x000fc60007fde0ff */
[----:B------:R1:W-:Y:S01]  /*17420*/  @P5 STG.E.U8 desc[UR24][R132.64], R135 ;  /* 0x0000008784005986 */ /* 0x0003e2000c101118 */
[----:B------:R-:W-:Y:S01]  /*17430*/  ISETP.LT.AND P5, PT, R2, UR30, !P3 ;  /* 0x0000001e02007c0c */ /* 0x000fe2000dfa1270 */
[----:B------:R-:W-:Y:S01]  /*17440*/  VIADD R136, R0, 0x5f ;  /* 0x0000005f00887836 */ /* 0x000fe20000000000 */
[----:B------:R-:W-:Y:S01]  /*17450*/  ISETP.LT.AND P3, PT, R3, UR31, !P3 ;  /* 0x0000001f03007c0c */ /* 0x000fe2000df61270 */
[----:B------:R-:W0:Y:S01]  /*17460*/  LDCU UR30, c[0x0][0x39c] ;  /* 0x00007380ff1e77ac */ /* 0x000e220008000800 */
[----:B-1----:R-:W-:Y:S01]  /*17470*/  SHF.R.S32.HI R133, RZ, 0x1f, R140 ;  /* 0x0000001fff857819 */ /* 0x002fe2000001148c */
[----:B------:R-:W1:Y:S04]  /*17480*/  LDCU UR31, c[0x0][0x39c] ;  /* 0x00007380ff1f77ac */ /* 0x000e680008000800 */
[----:B------:R-:W-:Y:S01]  /*17490*/  IMAD.X R135, R133, 0x1, R196, P6 ;  /* 0x0000000185877824 */ /* 0x000fe200030e06c4 */
[----:B------:R-:W-:-:S02]  /*174a0*/  IADD3 R132, P6, PT, R140, R198, RZ ;  /* 0x000000c68c847210 */ /* 0x000fc40007fde0ff */
[----:B------:R-:W-:Y:S01]  /*174b0*/  ISETP.GE.AND P4, PT, R136, UR33, PT ;  /* 0x0000002188007c0c */ /* 0x000fe2000bf86270 */
[----:B------:R-:W-:Y:S01]  /*174c0*/  VIADD R136, R0, 0x60 ;  /* 0x0000006000887836 */ /* 0x000fe20000000000 */
[----:B------:R0:W-:Y:S01]  /*174d0*/  @P5 STG.E.U8 desc[UR24][R134.64], R144 ;  /* 0x0000009086005986 */ /* 0x0001e2000c101118 */
[----:B------:R-:W-:Y:S01]  /*174e0*/  IMAD.X R133, R133, 0x1, R199, P6 ;  /* 0x0000000185857824 */ /* 0x000fe200030e06c7 */
[----:B------:R-:W-:Y:S01]  /*174f0*/  PRMT R149, R144, 0x9910, RZ ;  /* 0x0000991090957816 */ /* 0x000fe200000000ff */
[----:B------:R-:W-:Y:S01]  /*17500*/  VIADD R140, R140, UR60 ;  /* 0x0000003c8c8c7c36 */ /* 0x000fe20008000000 */
[----:B------:R-:W-:Y:S01]  /*17510*/  ISETP.GE.AND P5, PT, R136, UR32, PT ;  /* 0x0000002088007c0c */ /* 0x000fe2000bfa6270 */
[----:B------:R-:W1:Y:S01]  /*17520*/  LDCU UR32, c[0x0][0x39c] ;  /* 0x00007380ff2077ac */ /* 0x000e620008000800 */
[----:B------:R3:W-:Y:S01]  /*17530*/  @P3 STG.E.U8 desc[UR24][R132.64], R162 ;  /* 0x000000a284003986 */ /* 0x0007e2000c101118 */
[C---:B------:R-:W-:Y:S01]  /*17540*/  VIADD R136, R140.reuse, UR60 ;  /* 0x0000003c8c887c36 */ /* 0x040fe20008000000 */
[----:B------:R-:W-:Y:S01]  /*17550*/  IADD3 R142, P3, PT, R140, R197, RZ ;  /* 0x000000c58c8e7210 */ /* 0x000fe20007f7e0ff */
[----:B------:R-:W1:Y:S03]  /*17560*/  LDCU UR33, c[0x0][0x39c] ;  /* 0x00007380ff2177ac */ /* 0x000e660008000800 */
[----:B0-----:R-:W-:-:S02]  /*17570*/  SHF.R.S32.HI R134, RZ, 0x1f, R136 ;  /* 0x0000001fff867819 */ /* 0x001fc40000011488 */
[----:B---3--:R-:W-:Y:S02]  /*17580*/  SHF.R.S32.HI R133, RZ, 0x1f, R140 ;  /* 0x0000001fff857819 */ /* 0x008fe4000001148c */
[-C--:B------:R-:W-:Y:S01]  /*17590*/  IADD3 R140, P6, PT, R140, R198.reuse, RZ ;  /* 0x000000c68c8c7210 */ /* 0x080fe20007fde0ff */
[C---:B------:R-:W-:Y:S02]  /*175a0*/  VIADD R132, R136.reuse, UR60 ;  /* 0x0000003c88847c36 */ /* 0x040fe40008000000 */
[C---:B------:R-:W-:Y:S01]  /*175b0*/  IMAD.X R143, R133.reuse, 0x1, R196, P3 ;  /* 0x00000001858f7824 */ /* 0x040fe200018e06c4 */
[C---:B------:R-:W-:Y:S01]  /*175c0*/  IADD3 R138, P3, PT, R136.reuse, R197, RZ ;  /* 0x000000c5888a7210 */ /* 0x040fe20007f7e0ff */
[----:B------:R-:W-:Y:S01]  /*175d0*/  IMAD.X R141, R133, 0x1, R199, P6 ;  /* 0x00000001858d7824 */ /* 0x000fe200030e06c7 */
[----:B------:R-:W-:Y:S02]  /*175e0*/  IADD3 R136, P6, PT, R136, R198, RZ ;  /* 0x000000c688887210 */ /* 0x000fe40007fde0ff */
[----:B------:R-:W-:Y:S01]  /*175f0*/  SHF.R.S32.HI R133, RZ, 0x1f, R132 ;  /* 0x0000001fff857819 */ /* 0x000fe20000011484 */
[----:B------:R-:W-:-:S02]  /*17600*/  IMAD.X R139, R134, 0x1, R196, P3 ;  /* 0x00000001868b7824 */ /* 0x000fc400018e06c4 */
[----:B------:R-:W-:Y:S01]  /*17610*/  IMAD.X R137, R134, 0x1, R199, P6 ;  /* 0x0000000186897824 */ /* 0x000fe200030e06c7 */
[C---:B------:R-:W-:Y:S01]  /*17620*/  IADD3 R134, P6, PT, R132.reuse, R197, RZ ;  /* 0x000000c584867210 */ /* 0x040fe20007fde0ff */
[----:B------:R-:W-:Y:S01]  /*17630*/  VIADD R144, R132, UR60 ;  /* 0x0000003c84907c36 */ /* 0x000fe20008000000 */
[----:B------:R-:W-:Y:S01]  /*17640*/  ISETP.LT.AND P3, PT, R2, UR38, !P4 ;  /* 0x0000002602007c0c */ /* 0x000fe2000e761270 */
[----:B------:R-:W0:Y:S02]  /*17650*/  LDCU UR38, c[0x0][0x398] ;  /* 0x00007300ff2677ac */ /* 0x000e240008000800 */
[----:B------:R-:W-:Y:S01]  /*17660*/  IMAD.X R135, R133, 0x1, R196, P6 ;  /* 0x0000000185877824 */ /* 0x000fe200030e06c4 */
[----:B------:R-:W-:Y:S02]  /*17670*/  IADD3 R132, P6, PT, R132, R198, RZ ;  /* 0x000000c684847210 */ /* 0x000fe40007fde0ff */
[----:B------:R-:W-:-:S03]  /*17680*/  SHF.R.S32.HI R145, RZ, 0x1f, R144 ;  /* 0x0000001fff917819 */ /* 0x000fc60000011490 */
[----:B------:R-:W-:Y:S01]  /*17690*/  IMAD.X R133, R133, 0x1, R199, P6 ;  /* 0x0000000185857824 */ /* 0x000fe200030e06c7 */
[C---:B------:R-:W-:Y:S01]  /*176a0*/  IADD3 R146, P6, PT, R144.reuse, R197, RZ ;  /* 0x000000c590927210 */ /* 0x040fe20007fde0ff */
[----:B------:R-:W-:-:S04]  /*176b0*/  VIADD R148, R144, UR60 ;  /* 0x0000003c90947c36 */ /* 0x000fc80008000000 */
[----:B------:R-:W-:Y:S01]  /*176c0*/  IMAD.X R147, R145, 0x1, R196, P6 ;  /* 0x0000000191937824 */ /* 0x000fe200030e06c4 */
[----:B------:R-:W-:Y:S02]  /*176d0*/  IADD3 R144, P6, PT, R144, R198, RZ ;  /* 0x000000c690907210 */ /* 0x000fe40007fde0ff */
[----:B------:R-:W-:Y:S01]  /*176e0*/  ISETP.LT.AND P4, PT, R3, UR40, !P4 ;  /* 0x0000002803007c0c */ /* 0x000fe2000e781270 */
[----:B------:R-:W3:Y:S01]  /*176f0*/  LDCU UR40, c[0x0][0x398] ;  /* 0x00007300ff2877ac */ /* 0x000ee20008000800 */
[----:B------:R-:W-:Y:S01]  /*17700*/  SHF.R.S32.HI R149, RZ, 0x8, R149 ;  /* 0x00000008ff957819 */ /* 0x000fe20000011495 */
[----:B------:R-:W-:Y:S01]  /*17710*/  IMAD.X R145, R145, 0x1, R199, P6 ;  /* 0x0000000191917824 */ /* 0x000fe200030e06c7 */
[----:B0-----:R-:W-:Y:S01]  /*17720*/  ISETP.LT.AND P6, PT, R2, UR38, !P5 ;  /* 0x0000002602007c0c */ /* 0x001fe2000efc1270 */
[----:B------:R-:W0:Y:S01]  /*17730*/  LDCU UR38, c[0x0][0x398] ;  /* 0x00007300ff2677ac */ /* 0x000e220008000800 */
[----:B------:R-:W-:Y:S01]  /*17740*/  ISETP.LT.AND P5, PT, R3, UR41, !P5 ;  /* 0x0000002903007c0c */ /* 0x000fe2000efa1270 */
[----:B------:R1:W-:Y:S01]  /*17750*/  @P3 STG.E.U8 desc[UR24][R142.64], R149 ;  /* 0x000000958e003986 */ /* 0x0003e2000c101118 */
[----:B------:R-:W0:Y:S05]  /*17760*/  LDCU UR41, c[0x0][0x398] ;  /* 0x00007300ff2977ac */ /* 0x000e2a0008000800 */
[----:B------:R-:W-:Y:S01]  /*17770*/  @P4 STG.E.U8 desc[UR24][R140.64], R151 ;  /* 0x000000978c004986 */ /* 0x000fe2000c101118 */
[----:B-1----:R-:W-:-:S02]  /*17780*/  SHF.R.S32.HI R149, RZ, 0x1f, R148 ;  /* 0x0000001fff957819 */ /* 0x002fc40000011494 */
[----:B------:R-:W-:-:S05]  /*17790*/  IADD3 R142, P3, PT, R148, R197, RZ ;  /* 0x000000c5948e7210 */ /* 0x000fca0007f7e0ff */
[----:B------:R-:W-:Y:S01]  /*177a0*/  IMAD.X R143, R149, 0x1, R196, P3 ;  /* 0x00000001958f7824 */ /* 0x000fe200018e06c4 */
[----:B------:R-:W-:Y:S02]  /*177b0*/  ISETP.GE.AND P3, PT, R150, UR34, PT ;  /* 0x0000002296007c0c */ /* 0x000fe4000bf66270 */
[----:B--2---:R-:W-:Y:S01]  /*177c0*/  F2FP.SATFINITE.E5M2.F32.PACK_AB_MERGE_C R152, R177, R176, RZ ;  /* 0x000000b0b198723e */ /* 0x004fe200048060ff */
[----:B------:R-:W-:Y:S01]  /*177d0*/  VIADD R150, R0, 0x62 ;  /* 0x0000006200967836 */ /* 0x000fe20000000000 */
[----:B------:R-:W-:Y:S01]  /*177e0*/  F2FP.SATFINITE.E5M2.F32.PACK_AB_MERGE_C R252, R169, R168, RZ ;  /* 0x000000a8a9fc723e */ /* 0x000fe200048060ff */
[----:B------:R-:W1:Y:S02]  /*177f0*/  LDCU UR34, c[0x0][0x39c] ;  /* 0x00007380ff2277ac */ /* 0x000e640008000800 */
[----:B------:R2:W-:Y:S01]  /*17800*/  @P6 STG.E.U8 desc[UR24][R138.64], R152 ;  /* 0x000000988a006986 */ /* 0x0005e2000c101118 */
[----:B------:R-:W-:Y:S01]  /*17810*/  ISETP.LT.AND P6, PT, R2, UR43, !P3 ;  /* 0x0000002b02007c0c */ /* 0x000fe2000dfc1270 */
[----:B------:R-:W0:Y:S02]  /*17820*/  LDCU UR43, c[0x0][0x398] ;  /* 0x00007300ff2b77ac */ /* 0x000e240008000800 */
[----:B------:R1:W-:Y:S01]  /*17830*/  @P5 STG.E.U8 desc[UR24][R136.64], R164 ;  /* 0x000000a488005986 */ /* 0x0003e2000c101118 */
[----:B--2---:R-:W-:-:S05]  /*17840*/  PRMT R152, R152, 0x9910, RZ ;  /* 0x0000991098987816 */ /* 0x004fca00000000ff */
[----:B-1----:R-:W-:-:S05]  /*17850*/  IMAD.MOV.U32 R137, RZ, RZ, R152 ;  /* 0x000000ffff897224 */ /* 0x002fca00078e0098 */
[----:B------:R-:W-:-:S05]  /*17860*/  SHF.R.S32.HI R137, RZ, 0x8, R137 ;  /* 0x00000008ff897819 */ /* 0x000fca0000011489 */
[----:B------:R1:W-:Y:S02]  /*17870*/  @P6 STG.E.U8 desc[UR24][R134.64], R137 ;  /* 0x0000008986006986 */ /* 0x0003e4000c101118 */
[----:B-1----:R-:W-:Y:S02]  /*17880*/  F2FP.SATFINITE.E5M2.F32.PACK_AB_MERGE_C R134, R175, R174, RZ ;  /* 0x000000aeaf86723e */ /* 0x002fe400048060ff */
[----:B------:R-:W2:Y:S04]  /*17890*/  LDL.LU R174, [R1+0x390] ;  /* 0x0003900001ae7983 */ /* 0x000ea80000300800 */
[----:B------:R-:W2:Y:S01]  /*178a0*/  LDL.LU R175, [R1+0x394] ;  /* 0x0003940001af7983 */ /* 0x000ea20000300800 */
[----:B------:R-:W-:Y:S02]  /*178b0*/  ISETP.GE.AND P4, PT, R150, UR35, PT ;  /* 0x0000002396007c0c */ /* 0x000fe4000bf86270 */
[----:B0-----:R-:W-:Y:S01]  /*178c0*/  ISETP.LT.AND P3, PT, R3, UR38, !P3 ;  /* 0x0000002603007c0c */ /* 0x001fe2000df61270 */
[----:B------:R-:W0:Y:S01]  /*178d0*/  LDCU UR38, c[0x0][0x398] ;  /* 0x00007300ff2677ac */ /* 0x000e220008000800 */
[----:B---3--:R-:W-:-:S02]  /*178e0*/  ISETP.LT.AND P5, PT, R2, UR40, !P4 ;  /* 0x0000002802007c0c */ /* 0x008fc4000e7a1270 */
[----:B------:R-:W-:Y:S01]  /*178f0*/  PRMT R138, R164, 0x9910, RZ ;  /* 0x00009910a48a7816 */ /* 0x000fe200000000ff */
[----:B------:R-:W-:Y:S01]  /*17900*/  VIADD R136, R0, 0x63 ;  /* 0x0000006300887836 */ /* 0x000fe20000000000 */
[----:B------:R-:W1:Y:S02]  /*17910*/  LDCU UR40, c[0x0][0x398] ;  /* 0x00007300ff2877ac */ /* 0x000e640008000800 */
[----:B------:R-:W-:Y:S02]  /*17920*/  SHF.R.S32.HI R135, RZ, 0x8, R138 ;  /* 0x00000008ff877819 */ /* 0x000fe4000001148a */
[----:B------:R-:W-:Y:S01]  /*17930*/  ISETP.GE.AND P6, PT, R136, UR36, PT ;  /* 0x0000002488007c0c */ /* 0x000fe2000bfc6270 */
[----:B------:R-:W-:Y:S01]  /*17940*/  VIADD R139, R0, 0x65 ;  /* 0x00000065008b7836 */ /* 0x000fe20000000000 */
[----:B------:R-:W-:Y:S01]  /*17950*/  ISETP.LT.AND P4, PT, R3, UR41, !P4 ;  /* 0x0000002903007c0c */ /* 0x000fe2000e781270 */
[----:B------:R3:W-:Y:S01]  /*17960*/  @P3 STG.E.U8 desc[UR24][R132.64], R135 ;  /* 0x0000008784003986 */ /* 0x0007e2000c101118 */
[----:B------:R-:W-:Y:S01]  /*17970*/  IADD3 R136, P3, PT, R148, R198, RZ ;  /* 0x000000c694887210 */ /* 0x000fe20007f7e0ff */
[----:B------:R-:W1:Y:S02]  /*17980*/  LDCU UR41, c[0x0][0x398] ;  /* 0x00007300ff2977ac */ /* 0x000e640008000800 */
[----:B------:R4:W-:Y:S01]  /*17990*/  @P5 STG.E.U8 desc[UR24][R146.64], R134 ;  /* 0x0000008692005986 */ /* 0x0009e2000c101118 */
[----:B0-----:R-:W-:Y:S01]  /*179a0*/  ISETP.LT.AND P5, PT, R2, UR38, !P6 ;  /* 0x0000002602007c0c */ /* 0x001fe2000f7a1270 */
[----:B------:R-:W-:Y:S01]  /*179b0*/  IMAD.X R137, R149, 0x1, R199, P3 ;  /* 0x0000000195897824 */ /* 0x000fe200018e06c7 */
[----:B------:R-:W-:Y:S01]  /*179c0*/  F2FP.SATFINITE.E5M2.F32.PACK_AB_MERGE_C R4, R173, R172, RZ ;  /* 0x000000acad04723e */ /* 0x000fe200048060ff */
[----:B------:R-:W-:Y:S01]  /*179d0*/  VIADD R138, R148, UR60 ;  /* 0x0000003c948a7c36 */ /* 0x000fe20008000000 */
[----:B------:R-:W-:Y:S01]  /*179e0*/  F2FP.SATFINITE.E5M2.F32.PACK_AB_MERGE_C R170, R171, R170, RZ ;  /* 0x000000aaabaa723e */ /* 0x000fe200048060ff */
[----:B------:R-:W0:Y:S01]  /*179f0*/  LDCU UR35, c[0x0][0x39c] ;  /* 0x00007380ff2377ac */ /* 0x000e220008000800 */
[----:B---3--:R-:W-:Y:S01]  /*17a00*/  VIADD R132, R0, 0x64 ;  /* 0x0000006400847836 */ /* 0x008fe20000000000 */
[----:B------:R-:W3:Y:S01]  /*17a10*/  LDCU UR36, c[0x0][0x39c] ;  /* 0x00007380ff2477ac */ /* 0x000ee20008000800 */
[----:B----4-:R-:W-:-:S03]  /*17a20*/  PRMT R134, R134, 0x9910, RZ ;  /* 0x0000991086867816 */ /* 0x010fc600000000ff */
[----:B------:R-:W-:Y:S01]  /*17a30*/  ISETP.GE.AND P3, PT, R132, UR37, PT ;  /* 0x0000002584007c0c */ /* 0x000fe2000bf66270 */
[----:B------:R4:W-:Y:S01]  /*17a40*/  @P4 STG.E.U8 desc[UR24][R144.64], R166 ;  /* 0x000000a690004986 */ /* 0x0009e2000c101118 */
[----:B------:R-:W-:Y:S01]  /*17a50*/  SHF.R.S32.HI R133, RZ, 0x1f, R138 ;  /* 0x0000001fff857819 */ /* 0x000fe2000001148a */
[----:B------:R-:W-:Y:S01]  /*17a60*/  IMAD.MOV.U32 R132, RZ, RZ, R134 ;  /* 0x000000ffff847224 */ /* 0x000fe200078e0086 */
[----:B------:R-:W0:Y:S04]  /*17a70*/  LDCU UR37, c[0x0][0x39c] ;  /* 0x00007380ff2577ac */ /* 0x000e280008000800 */
[----:B------:R-:W-:Y:S01]  /*17a80*/  SHF.R.S32.HI R132, RZ, 0x8, R132 ;  /* 0x00000008ff847819 */ /* 0x000fe20000011484 */
[----:B------:R-:W0:Y:S01]  /*17a90*/  LDCU UR38, c[0x0][0x39c] ;  /* 0x00007380ff2677ac */ /* 0x000e220008000800 */
[----:B------:R-:W-:-:S03]  /*17aa0*/  IADD3 R134, P4, PT, R138, R197, RZ ;  /* 0x000000c58a867210 */ /* 0x000fc60007f9e0ff */
[----:B------:R3:W-:Y:S01]  /*17ab0*/  @P5 STG.E.U8 desc[UR24][R142.64], R132 ;  /* 0x000000848e005986 */ /* 0x0007e2000c101118 */
[----:B----4-:R-:W-:Y:S01]  /*17ac0*/  PRMT R166, R166, 0x9910, RZ ;  /* 0x00009910a6a67816 */ /* 0x010fe200000000ff */
[----:B------:R-:W-:Y:S01]  /*17ad0*/  IMAD.X R135, R133, 0x1, R196, P4 ;  /* 0x0000000185877824 */ /* 0x000fe200020e06c4 */
[----:B-1----:R-:W-:Y:S01]  /*17ae0*/  ISETP.LT.AND P4, PT, R3, UR40, !P6 ;  /* 0x0000002803007c0c */ /* 0x002fe2000f781270 */
[----:B------:R-:W-:Y:S01]  /*17af0*/  STL [R1+0xa70], R4 ;  /* 0x000a700401007387 */ /* 0x000fe20000100800 */
[----:B------:R-:W-:Y:S02]  /*17b00*/  ISETP.GE.AND P6, PT, R139, UR39, PT ;  /* 0x000000278b007c0c */ /* 0x000fe4000bfc6270 */
[----:B---3--:R-:W-:Y:S01]  /*17b10*/  IADD3 R132, P5, PT, R138, R198, RZ ;  /* 0x000000c68a847210 */ /* 0x008fe20007fbe0ff */
[----:B------:R-:W-:Y:S01]  /*17b20*/  IMAD.MOV.U32 R139, RZ, RZ, R166 ;  /* 0x000000ffff8b7224 */ /* 0x000fe200078e00a6 */
[----:B------:R-:W1:Y:S03]  /*17b30*/  LDCU UR39, c[0x0][0x39c] ;  /* 0x00007380ff2777ac */ /* 0x000e660008000800 */
[----:B------:R-:W-:Y:S01]  /*17b40*/  IMAD.X R133, R133, 0x1, R199, P5 ;  /* 0x0000000185857824 */ /* 0x000fe200028e06c7 */
[----:B------:R-:W-:Y:S01]  /*17b50*/  ISETP.LT.AND P5, PT, R2, UR41, !P3 ;  /* 0x0000002902007c0c */ /* 0x000fe2000dfa1270 */
[----:B------:R-:W3:Y:S01]  /*17b60*/  LDCU UR40, c[0x0][0x39c] ;  /* 0x00007380ff2877ac */ /* 0x000ee20008000800 */
[----:B------:R-:W-:-:S02]  /*17b70*/  ISETP.LT.AND P3, PT, R3, UR43, !P3 ;  /* 0x0000002b03007c0c */ /* 0x000fc4000df61270 */
[----:B------:R-:W-:Y:S01]  /*17b80*/  SHF.R.S32.HI R139, RZ, 0x8, R139 ;  /* 0x00000008ff8b7819 */ /* 0x000fe2000001148b */
[----:B------:R-:W4:Y:S04]  /*17b90*/  LDCU UR43, c[0x0][0x398] ;  /* 0x00007300ff2b77ac */ /* 0x000f280008000800 */
[----:B------:R-:W-:Y:S01]  /*17ba0*/  @P4 STG.E.U8 desc[UR24][R136.64], R139 ;  /* 0x0000008b88004986 */ /* 0x000fe2000c101118 */
[----:B------:R-:W0:Y:S01]  /*17bb0*/  LDCU UR41, c[0x0][0x39c] ;  /* 0x00007380ff2977ac */ /* 0x000e220008000800 */
[----:B--2---:R-:W-:-:S05]  /*17bc0*/  F2FP.SATFINITE.E5M2.F32.PACK_AB_MERGE_C R147, R175, R174, RZ ;  /* 0x000000aeaf93723e */ /* 0x004fca00048060ff */
[----:B------:R2:W-:Y:S04]  /*17bd0*/  @P5 STG.E.U8 desc[UR24][R134.64], R147 ;  /* 0x0000009386005986 */ /* 0x0005e8000c101118 */
[----:B------:R0:W-:Y:S01]  /*17be0*/  @P3 STG.E.U8 desc[UR24][R132.64], R252 ;  /* 0x000000fc84003986 */ /* 0x0001e2000c101118 */
[----:B--2---:R-:W-:-:S04]  /*17bf0*/  VIADD R134, R138, UR60 ;  /* 0x0000003c8a867c36 */ /* 0x004fc80008000000 */
[C---:B0-----:R-:W-:Y:S01]  /*17c00*/  VIADD R132, R134.reuse, UR60 ;  /* 0x0000003c86847c36 */ /* 0x041fe20008000000 */
[----:B------:R-:W-:Y:S02]  /*17c10*/  SHF.R.S32.HI R135, RZ, 0x1f, R134 ;  /* 0x0000001fff877819 */ /* 0x000fe40000011486 */
[CC--:B------:R-:W-:Y:S02]  /*17c20*/  IADD3 R40, P4, PT, R134.reuse, R198.reuse, RZ ;  /* 0x000000c686287210 */ /* 0x0c0fe40007f9e0ff */
[-C--:B------:R-:W-:Y:S02]  /*17c30*/  IADD3 R148, P3, PT, R134, R197.reuse, RZ ;  /* 0x000000c586947210 */ /* 0x080fe40007f7e0ff */
[----:B------:R-:W-:Y:S01]  /*17c40*/  SHF.R.S32.HI R136, RZ, 0x1f, R132 ;  /* 0x0000001fff887819 */ /* 0x000fe20000011484 */
[C---:B------:R-:W-:Y:S01]  /*17c50*/  IMAD.X R41, R135.reuse, 0x1, R199, P4 ;  /* 0x0000000187297824 */ /* 0x040fe200020e06c7 */
[C---:B------:R-:W-:Y:S01]  /*17c60*/  IADD3 R142, P4, PT, R132.reuse, R198, RZ ;  /* 0x000000c6848e7210 */ /* 0x040fe20007f9e0ff */
[----:B------:R-:W-:Y:S01]  /*17c70*/  IMAD.X R149, R135, 0x1, R196, P3 ;  /* 0x0000000187957824 */ /* 0x000fe200018e06c4 */
[C---:B------:R-:W-:Y:S01]  /*17c80*/  IADD3 R4, P3, PT, R132.reuse, R197, RZ ;  /* 0x000000c584047210 */ /* 0x040fe20007f7e0ff */
[----:B------:R-:W-:-:S02]  /*17c90*/  VIADD R133, R132, UR60 ;  /* 0x0000003c84857c36 */ /* 0x000fc40008000000 */
[C---:B------:R-:W-:Y:S02]  /*17ca0*/  IMAD.X R143, R136.reuse, 0x1, R199, P4 ;  /* 0x00000001888f7824 */ /* 0x040fe400020e06c7 */
[----:B------:R-:W-:Y:S01]  /*17cb0*/  IMAD.X R5, R136, 0x1, R196, P3 ;  /* 0x0000000188057824 */ /* 0x000fe200018e06c4 */
[----:B------:R-:W-:Y:S02]  /*17cc0*/  SHF.R.S32.HI R134, RZ, 0x1f, R133 ;  /* 0x0000001fff867819 */ /* 0x000fe40000011485 */
[----:B------:R-:W-:Y:S01]  /*17cd0*/  STL.64 [R1+0xce0], R142 ;  /* 0x000ce08e01007387 */ /* 0x000fe20000100a00 */
[----:B------:R-:W-:-:S03]  /*17ce0*/  VIADD R132, R133, UR60 ;  /* 0x0000003c85847c36 */ /* 0x000fc60008000000 */
[----:B------:R0:W-:Y:S01]  /*17cf0*/  STL.64 [R1+0xa60], R4 ;  /* 0x000a600401007387 */ /* 0x0001e20000100a00 */
[C---:B------:R-:W-:Y:S02]  /*17d00*/  IADD3 R144, P3, PT, R133.reuse, R197, RZ ;  /* 0x000000c585907210 */ /* 0x040fe40007f7e0ff */
[----:B------:R-:W-:Y:S02]  /*17d10*/  SHF.R.S32.HI R135, RZ, 0x1f, R132 ;  /* 0x0000001fff877819 */ /* 0x000fe40000011484 */
[----:B0-----:R-:W-:Y:S01]  /*17d20*/  IADD3 R4, P4, PT, R133, R198, RZ ;  /* 0x000000c685047210 */ /* 0x001fe20007f9e0ff */
[----:B------:R-:W-:-:S04]  /*17d30*/  VIADD R133, R132, UR60 ;  /* 0x0000003c84857c36 */ /* 0x000fc80008000000 */
[--C-:B------:R-:W-:Y:S01]  /*17d40*/  IMAD.X R5, R134, 0x1, R199.reuse, P4 ;  /* 0x0000000186057824 */ /* 0x100fe200020e06c7 */
[-C--:B------:R-:W-:Y:S01]  /*17d50*/  IADD3 R174, P4, PT, R132, R198.reuse, RZ ;  /* 0x000000c684ae7210 */ /* 0x080fe20007f9e0ff */
[--C-:B------:R-:W-:Y:S01]  /*17d60*/  IMAD.X R145, R134, 0x1, R196.reuse, P3 ;  /* 0x0000000186917824 */ /* 0x100fe200018e06c4 */
[-C--:B------:R-:W-:Y:S02]  /*17d70*/  IADD3 R172, P3, PT, R132, R197.reuse, RZ ;  /* 0x000000c584ac7210 */ /* 0x080fe40007f7e0ff */
[----:B------:R0:W-:Y:S01]  /*17d80*/  STL.64 [R1+0xa58], R4 ;  /* 0x000a580401007387 */ /* 0x0001e20000100a00 */
[C---:B------:R-:W-:Y:S01]  /*17d90*/  IMAD.X R175, R135.reuse, 0x1, R199, P4 ;  /* 0x0000000187af7824 */ /* 0x040fe200020e06c7 */
[----:B------:R-:W-:Y:S01]  /*17da0*/  SHF.R.S32.HI R134, RZ, 0x1f, R133 ;  /* 0x0000001fff867819 */ /* 0x000fe20000011485 */
[----:B------:R-:W-:Y:S01]  /*17db0*/  IMAD.X R173, R135, 0x1, R196, P3 ;  /* 0x0000000187ad7824 */ /* 0x000fe200018e06c4 */
[C---:B------:R-:W-:Y:S01]  /*17dc0*/  IADD3 R6, P3, PT, R133.reuse, R197, RZ ;  /* 0x000000c585067210 */ /* 0x040fe20007f7e0ff */
[C---:B------:R-:W-:Y:S01]  /*17dd0*/  VIADD R132, R133.reuse, UR60 ;  /* 0x0000003c85847c36 */ /* 0x040fe20008000000 */
[----:B0-----:R-:W-:-:S02]  /*17de0*/  IADD3 R4, P4, PT, R133, R198, RZ ;  /* 0x000000c685047210 */ /* 0x001fc40007f9e0ff */
[----:B------:R-:W-:Y:S03]  /*17df0*/  STL.64 [R1+0xcd8], R172 ;  /* 0x000cd8ac01007387 */ /* 0x000fe60000100a00 */
[C---:B------:R-:W-:Y:S01]  /*17e00*/  IMAD.X R5, R134.reuse, 0x1, R199, P4 ;  /* 0x0000000186057824 */ /* 0x040fe200020e06c7 */
[----:B------:R-:W-:Y:S01]  /*17e10*/  SHF.R.S32.HI R135, RZ, 0x1f, R132 ;  /* 0x0000001fff877819 */ /* 0x000fe20000011484 */
[----:B------:R-:W-:-:S03]  /*17e20*/  IMAD.X R7, R134, 0x1, R196, P3 ;  /* 0x0000000186077824 */ /* 0x000fc600018e06c4 */
[----:B------:R0:W-:Y:S01]  /*17e30*/  STL.64 [R1+0xa38], R4 ;  /* 0x000a380401007387 */ /* 0x0001e20000100a00 */
[C---:B------:R-:W-:Y:S01]  /*17e40*/  IADD3 R138, P4, PT, R132.reuse, R198, RZ ;  /* 0x000000c6848a7210 */ /* 0x040fe20007f9e0ff */
[C---:B------:R-:W-:Y:S01]  /*17e50*/  VIADD R133, R132.reuse, UR60 ;  /* 0x0000003c84857c36 */ /* 0x040fe20008000000 */
[----:B0-----:R-:W-:Y:S01]  /*17e60*/  IADD3 R4, P3, PT, R132, R197, RZ ;  /* 0x000000c584047210 */ /* 0x001fe20007f7e0ff */
[----:B------:R-:W-:Y:S04]  /*17e70*/  STL.64 [R1+0xa40], R6 ;  /* 0x000a400601007387 */ /* 0x000fe80000100a00 */
[C---:B------:R-:W-:Y:S01]  /*17e80*/  IMAD.X R5, R135.reuse, 0x1, R196, P3 ;  /* 0x0000000187057824 */ /* 0x040fe200018e06c4 */
[----:B------:R-:W-:Y:S01]  /*17e90*/  SHF.R.S32.HI R134, RZ, 0x1f, R133 ;  /* 0x0000001fff867819 */ /* 0x000fe20000011485 */
[----:B------:R-:W-:-:S03]  /*17ea0*/  IMAD.X R139, R135, 0x1, R199, P4 ;  /* 0x00000001878b7824 */ /* 0x000fc600020e06c7 */
[----:B------:R0:W-:Y:S01]  /*17eb0*/  STL.64 [R1+0xa30], R4 ;  /* 0x000a300401007387 */ /* 0x0001e20000100a00 */
[C---:B------:R-:W-:Y:S01]  /*17ec0*/  VIADD R132, R133.reuse, UR60 ;  /* 0x0000003c85847c36 */ /* 0x040fe20008000000 */
[----:B------:R-:W-:-:S04]  /*17ed0*/  IADD3 R140, P3, PT, R133, R197, RZ ;  /* 0x000000c5858c7210 */ /* 0x000fc80007f7e0ff */
        /* <DEDUP_REMOVED lines=13> */
[----:B0-----:R-:W-:-:S05]  /*17fb0*/  IADD3 R4, P4, PT, R133, R198, RZ ;  /* 0x000000c685047210 */ /* 0x001fca0007f9e0ff */
        /* <DEDUP_REMOVED lines=12> */
[C---:B------:R-:W-:Y:S01]  /*18080*/  IADD3 R180, P3, PT, R133.reuse, R197, RZ ;  /* 0x000000c585b47210 */ /* 0x040fe20007f7e0ff */
[C---:B------:R-:W-:Y:S01]  /*18090*/  VIADD R132, R133.reuse, UR60 ;  /* 0x0000003c85847c36 */ /* 0x040fe20008000000 */
[----:B0-----:R-:W-:-:S05]  /*180a0*/  IADD3 R4, P4, PT, R133, R198, RZ ;  /* 0x000000c685047210 */ /* 0x001fca0007f9e0ff */
[C---:B------:R-:W-:Y:S01]  /*180b0*/  IMAD.X R5, R134.reuse, 0x1, R199, P4 ;  /* 0x0000000186057824 */ /* 0x040fe200020e06c7 */
[----:B------:R-:W-:Y:S01]  /*180c0*/  SHF.R.S32.HI R135, RZ, 0x1f, R132 ;  /* 0x0000001fff877819 */ /* 0x000fe20000011484 */
[----:B------:R-:W-:-:S03]  /*180d0*/  IMAD.X R181, R134, 0x1, R196, P3 ;  /* 0x0000000186b57824 */ /* 0x000fc600018e06c4 */
[----:B------:R0:W-:Y:S01]  /*180e0*/  STL.64 [R1+0x9f0], R4 ;  /* 0x0009f00401007387 */ /* 0x0001e20000100a00 */
[C---:B------:R-:W-:Y:S01]  /*180f0*/  VIADD R133, R132.reuse, UR60 ;  /* 0x0000003c84857c36 */ /* 0x040fe20008000000 */
[C---:B------:R-:W-:Y:S02]  /*18100*/  IADD3 R182, P4, PT, R132.reuse, R198, RZ ;  /* 0x000000c684b67210 */ /* 0x040fe40007f9e0ff */
[----:B0-----:R-:W-:-:S05]  /*18110*/  IADD3 R4, P3, PT, R132, R197, RZ ;  /* 0x000000c584047210 */ /* 0x001fca0007f7e0ff */
[C-C-:B------:R-:W-:Y:S01]  /*18120*/  IMAD.X R5, R135.reuse, 0x1, R196.reuse, P3 ;  /* 0x0000000187057824 */ /* 0x140fe200018e06c4 */
[----:B------:R-:W-:Y:S01]  /*18130*/  SHF.R.S32.HI R134, RZ, 0x1f, R133 ;  /* 0x0000001fff867819 */ /* 0x000fe20000011485 */
[----:B------:R-:W-:Y:S01]  /*18140*/  IMAD.X R183, R135, 0x1, R199, P4 ;  /* 0x0000000187b77824 */ /* 0x000fe200020e06c7 */
[C---:B------:R-:W-:Y:S02]  /*18150*/  IADD3 R6, P3, PT, R133.reuse, R197, RZ ;  /* 0x000000c585067210 */ /* 0x040fe40007f7e0ff */
[----:B------:R0:W-:Y:S01]  /*18160*/  STL.64 [R1+0x9e8], R4 ;  /* 0x0009e80401007387 */ /* 0x0001e20000100a00 */
[C---:B------:R-:W-:Y:S02]  /*18170*/  VIADD R132, R133.reuse, UR60 ;  /* 0x0000003c85847c36 */ /* 0x040fe40008000000 */
[----:B------:R-:W-:Y:S01]  /*18180*/  IMAD.X R7, R134, 0x1, R196, P3 ;  /* 0x0000000186077824 */ /* 0x000fe200018e06c4 */
[----:B0-----:R-:W-:-:S04]  /*18190*/  IADD3 R4, P4, PT, R133, R198, RZ ;  /* 0x000000c685047210 */ /* 0x001fc80007f9e0ff */
[----:B------:R-:W-:Y:S01]  /*181a0*/  STL.64 [R1+0x9d8], R6 ;  /* 0x0009d80601007387 */ /* 0x000fe20000100a00 */
[----:B------:R-:W-:Y:S01]  /*181b0*/  IMAD.X R5, R134, 0x1, R199, P4 ;  /* 0x0000000186057824 */ /* 0x000fe200020e06c7 */
[----:B------:R-:W-:-:S04]  /*181c0*/  SHF.R.S32.HI R135, RZ, 0x1f, R132 ;  /* 0x0000001fff877819 */ /* 0x000fc80000011484 */
[----:B------:R0:W-:Y:S01]  /*181d0*/  STL.64 [R1+0x9d0], R4 ;  /* 0x0009d00401007387 */ /* 0x0001e20000100a00 */
[C---:B------:R-:W-:Y:S01]  /*181e0*/  VIADD R133, R132.reuse, UR60 ;  /* 0x0000003c84857c36 */ /* 0x040fe20008000000 */
[----:B0-----:R-:W-:-:S05]  /*181f0*/  IADD3 R4, P4, PT, R132, R198, RZ ;  /* 0x000000c684047210 */ /* 0x001fca0007f9e0ff */
[C---:B------:R-:W-:Y:S01]  /*18200*/  IMAD.X R5, R135.reuse, 0x1, R199, P4 ;  /* 0x0000000187057824 */ /* 0x040fe200020e06c7 */
[-C--:B------:R-:W-:Y:S02]  /*18210*/  IADD3 R6, P3, PT, R132, R197.reuse, RZ ;  /* 0x000000c584067210 */ /* 0x080fe40007f7e0ff */
[----:B------:R-:W-:Y:S02]  /*18220*/  SHF.R.S32.HI R134, RZ, 0x1f, R133 ;  /* 0x0000001fff867819 */ /* 0x000fe40000011485 */
[----:B------:R0:W-:Y:S01]  /*18230*/  STL.64 [R1+0x9b0], R4 ;  /* 0x0009b00401007387 */ /* 0x0001e20000100a00 */
[----:B------:R-:W-:Y:S01]  /*18240*/  IMAD.X R7, R135, 0x1, R196, P3 ;  /* 0x0000000187077824 */ /* 0x000fe200018e06c4 */
[C---:B------:R-:W-:Y:S01]  /*18250*/  IADD3 R184, P3, PT, R133.reuse, R197, RZ ;  /* 0x000000c585b87210 */ /* 0x040fe20007f7e0ff */
[C---:B------:R-:W-:Y:S01]  /*18260*/  VIADD R132, R133.reuse, UR60 ;  /* 0x0000003c85847c36 */ /* 0x040fe20008000000 */
[----:B0-----:R-:W-:Y:S02]  /*18270*/  IADD3 R4, P4, PT, R133, R198, RZ ;  /* 0x000000c685047210 */ /* 0x001fe40007f9e0ff */
[----:B------:R-:W-:Y:S03]  /*18280*/  STL.64 [R1+0x9c8], R6 ;  /* 0x0009c80601007387 */ /* 0x000fe60000100a00 */
        /* <DEDUP_REMOVED lines=22> */
[----:B------:R-:W-:Y:S02]  /*183f0*/  IADD3 R6, P3, PT, R132, R197, RZ ;  /* 0x000000c584067210 */ /* 0x000fe40007f7e0ff */
[----:B------:R-:W-:Y:S02]  /*18400*/  SHF.R.S32.HI R134, RZ, 0x1f, R133 ;  /* 0x0000001fff867819 */ /* 0x000fe40000011485 */
[----:B------:R0:W-:Y:S01]  /*18410*/  STL.64 [R1+0x980], R4 ;  /* 0x0009800401007387 */ /* 0x0001e20000100a00 */
[----:B------:R-:W-:Y:S02]  /*18420*/  IMAD.X R7, R135, 0x1, R196, P3 ;  /* 0x0000000187077824 */ /* 0x000fe400018e06c4 */
[C---:B------:R-:W-:Y:S01]  /*18430*/  VIADD R132, R133.reuse, UR60 ;  /* 0x0000003c85847c36 */ /* 0x040fe20008000000 */
[----:B0-----:R-:W-:Y:S02]  /*18440*/  IADD3 R4, P4, PT, R133, R198, RZ ;  /* 0x000000c685047210 */ /* 0x001fe40007f9e0ff */
[----:B------:R-:W-:Y:S03]  /*18450*/  STL.64 [R1+0x988], R6 ;  /* 0x0009880601007387 */ /* 0x000fe60000100a00 */
[----:B------:R-:W-:Y:S01]  /*18460*/  IMAD.X R5, R134, 0x1, R199, P4 ;  /* 0x0000000186057824 */ /* 0x000fe200020e06c7 */
[----:B------:R-:W-:-:S04]  /*18470*/  SHF.R.S32.HI R135, RZ, 0x1f, R132 ;  /* 0x0000001fff877819 */ /* 0x000fc80000011484 */
[----:B------:R0:W-:Y:S01]  /*18480*/  STL.64 [R1+0x970], R4 ;  /* 0x0009700401007387 */ /* 0x0001e20000100a00 */
[----:B------:R-:W-:Y:S01]  /*18490*/  IADD3 R188, P3, PT, R133, R197, RZ ;  /* 0x000000c585bc7210 */ /* 0x000fe20007f7e0ff */
[C---:B------:R-:W-:Y:S01]  /*184a0*/  VIADD R133, R132.reuse, UR60 ;  /* 0x0000003c84857c36 */ /* 0x040fe20008000000 */
[----:B0-----:R-:W-:-:S03]  /*184b0*/  IADD3 R4, P4, PT, R132, R198, RZ ;  /* 0x000000c684047210 */ /* 0x001fc60007f9e0ff */
[--C-:B------:R-:W-:Y:S02]  /*184c0*/  IMAD.X R189, R134, 0x1, R196.reuse, P3 ;  /* 0x0000000186bd7824 */ /* 0x100fe400018e06c4 */
[C---:B------:R-:W-:Y:S01]  /*184d0*/  IMAD.X R5, R135.reuse, 0x1, R199, P4 ;  /* 0x0000000187057824 */ /* 0x040fe200020e06c7 */
[----:B------:R-:W-:Y:S02]  /*184e0*/  IADD3 R6, P3, PT, R132, R197, RZ ;  /* 0x000000c584067210 */ /* 0x000fe40007f7e0ff */
[----:B------:R-:W-:Y:S02]  /*184f0*/  SHF.R.S32.HI R134, RZ, 0x1f, R133 ;  /* 0x0000001fff867819 */ /* 0x000fe40000011485 */
[----:B------:R0:W-:Y:S01]  /*18500*/  STL.64 [R1+0x960], R4 ;  /* 0x0009600401007387 */ /* 0x0001e20000100a00 */
[----:B------:R-:W-:Y:S02]  /*18510*/  IMAD.X R7, R135, 0x1, R196, P3 ;  /* 0x0000000187077824 */ /* 0x000fe400018e06c4 */
[C---:B------:R-:W-:Y:S01]  /*18520*/  VIADD R132, R133.reuse, UR60 ;  /* 0x0000003c85847c36 */ /* 0x040fe20008000000 */
[----:B0-----:R-:W-:-:S02]  /*18530*/  IADD3 R4, P4, PT, R133, R198, RZ ;  /* 0x000000c685047210 */ /* 0x001fc40007f9e0ff */
        /* <DEDUP_REMOVED lines=504> */
[-C--:B------:R-:W-:Y:S02]  /*1a4c0*/  IADD3 R6, P3, PT, R132, R197.reuse, RZ ;  /* 0x000000c584067210 */ /* 0x080fe40007f7e0ff */
[----:B------:R-:W-:Y:S02]  /*1a4d0*/  SHF.R.S32.HI R134, RZ, 0x1f, R133 ;  /* 0x0000001fff867819 */ /* 0x000fe40000011485 */
[----:B------:R0:W-:Y:S01]  /*1a4e0*/  STL.64 [R1+0x520], R4 ;  /* 0x0005200401007387 */ /* 0x0001e20000100a00 */
[----:B------:R-:W-:Y:S01]  /*1a4f0*/  IMAD.X R7, R135, 0x1, R196, P3 ;  /* 0x0000000187077824 */ /* 0x000fe200018e06c4 */
[C---:B------:R-:W-:Y:S01]  /*1a500*/  IADD3 R130, P3, PT, R133.reuse, R197, RZ ;  /* 0x000000c585827210 */ /* 0x040fe20007f7e0ff */
[C---:B------:R-:W-:Y:S01]  /*1a510*/  VIADD R132, R133.reuse, UR60 ;  /* 0x0000003c85847c36 */ /* 0x040fe20008000000 */
[----:B0-----:R-:W-:-:S02]  /*1a520*/  IADD3 R4, P4, PT, R133, R198, RZ ;  /* 0x000000c685047210 */ /* 0x001fc40007f9e0ff */
[----:B------:R0:W-:Y:S03]  /*1a530*/  STL.64 [R1+0x528], R6 ;  /* 0x0005280601007387 */ /* 0x0001e60000100a00 */
[C---:B------:R-:W-:Y:S01]  /*1a540*/  IMAD.X R5, R134.reuse, 0x1, R199, P4 ;  /* 0x0000000186057824 */ /* 0x040fe200020e06c7 */
[----:B------:R-:W-:Y:S01]  /*1a550*/  SHF.R.S32.HI R135, RZ, 0x1f, R132 ;  /* 0x0000001fff877819 */ /* 0x000fe20000011484 */
[----:B------:R-:W-:-:S03]  /*1a560*/  IMAD.X R131, R134, 0x1, R196, P3 ;  /* 0x0000000186837824 */ /* 0x000fc600018e06c4 */
[----:B------:R2:W-:Y:S01]  /*1a570*/  STL.64 [R1+0x510], R4 ;  /* 0x0005100401007387 */ /* 0x0005e20000100a00 */
[C---:B0-----:R-:W-:Y:S01]  /*1a580*/  IADD3 R6, P3, PT, R132.reuse, R197, RZ ;  /* 0x000000c584067210 */ /* 0x041fe20007f7e0ff */
[C---:B------:R-:W-:Y:S01]  /*1a590*/  VIADD R133, R132.reuse, UR60 ;  /* 0x0000003c84857c36 */ /* 0x040fe20008000000 */
[----:B--2---:R-:W-:-:S03]  /*1a5a0*/  IADD3 R4, P4, PT, R132, R198, RZ ;  /* 0x000000c684047210 */ /* 0x004fc60007f9e0ff */
[C---:B------:R-:W-:Y:S02]  /*1a5b0*/  IMAD.X R7, R135.reuse, 0x1, R196, P3 ;  /* 0x0000000187077824 */ /* 0x040fe400018e06c4 */
[----:B------:R-:W-:Y:S01]  /*1a5c0*/  IMAD.X R5, R135, 0x1, R199, P4 ;  /* 0x0000000187057824 */ /* 0x000fe200020e06c7 */
[----:B------:R-:W-:-:S04]  /*1a5d0*/  SHF.R.S32.HI R134, RZ, 0x1f, R133 ;  /* 0x0000001fff867819 */ /* 0x000fc80000011485 */
[----:B------:R-:W-:Y:S04]  /*1a5e0*/  STL.64 [R1+0x500], R4 ;  /* 0x0005000401007387 */ /* 0x000fe80000100a00 */
[----:B------:R0:W-:Y:S01]  /*1a5f0*/  STL.64 [R1+0x508], R6 ;  /* 0x0005080601007387 */ /* 0x0001e20000100a00 */
[C---:B------:R-:W-:Y:S01]  /*1a600*/  VIADD R132, R133.reuse, UR60 ;  /* 0x0000003c85847c36 */ /* 0x040fe20008000000 */
[C---:B0-----:R-:W-:Y:S02]  /*1a610*/  IADD3 R6, P4, PT, R133.reuse, R198, RZ ;  /* 0x000000c685067210 */ /* 0x041fe40007f9e0ff */
[----:B------:R-:W-:-:S03]  /*1a620*/  IADD3 R4, P3, PT, R133, R197, RZ ;  /* 0x000000c585047210 */ /* 0x000fc60007f7e0ff */
[C---:B------:R-:W-:Y:S01]  /*1a630*/  IMAD.X R7, R134.reuse, 0x1, R199, P4 ;  /* 0x0000000186077824 */ /* 0x040fe200020e06c7 */
[----:B------:R-:W-:Y:S01]  /*1a640*/  SHF.R.S32.HI R135, RZ, 0x1f, R132 ;  /* 0x0000001fff877819 */ /* 0x000fe20000011484 */
[--C-:B------:R-:W-:Y:S01]  /*1a650*/  IMAD.X R5, R134, 0x1, R196.reuse, P3 ;  /* 0x0000000186057824 */ /* 0x100fe200018e06c4 */
[C---:B------:R-:W-:Y:S02]  /*1a660*/  IADD3 R8, P3, PT, R132.reuse, R197, RZ ;  /* 0x000000c584087210 */ /* 0x040fe40007f7e0ff */
[----:B------:R0:W-:Y:S01]  /*1a670*/  STL.64 [R1+0x4f0], R6 ;  /* 0x0004f00601007387 */ /* 0x0001e20000100a00 */
[C---:B------:R-:W-:Y:S02]  /*1a680*/  VIADD R133, R132.reuse, UR60 ;  /* 0x0000003c84857c36 */ /* 0x040fe40008000000 */
[----:B------:R-:W-:Y:S01]  /*1a690*/  IMAD.X R9, R135, 0x1, R196, P3 ;  /* 0x0000000187097824 */ /* 0x000fe200018e06c4 */
[----:B0-----:R-:W-:-:S05]  /*1a6a0*/  IADD3 R6, P4, PT, R132, R198, RZ ;  /* 0x000000c684067210 */ /* 0x001fca0007f9e0ff */
        /* <DEDUP_REMOVED lines=244> */
[C---:B------:R-:W-:Y:S02]  /*1b5f0*/  VIADD R132, R133.reuse, UR60 ;  /* 0x0000003c85847c36 */ /* 0x040fe40008000000 */
[----:B------:R-:W-:Y:S01]  /*1b600*/  IMAD.MOV.U32 R172, RZ, RZ, R40 ;  /* 0x000000ffffac7224 */ /* 0x000fe200078e0028 */
[----:B------:R-:W2:Y:S01]  /*1b610*/  LDL.LU.64 R142, [R1+0xa60] ;  /* 0x000a6000018e7983 */ /* 0x000ea20000300a00 */
[C---:B0-----:R-:W-:Y:S02]  /*1b620*/  IADD3 R42, P4, PT, R133.reuse, R198, RZ ;  /* 0x000000c6852a7210 */ /* 0x041fe40007f9e0ff */
[----:B------:R-:W-:-:S03]  /*1b630*/  IADD3 R38, P3, PT, R133, R197, RZ ;  /* 0x000000c585267210 */ /* 0x000fc60007f7e0ff */
[C---:B------:R-:W-:Y:S01]  /*1b640*/  IMAD.X R43, R134.reuse, 0x1, R199, P4 ;  /* 0x00000001862b7824 */ /* 0x040fe200020e06c7 */
[----:B------:R-:W-:Y:S01]  /*1b650*/  SHF.R.S32.HI R135, RZ, 0x1f, R132 ;  /* 0x0000001fff877819 */ /* 0x000fe20000011484 */
[--C-:B------:R-:W-:Y:S01]  /*1b660*/  IMAD.X R39, R134, 0x1, R196.reuse, P3 ;  /* 0x0000000186277824 */ /* 0x100fe200018e06c4 */
[C---:B------:R-:W-:Y:S02]  /*1b670*/  IADD3 R40, P3, PT, R132.reuse, R197, RZ ;  /* 0x000000c584287210 */ /* 0x040fe40007f7e0ff */
[----:B------:R0:W-:Y:S01]  /*1b680*/  STL.64 [R1+0x70], R42 ;  /* 0x0000702a01007387 */ /* 0x0001e20000100a00 */
[----:B------:R-:W-:Y:S02]  /*1b690*/  VIADD R133, R132, UR60 ;  /* 0x0000003c84857c36 */ /* 0x000fe40008000000 */
[----:B------:R-:W-:Y:S02]  /*1b6a0*/  IMAD.MOV.U32 R173, RZ, RZ, R41 ;  /* 0x000000ffffad7224 */ /* 0x000fe400078e0029 */
[----:B------:R-:W-:Y:S01]  /*1b6b0*/  IMAD.X R41, R135, 0x1, R196, P3 ;  /* 0x0000000187297824 */ /* 0x000fe200018e06c4 */
[----:B------:R-:W-:-:S02]  /*1b6c0*/  SHF.R.S32.HI R134, RZ, 0x1f, R133 ;  /* 0x0000001fff867819 */ /* 0x000fc40000011485 */
[----:B0-----:R-:W-:Y:S01]  /*1b6d0*/  IADD3 R42, P4, PT, R132, R198, RZ ;  /* 0x000000c6842a7210 */ /* 0x001fe20007f9e0ff */
[C---:B------:R-:W-:Y:S01]  /*1b6e0*/  VIADD R132, R133.reuse, UR60 ;  /* 0x0000003c85847c36 */ /* 0x040fe20008000000 */
[----:B------:R-:W-:-:S03]  /*1b6f0*/  IADD3 R44, P3, PT, R133, R197, RZ ;  /* 0x000000c5852c7210 */ /* 0x000fc60007f7e0ff */
[--C-:B------:R-:W-:Y:S01]  /*1b700*/  IMAD.X R43, R135, 0x1, R199.reuse, P4 ;  /* 0x00000001872b7824 */ /* 0x100fe200020e06c7 */
[-C--:B------:R-:W-:Y:S01]  /*1b710*/  IADD3 R46, P4, PT, R133, R198.reuse, RZ ;  /* 0x000000c6852e7210 */ /* 0x080fe20007f9e0ff */
[----:B------:R-:W-:Y:S01]  /*1b720*/  IMAD.X R45, R134, 0x1, R196, P3 ;  /* 0x00000001862d7824 */ /* 0x000fe200018e06c4 */
[----:B------:R-:W-:Y:S01]  /*1b730*/  SHF.R.S32.HI R135, RZ, 0x1f, R132 ;  /* 0x0000001fff877819 */ /* 0x000fe20000011484 */
[C---:B------:R-:W-:Y:S01]  /*1b740*/  VIADD R133, R132.reuse, UR60 ;  /* 0x0000003c84857c36 */ /* 0x040fe20008000000 */
[-C--:B------:R-:W-:Y:S01]  /*1b750*/  IADD3 R48, P3, PT, R132, R197.reuse, RZ ;  /* 0x000000c584307210 */ /* 0x080fe20007f7e0ff */
[----:B------:R-:W-:Y:S01]  /*1b760*/  IMAD.X R47, R134, 0x1, R199, P4 ;  /* 0x00000001862f7824 */ /* 0x000fe200020e06c7 */
[-C--:B------:R-:W-:Y:S01]  /*1b770*/  IADD3 R50, P4, PT, R132, R198.reuse, RZ ;  /* 0x000000c684327210 */ /* 0x080fe20007f9e0ff */
[----:B------:R-:W-:Y:S01]  /*1b780*/  VIADD R132, R133, UR60 ;  /* 0x0000003c85847c36 */ /* 0x000fe20008000000 */
[----:B------:R-:W-:Y:S01]  /*1b790*/  SHF.R.S32.HI R134, RZ, 0x1f, R133 ;  /* 0x0000001fff867819 */ /* 0x000fe20000011485 */
[----:B------:R-:W-:Y:S01]  /*1b7a0*/  IMAD.X R49, R135, 0x1, R196, P3 ;  /* 0x0000000187317824 */ /* 0x000fe200018e06c4 */
        /* <DEDUP_REMOVED lines=48> */
[----:B------:R-:W-:Y:S01]  /*1bab0*/  IADD3 R234, P3, PT, R133, R197, RZ ;  /* 0x000000c585ea7210 */ /* 0x000fe20007f7e0ff */
[----:B------:R-:W-:Y:S01]  /*1bac0*/  IMAD.X R237, R135, 0x1, R199, P4 ;  /* 0x0000000187ed7824 */ /* 0x000fe200020e06c7 */
[----:B------:R-:W-:-:S02]  /*1bad0*/  IADD3 R232, P4, PT, R133, R198, RZ ;  /* 0x000000c685e87210 */ /* 0x000fc40007f9e0ff */
[----:B------:R-:W-:Y:S01]  /*1bae0*/  SHF.R.S32.HI R135, RZ, 0x1f, R132 ;  /* 0x0000001fff877819 */ /* 0x000fe20000011484 */
[----:B------:R-:W-:Y:S01]  /*1baf0*/  IMAD.X R235, R146, 0x1, R196, P3 ;  /* 0x0000000192eb7824 */ /* 0x000fe200018e06c4 */
[----:B------:R-:W-:Y:S01]  /*1bb00*/  IADD3 R230, P3, PT, R132, R197, RZ ;  /* 0x000000c584e67210 */ /* 0x000fe20007f7e0ff */
[----:B------:R-:W-:Y:S01]  /*1bb10*/  IMAD.X R233, R146, 0x1, R199, P4 ;  /* 0x0000000192e97824 */ /* 0x000fe200020e06c7 */
[----:B------:R-:W-:-:S03]  /*1bb20*/  IADD3 R228, P4, PT, R132, R198, RZ ;  /* 0x000000c684e47210 */ /* 0x000fc60007f9e0ff */
[C---:B------:R-:W-:Y:S02]  /*1bb30*/  IMAD.X R231, R135.reuse, 0x1, R196, P3 ;  /* 0x0000000187e77824 */ /* 0x040fe400018e06c4 */
[----:B------:R-:W-:Y:S02]  /*1bb40*/  IMAD.X R229, R135, 0x1, R199, P4 ;  /* 0x0000000187e57824 */ /* 0x000fe400020e06c7 */
[----:B------:R-:W2:Y:S01]  /*1bb50*/  LDL.LU R135, [R1+0xa70] ;  /* 0x000a700001877983 */ /* 0x000ea20000300800 */
[----:B------:R-:W-:-:S04]  /*1bb60*/  VIADD R134, R132, UR60 ;  /* 0x0000003c84867c36 */ /* 0x000fc80008000000 */
[C---:B------:R-:W-:Y:S01]  /*1bb70*/  VIADD R133, R134.reuse, UR60 ;  /* 0x0000003c86857c36 */ /* 0x040fe20008000000 */
[----:B------:R-:W-:Y:S02]  /*1bb80*/  SHF.R.S32.HI R146, RZ, 0x1f, R134 ;  /* 0x0000001fff927819 */ /* 0x000fe40000011486 */
[CC--:B------:R-:W-:Y:S02]  /*1bb90*/  IADD3 R226, P3, PT, R134.reuse, R197.reuse, RZ ;  /* 0x000000c586e27210 */ /* 0x0c0fe40007f7e0ff */
[-C--:B------:R-:W-:Y:S01]  /*1bba0*/  IADD3 R224, P4, PT, R134, R198.reuse, RZ ;  /* 0x000000c686e07210 */ /* 0x080fe20007f9e0ff */
[C---:B------:R-:W-:Y:S01]  /*1bbb0*/  VIADD R132, R133.reuse, UR60 ;  /* 0x0000003c85847c36 */ /* 0x040fe20008000000 */
[----:B------:R-:W-:Y:S01]  /*1bbc0*/  SHF.R.S32.HI R134, RZ, 0x1f, R133 ;  /* 0x0000001fff867819 */ /* 0x000fe20000011485 */
[C---:B------:R-:W-:Y:S01]  /*1bbd0*/  IMAD.X R227, R146.reuse, 0x1, R196, P3 ;  /* 0x0000000192e37824 */ /* 0x040fe200018e06c4 */
[CC--:B------:R-:W-:Y:S01]  /*1bbe0*/  IADD3 R222, P3, PT, R133.reuse, R197.reuse, RZ ;  /* 0x000000c585de7210 */ /* 0x0c0fe20007f7e0ff */
[--C-:B------:R-:W-:Y:S01]  /*1bbf0*/  IMAD.X R225, R146, 0x1, R199.reuse, P4 ;  /* 0x0000000192e17824 */ /* 0x100fe200020e06c7 */
[-C--:B------:R-:W-:Y:S01]  /*1bc00*/  IADD3 R220, P4, PT, R133, R198.reuse, RZ ;  /* 0x000000c685dc7210 */ /* 0x080fe20007f9e0ff */
[----:B------:R-:W-:Y:S01]  /*1bc10*/  VIADD R212, R132, UR60 ;  /* 0x0000003c84d47c36 */ /* 0x000fe20008000000 */
[----:B------:R-:W-:Y:S01]  /*1bc20*/  SHF.R.S32.HI R133, RZ, 0x1f, R132 ;  /* 0x0000001fff857819 */ /* 0x000fe20000011484 */
[----:B------:R-:W-:Y:S01]  /*1bc30*/  IMAD.X R223, R134, 0x1, R196, P3 ;  /* 0x0000000186df7824 */ /* 0x000fe200018e06c4 */
[-C--:B------:R-:W-:Y:S01]  /*1bc40*/  IADD3 R218, P3, PT, R132, R197.reuse, RZ ;  /* 0x000000c584da7210 */ /* 0x080fe20007f7e0ff */
[--C-:B------:R-:W-:Y:S01]  /*1bc50*/  IMAD.X R221, R134, 0x1, R199.reuse, P4 ;  /* 0x0000000186dd7824 */ /* 0x100fe200020e06c7 */
        /* <DEDUP_REMOVED lines=24> */
[----:B------:R-:W-:Y:S01]  /*1bde0*/  IADD3 R200, P4, PT, R200, R198, RZ ;  /* 0x000000c6c8c87210 */ /* 0x000fe20007f9e0ff */
[C---:B------:R-:W-:Y:S01]  /*1bdf0*/  VIADD R162, R166.reuse, UR60 ;  /* 0x0000003ca6a27c36 */ /* 0x040fe20008000000 */
[----:B------:R-:W-:Y:S01]  /*1be00*/  SHF.R.S32.HI R132, RZ, 0x1f, R166 ;  /* 0x0000001fff847819 */ /* 0x000fe200000114a6 */
[C---:B------:R-:W-:Y:S01]  /*1be10*/  IMAD.X R203, R133.reuse, 0x1, R196, P3 ;  /* 0x0000000185cb7824 */ /* 0x040fe200018e06c4 */
[----:B------:R-:W-:Y:S01]  /*1be20*/  IADD3 R168, P3, PT, R166, R197, RZ ;  /* 0x000000c5a6a87210 */ /* 0x000fe20007f7e0ff */
[----:B------:R-:W-:Y:S01]  /*1be30*/  IMAD.X R201, R133, 0x1, R199, P4 ;  /* 0x0000000185c97824 */ /* 0x000fe200020e06c7 */
[----:B------:R-:W-:Y:S01]  /*1be40*/  SHF.R.S32.HI R133, RZ, 0x1f, R162 ;  /* 0x0000001fff857819 */ /* 0x000fe200000114a2 */
[----:B------:R-:W-:-:S02]  /*1be50*/  VIADD R158, R162, UR60 ;  /* 0x0000003ca29e7c36 */ /* 0x000fc40008000000 */
[----:B------:R-:W-:Y:S01]  /*1be60*/  IMAD.X R169, R132, 0x1, R196, P3 ;  /* 0x0000000184a97824 */ /* 0x000fe200018e06c4 */
[-C--:B------:R-:W-:Y:S02]  /*1be70*/  IADD3 R164, P3, PT, R162, R197.reuse, RZ ;  /* 0x000000c5a2a47210 */ /* 0x080fe40007f7e0ff */
[-C--:B------:R-:W-:Y:S01]  /*1be80*/  IADD3 R166, P4, PT, R166, R198.reuse, RZ ;  /* 0x000000c6a6a67210 */ /* 0x080fe20007f9e0ff */
[C---:B------:R-:W-:Y:S01]  /*1be90*/  VIADD R154, R158.reuse, UR60 ;  /* 0x0000003c9e9a7c36 */ /* 0x040fe20008000000 */
[----:B------:R-:W-:Y:S01]  /*1bea0*/  SHF.R.S32.HI R134, RZ, 0x1f, R158 ;  /* 0x0000001fff867819 */ /* 0x000fe2000001149e */
[C---:B------:R-:W-:Y:S01]  /*1beb0*/  IMAD.X R165, R133.reuse, 0x1, R196, P3 ;  /* 0x0000000185a57824 */ /* 0x040fe200018e06c4 */
[-C--:B------:R-:W-:Y:S01]  /*1bec0*/  IADD3 R160, P3, PT, R158, R197.reuse, RZ ;  /* 0x000000c59ea07210 */ /* 0x080fe20007f7e0ff */
[--C-:B------:R-:W-:Y:S01]  /*1bed0*/  IMAD.X R167, R132, 0x1, R199.reuse, P4 ;  /* 0x0000000184a77824 */ /* 0x100fe200020e06c7 */
[-C--:B------:R-:W-:Y:S02]  /*1bee0*/  IADD3 R162, P4, PT, R162, R198.reuse, RZ ;  /* 0x000000c6a2a27210 */ /* 0x080fe40007f9e0ff */
[----:B------:R-:W-:Y:S01]  /*1bef0*/  SHF.R.S32.HI R132, RZ, 0x1f, R154 ;  /* 0x0000001fff847819 */ /* 0x000fe2000001149a */
[----:B------:R-:W-:Y:S01]  /*1bf00*/  IMAD.X R161, R134, 0x1, R196, P3 ;  /* 0x0000000186a17824 */ /* 0x000fe200018e06c4 */
[----:B------:R-:W-:Y:S01]  /*1bf10*/  IADD3 R156, P3, PT, R154, R197, RZ ;  /* 0x000000c59a9c7210 */ /* 0x000fe20007f7e0ff */
[----:B------:R-:W-:Y:S01]  /*1bf20*/  IMAD.X R163, R133, 0x1, R199, P4 ;  /* 0x0000000185a37824 */ /* 0x000fe200020e06c7 */
[----:B------:R-:W-:Y:S01]  /*1bf30*/  IADD3 R158, P4, PT, R158, R198, RZ ;  /* 0x000000c69e9e7210 */ /* 0x000fe20007f9e0ff */
[----:B------:R-:W-:-:S02]  /*1bf40*/  VIADD R150, R154, UR60 ;  /* 0x0000003c9a967c36 */ /* 0x000fc40008000000 */
[----:B------:R-:W-:Y:S01]  /*1bf50*/  IMAD.X R157, R132, 0x1, R196, P3 ;  /* 0x00000001849d7824 */ /* 0x000fe200018e06c4 */
[----:B----4-:R-:W-:Y:S01]  /*1bf60*/  ISETP.LT.AND P3, PT, R2, UR43, !P6 ;  /* 0x0000002b02007c0c */ /* 0x010fe2000f761270 */
[----:B------:R-:W-:Y:S01]  /*1bf70*/  IMAD.X R159, R134, 0x1, R199, P4 ;  /* 0x00000001869f7824 */ /* 0x000fe200020e06c7 */
[----:B------:R-:W-:Y:S01]  /*1bf80*/  IADD3 R154, P4, PT, R154, R198, RZ ;  /* 0x000000c69a9a7210 */ /* 0x000fe20007f9e0ff */
[----:B------:R-:W0:Y:S01]  /*1bf90*/  LDCU UR43, c[0x0][0x398] ;  /* 0x00007300ff2b77ac */ /* 0x000e220008000800 */
[----:B------:R-:W-:-:S03]  /*1bfa0*/  SHF.R.S32.HI R134, RZ, 0x1f, R150 ;  /* 0x0000001fff867819 */ /* 0x000fc60000011496 */
[--C-:B------:R-:W-:Y:S01]  /*1bfb0*/  IMAD.X R155, R132, 0x1, R199.reuse, P4 ;  /* 0x00000001849b7824 */ /* 0x100fe200020e06c7 */
[----:B------:R-:W-:Y:S01]  /*1bfc0*/  IADD3 R152, P4, PT, R150, R197, RZ ;  /* 0x000000c596987210 */ /* 0x000fe20007f9e0ff */
[----:B------:R-:W-:Y:S02]  /*1bfd0*/  VIADD R132, R0, 0x66 ;  /* 0x0000006600847836 */ /* 0x000fe40000000000 */
[----:B------:R-:W-:Y:S02]  /*1bfe0*/  VIADD R146, R150, UR60 ;  /* 0x0000003c96927c36 */ /* 0x000fe40008000000 */
[----:B------:R-:W-:Y:S01]  /*1bff0*/  IMAD.X R153, R134, 0x1, R196, P4 ;  /* 0x0000000186997824 */ /* 0x000fe200020e06c4 */
[----:B------:R-:W-:Y:S02]  /*1c000*/  IADD3 R150, P4, PT, R150, R198, RZ ;  /* 0x000000c696967210 */ /* 0x000fe40007f9e0ff */
[----:B------:R-:W-:Y:S01]  /*1c010*/  ISETP.GE.AND P5, PT, R132, UR42, PT ;  /* 0x0000002a84007c0c */ /* 0x000fe2000bfa6270 */
[----:B------:R-:W4:Y:S01]  /*1c020*/  LDCU UR42, c[0x0][0x39c] ;  /* 0x00007380ff2a77ac */ /* 0x000f220008000800 */
[----:B------:R-:W-:Y:S01]  /*1c030*/  ISETP.LT.AND P6, PT, R3, UR50, !P6 ;  /* 0x0000003203007c0c */ /* 0x000fe2000f7c1270 */
[----:B------:R-:W-:Y:S01]  /*1c040*/  IMAD.X R151, R134, 0x1, R199, P4 ;  /* 0x0000000186977824 */ /* 0x000fe200020e06c7 */
[----:B0-----:R-:W-:Y:S01]  /*1c050*/  ISETP.LT.AND P4, PT, R2, UR43, !P5 ;  /* 0x0000002b02007c0c */ /* 0x001fe2000ef81270 */
[----:B------:R-:W0:Y:S01]  /*1c060*/  LDCU UR50, c[0x0][0x398] ;  /* 0x00007300ff3277ac */ /* 0x000e220008000800 */
[----:B------:R-:W-:-:S02]  /*1c070*/  PRMT R133, R147, 0x9910, RZ ;  /* 0x0000991093857816 */ /* 0x000fc400000000ff */
[----:B------:R-:W-:Y:S01]  /*1c080*/  PRMT R134, R252, 0x9910, RZ ;  /* 0x00009910fc867816 */ /* 0x000fe200000000ff */
[----:B------:R-:W0:Y:S01]  /*1c090*/  LDCU UR43, c[0x0][0x39c] ;  /* 0x00007380ff2b77ac */ /* 0x000e220008000800 */
[----:B------:R-:W-:Y:S02]  /*1c0a0*/  SHF.R.S32.HI R132, RZ, 0x8, R133 ;  /* 0x00000008ff847819 */ /* 0x000fe40000011485 */
[----:B------:R-:W-:-:S03]  /*1c0b0*/  SHF.R.S32.HI R134, RZ, 0x8, R134 ;  /* 0x00000008ff867819 */ /* 0x000fc60000011486 */
[----:B------:R-:W-:Y:S04]  /*1c0c0*/  @P3 STG.E.U8 desc[UR24][R148.64], R132 ;  /* 0x0000008494003986 */ /* 0x000fe8000c101118 */
[----:B------:R0:W-:Y:S04]  /*1c0d0*/  @P6 STG.E.U8 desc[UR24][R172.64], R134 ;  /* 0x00000086ac006986 */ /* 0x0001e8000c101118 */
[----:B0-----:R-:W3:Y:S04]  /*1c0e0*/  LDL.LU.64 R172, [R1+0xa58] ;  /* 0x000a580001ac7983 */ /* 0x001ee80000300a00 */
[----:B--2---:R0:W-:Y:S04]  /*1c0f0*/  @P4 STG.E.U8 desc[UR24][R142.64], R135 ;  /* 0x000000878e004986 */ /* 0x0041e8000c101118 */
[----:B0-----:R-:W2:Y:S01]  /*1c100*/  LDL.LU.64 R142, [R1+0xce0] ;  /* 0x000ce000018e7983 */ /* 0x001ea20000300a00 */
[----:B------:R-:W-:Y:S01]  /*1c110*/  ISETP.LT.AND P5, PT, R3, UR55, !P5 ;  /* 0x0000003703007c0c */ /* 0x000fe2000efa1270 */
[----:B------:R-:W-:Y:S01]  /*1c120*/  VIADD R132, R0, 0x67 ;  /* 0x0000006700847836 */ /* 0x000fe20000000000 */
[----:B------:R-:W-:Y:S01]  /*1c130*/  SHF.R.S32.HI R133, RZ, 0x1f, R146 ;  /* 0x0000001fff857819 */ /* 0x000fe20000011492 */
[----:B------:R-:W3:Y:S01]  /*1c140*/  LDL.LU R252, [R1+0x3ac] ;  /* 0x0003ac0001fc7983 */ /* 0x000ee20000300800 */
[----:B------:R-:W-:Y:S01]  /*1c150*/  IADD3 R148, P3, PT, R146, R197, RZ ;  /* 0x000000c592947210 */ /* 0x000fe20007f7e0ff */
[----:B------:R-:W0:Y:S01]  /*1c160*/  LDCU UR55, c[0x0][0x398] ;  /* 0x00007300ff3777ac */ /* 0x000e220008000800 */
[----:B------:R-:W-:-:S03]  /*1c170*/  PRMT R134, R135, 0x9910, RZ ;  /* 0x0000991087867816 */ /* 0x000fc600000000ff */
[----:B------:R-:W-:Y:S01]  /*1c180*/  IMAD.X R149, R133, 0x1, R196, P3 ;  /* 0x0000000185957824 */ /* 0x000fe200018e06c4 */
[----:B------:R-:W-:Y:S01]  /*1c190*/  ISETP.GE.AND P3, PT, R132, UR44, PT ;  /* 0x0000002c84007c0c */ /* 0x000fe2000bf66270 */
[----:B------:R-:W-:Y:S01]  /*1c1a0*/  VIADD R132, R0, 0x68 ;  /* 0x0000006800847836 */ /* 0x000fe20000000000 */
[----:B------:R-:W-:Y:S01]  /*1c1b0*/  PRMT R135, R170, 0x9910, RZ ;  /* 0x00009910aa877816 */ /* 0x000fe200000000ff */
[----:B------:R-:W0:Y:S01]  /*1c1c0*/  LDCU UR44, c[0x0][0x39c] ;  /* 0x00007380ff2c77ac */ /* 0x000e220008000800 */
[----:B------:R-:W-:Y:S02]  /*1c1d0*/  ISETP.LT.AND P6, PT, R2, UR65, !P3 ;  /* 0x0000004102007c0c */ /* 0x000fe4000dfc1270 */
[----:B------:R-:W-:Y:S01]  /*1c1e0*/  ISETP.GE.AND P4, PT, R132, UR45, PT ;  /* 0x0000002d84007c0c */ /* 0x000fe2000bf86270 */
[----:B------:R-:W-:Y:S01]  /*1c1f0*/  IMAD.MOV.U32 R132, RZ, RZ, R134 ;  /* 0x000000ffff847224 */ /* 0x000fe200078e0086 */
[----:B------:R-:W-:Y:S01]  /*1c200*/  ISETP.LT.AND P3, PT, R3, UR50, !P3 ;  /* 0x0000003203007c0c */ /* 0x000fe2000df61270 */
[----:B------:R-:W3:Y:S01]  /*1c210*/  LDL.LU R134, [R1+0x3a4] ;  /* 0x0003a40001867983 */ /* 0x000ee20000300800 */
[----:B------:R-:W-:Y:S01]  /*1c220*/  SHF.R.S32.HI R135, RZ, 0x8, R135 ;  /* 0x00000008ff877819 */ /* 0x000fe20000011487 */
[----:B------:R-:W0:Y:S01]  /*1c230*/  LDCU UR65, c[0x0][0x398] ;  /* 0x00007300ff4177ac */ /* 0x000e220008000800 */
[----:B------:R-:W-:Y:S01]  /*1c240*/  SHF.R.S32.HI R132, RZ, 0x8, R132 ;  /* 0x00000008ff847819 */ /* 0x000fe20000011484 */
[----:B------:R-:W0:Y:S01]  /*1c250*/  LDCU UR50, c[0x0][0x398] ;  /* 0x00007300ff3277ac */ /* 0x000e220008000800 */
[----:B------:R-:W0:Y:S01]  /*1c260*/  LDCU UR45, c[0x0][0x39c] ;  /* 0x00007380ff2d77ac */ /* 0x000e220008000800 */
[----:B--2---:R2:W-:Y:S02]  /*1c270*/  @P5 STG.E.U8 desc[UR24][R142.64], R170 ;  /* 0x000000aa8e005986 */ /* 0x0045e4000c101118 */
[C---:B--2---:R-:W-:Y:S01]  /*1c280*/  VIADD R142, R146.reuse, UR60 ;  /* 0x0000003c928e7c36 */ /* 0x044fe20008000000 */
[----:B------:R-:W-:Y:S01]  /*1c290*/  IADD3 R146, P5, PT, R146, R198, RZ ;  /* 0x000000c692927210 */ /* 0x000fe20007fbe0ff */
[----:B------:R-:W2:Y:S04]  /*1c2a0*/  LDL.LU R143, [R1+0x3a8] ;  /* 0x0003a800018f7983 */ /* 0x000ea80000300800 */
[----:B------:R-:W-:Y:S01]  /*1c2b0*/  IMAD.X R147, R133, 0x1, R199, P5 ;  /* 0x0000000185937824 */ /* 0x000fe200028e06c7 */
[----:B------:R-:W-:Y:S01]  /*1c2c0*/  @P6 STG.E.U8 desc[UR24][R144.64], R132 ;  /* 0x0000008490006986 */ /* 0x000fe2000c101118 */
[----:B------:R-:W-:-:S03]  /*1c2d0*/  VIADD R133, R0, 0x69 ;  /* 0x0000006900857836 */ /* 0x000fc60000000000 */
[----:B------:R-:W2:Y:S02]  /*1c2e0*/  LDL.LU.64 R170, [R1+0xa38] ;  /* 0x000a380001aa7983 */ /* 0x000ea40000300a00 */
[----:B------:R-:W-:Y:S01]  /*1c2f0*/  ISETP.GE.AND P6, PT, R133, UR46, PT ;  /* 0x0000002e85007c0c */ /* 0x000fe2000bfc6270 */
[----:B------:R-:W0:Y:S01]  /*1c300*/  LDCU UR46, c[0x0][0x39c] ;  /* 0x00007380ff2e77ac */ /* 0x000e220008000800 */
[----:B------:R-:W2:Y:S04]  /*1c310*/  LDL.LU R133, [R1+0x3a0] ;  /* 0x0003a00001857983 */ /* 0x000ea80000300800 */
[----:B---3--:R3:W-:Y:S04]  /*1c320*/  @P3 STG.E.U8 desc[UR24][R172.64], R135 ;  /* 0x00000087ac003986 */ /* 0x0087e8000c101118 */
[----:B---3--:R-:W3:Y:S01]  /*1c330*/  LDL.LU.64 R172, [R1+0xcd8] ;  /* 0x000cd80001ac7983 */ /* 0x008ee20000300a00 */
[----:B------:R-:W-:-:S02]  /*1c340*/  SHF.R.S32.HI R132, RZ, 0x1f, R142 ;  /* 0x0000001fff847819 */ /* 0x000fc4000001148e */
[----:B------:R-:W-:-:S05]  /*1c350*/  IADD3 R144, P5, PT, R142, R197, RZ ;  /* 0x000000c58e907210 */ /* 0x000fca0007fbe0ff */
[----:B------:R-:W-:Y:S01]  /*1c360*/  IMAD.X R145, R132, 0x1, R196, P5 ;  /* 0x0000000184917824 */ /* 0x000fe200028e06c4 */
[----:B0-----:R-:W-:Y:S01]  /*1c370*/  ISETP.LT.AND P5, PT, R2, UR55, !P4 ;  /* 0x0000003702007c0c */ /* 0x001fe2000e7a1270 */
[----:B------:R-:W0:Y:S01]  /*1c380*/  LDCU UR55, c[0x0][0x398] ;  /* 0x00007300ff3777ac */ /* 0x000e220008000800 */
[----:B--2---:R-:W-:-:S11]  /*1c390*/  F2FP.SATFINITE.E5M2.F32.PACK_AB_MERGE_C R134, R134, R133, RZ ;  /* 0x000000858686723e */ /* 0x004fd600048060ff */
[----:B---3--:R2:W-:Y:S04]  /*1c3a0*/  @P5 STG.E.U8 desc[UR24][R172.64], R134 ;  /* 0x00000086ac005986 */ /* 0x0085e8000c101118 */
[----:B--2---:R-:W2:Y:S01]  /*1c3b0*/  LDL.LU.64 R172, [R1+0xcd0] ;  /* 0x000cd00001ac7983 */ /* 0x004ea20000300a00 */
[----:B------:R-:W-:Y:S01]  /*1c3c0*/  ISETP.LT.AND P4, PT, R3, UR65, !P4 ;  /* 0x0000004103007c0c */ /* 0x000fe2000e781270 */
[----:B------:R-:W-:Y:S01]  /*1c3d0*/  VIADD R133, R0, 0x6a ;  /* 0x0000006a00857836 */ /* 0x000fe20000000000 */
[----:B------:R-:W-:Y:S01]  /*1c3e0*/  PRMT R134, R134, 0x9910, RZ ;  /* 0x0000991086867816 */ /* 0x000fe200000000ff */
[----:B------:R-:W3:Y:S03]  /*1c3f0*/  LDCU UR65, c[0x0][0x398] ;  /* 0x00007300ff4177ac */ /* 0x000ee60008000800 */
[----:B------:R-:W-:Y:S01]  /*1c400*/  ISETP.GE.AND P3, PT, R133, UR47, PT ;  /* 0x0000002f85007c0c */ /* 0x000fe2000bf66270 */
[----:B------:R-:W-:Y:S01]  /*1c410*/  VIADD R133, R0, 0x6b ;  /* 0x0000006b00857836 */ /* 0x000fe20000000000 */
[----:B------:R-:W-:Y:S01]  /*1c420*/  ISETP.LT.AND P5, PT, R2, UR69, !P6 ;  /* 0x0000004502007c0c */ /* 0x000fe2000f7a1270 */
[----:B------:R-:W0:Y:S01]  /*1c430*/  LDCU UR69, c[0x0][0x398] ;  /* 0x00007300ff4577ac */ /* 0x000e220008000800 */
[----:B--2---:R-:W-:Y:S01]  /*1c440*/  F2FP.SATFINITE.E5M2.F32.PACK_AB_MERGE_C R172, R173, R172, RZ ;  /* 0x000000acadac723e */ /* 0x004fe200048060ff */
[----:B------:R-:W2:Y:S04]  /*1c450*/  LDCU UR47, c[0x0][0x39c] ;  /* 0x00007380ff2f77ac */ /* 0x000ea80008000800 */
[----:B------:R0:W-:Y:S01]  /*1c460*/  @P4 STG.E.U8 desc[UR24][R174.64], R172 ;  /* 0x000000acae004986 */ /* 0x0001e2000c101118 */
[----:B------:R-:W-:Y:S01]  /*1c470*/  ISETP.GE.AND P4, PT, R133, UR48, PT ;  /* 0x0000003085007c0c */ /* 0x000fe2000bf86270 */
[----:B------:R-:W1:Y:S01]  /*1c480*/  LDCU UR48, c[0x0][0x39c] ;  /* 0x00007380ff3077ac */ /* 0x000e620008000800 */
[----:B------:R-:W-:Y:S01]  /*1c490*/  SHF.R.S32.HI R133, RZ, 0x8, R134 ;  /* 0x00000008ff857819 */ /* 0x000fe20000011486 */
[----:B0-----:R-:W2:Y:S04]  /*1c4a0*/  LDL.LU.64 R174, [R1+0xcc8] ;  /* 0x000cc80001ae7983 */ /* 0x001ea80000300a00 */
[----:B------:R-:W2:Y:S01]  /*1c4b0*/  LDL.LU.64 R134, [R1+0xa40] ;  /* 0x000a400001867983 */ /* 0x000ea20000300a00 */
[----:B------:R-:W-:-:S02]  /*1c4c0*/  PRMT R172, R172, 0x9910, RZ ;  /* 0x00009910acac7816 */ /* 0x000fc400000000ff */
[C---:B------:R-:W-:Y:S01]  /*1c4d0*/  ISETP.LT.AND P6, PT, R3.reuse, UR50, !P6 ;  /* 0x0000003203007c0c */ /* 0x040fe2000f7c1270 */
[----:B------:R-:W0:Y:S01]  /*1c4e0*/  LDCU UR50, c[0x0][0x398] ;  /* 0x00007300ff3277ac */ /* 0x000e220008000800 */
[----:B--2---:R2:W-:Y:S02]  /*1c4f0*/  @P5 STG.E.U8 desc[UR24][R134.64], R133 ;  /* 0x0000008586005986 */ /* 0x0045e4000c101118 */
[----:B--2---:R-:W-:Y:S02]  /*1c500*/  IMAD.MOV.U32 R133, RZ, RZ, R172 ;  /* 0x000000ffff857224 */ /* 0x004fe400078e00ac */
[----:B------:R-:W2:Y:S01]  /*1c510*/  LDL.LU.64 R172, [R1+0xa30] ;  /* 0x000a300001ac7983 */ /* 0x000ea20000300a00 */
[----:B------:R-:W-:Y:S01]  /*1c520*/  ISETP.LT.AND P5, PT, R2, UR55, !P3 ;  /* 0x0000003702007c0c */ /* 0x000fe2000dfa1270 */
[----:B------:R-:W0:Y:S01]  /*1c530*/  LDCU UR55, c[0x0][0x398] ;  /* 0x00007300ff3777ac */ /* 0x000e220008000800 */
[----:B---3--:R-:W-:Y:S02]  /*1c540*/  ISETP.LT.AND P3, PT, R3, UR65, !P3 ;  /* 0x0000004103007c0c */ /* 0x008fe4000df61270 */
[----:B------:R-:W-:Y:S01]  /*1c550*/  SHF.R.S32.HI R133, RZ, 0x8, R133 ;  /* 0x00000008ff857819 */ /* 0x000fe20000011485 */
[----:B------:R-:W3:Y:S01]  /*1c560*/  LDCU UR65, c[0x0][0x398] ;  /* 0x00007300ff4177ac */ /* 0x000ee20008000800 */
[----:B------:R-:W-:-:S02]  /*1c570*/  F2FP.SATFINITE.E5M2.F32.PACK_AB_MERGE_C R134, R252, R143, RZ ;  /* 0x0000008ffc86723e */ /* 0x000fc400048060ff */
[----:B------:R-:W-:Y:S01]  /*1c580*/  F2FP.SATFINITE.E5M2.F32.PACK_AB_MERGE_C R174, R175, R174, RZ ;  /* 0x000000aeafae723e */ /* 0x000fe200048060ff */
[----:B------:R0:W-:Y:S01]  /*1c590*/  @P6 STG.E.U8 desc[UR24][R170.64], R133 ;  /* 0x00000085aa006986 */ /* 0x0001e2000c101118 */
[----:B------:R-:W-:-:S03]  /*1c5a0*/  PRMT R135, R134, 0x9910, RZ ;  /* 0x0000991086877816 */ /* 0x000fc600000000ff */
[----:B0-----:R-:W3:Y:S01]  /*1c5b0*/  LDL.LU.64 R170, [R1+0xa28] ;  /* 0x000a280001aa7983 */ /* 0x001ee20000300a00 */
[----:B------:R-:W-:-:S03]  /*1c5c0*/  VIADD R133, R0, 0x6c ;  /* 0x0000006c00857836 */ /* 0x000fc60000000000 */
[----:B--2---:R0:W-:Y:S04]  /*1c5d0*/  @P5 STG.E.U8 desc[UR24][R172.64], R134 ;  /* 0x00000086ac005986 */ /* 0x0041e8000c101118 */
[----:B------:R2:W-:Y:S04]  /*1c5e0*/  @P3 STG.E.U8 desc[UR24][R138.64], R174 ;  /* 0x000000ae8a003986 */ /* 0x0005e8000c101118 */
[----:B0-----:R-:W3:Y:S04]  /*1c5f0*/  LDL.LU R134, [R1+0x3b4] ;  /* 0x0003b40001867983 */ /* 0x001ee80000300800 */
[----:B------:R-:W3:Y:S04]  /*1c600*/  LDL.LU R175, [R1+0x3b8] ;  /* 0x0003b80001af7983 */ /* 0x000ee80000300800 */
[----:B------:R-:W3:Y:S04]  /*1c610*/  LDL.LU R252, [R1+0x3bc] ;  /* 0x0003bc0001fc7983 */ /* 0x000ee80000300800 */
[----:B------:R-:W3:Y:S04]  /*1c620*/  LDL.LU.64 R172, [R1+0xa08] ;  /* 0x000a080001ac7983 */ /* 0x000ee80000300a00 */
[----:B--2---:R-:W3:Y:S01]  /*1c630*/  LDL.LU R139, [R1+0x3b0] ;  /* 0x0003b000018b7983 */ /* 0x004ee20000300800 */
[----:B------:R-:W-:-:S02]  /*1c640*/  ISETP.LT.AND P6, PT, R2, UR69, !P4 ;  /* 0x0000004502007c0c */ /* 0x000fc4000e7c1270 */
[----:B------:R-:W-:Y:S01]  /*1c650*/  ISETP.GE.AND P5, PT, R133, UR49, PT ;  /* 0x0000003185007c0c */ /* 0x000fe2000bfa6270 */
[----:B------:R-:W-:Y:S02]  /*1c660*/  IMAD.MOV.U32 R133, RZ, RZ, R135 ;  /* 0x000000ffff857224 */ /* 0x000fe400078e0087 */
[C---:B------:R-:W-:Y:S01]  /*1c670*/  VIADD R138, R142.reuse, UR60 ;  /* 0x0000003c8e8a7c36 */ /* 0x040fe20008000000 */
[----:B------:R-:W-:Y:S01]  /*1c680*/  IADD3 R142, P3, PT, R142, R198, RZ ;  /* 0x000000c68e8e7210 */ /* 0x000fe20007f7e0ff */
[----:B------:R-:W0:Y:S01]  /*1c690*/  LDCU UR69, c[0x0][0x398] ;  /* 0x00007300ff4577ac */ /* 0x000e220008000800 */
[----:B------:R-:W-:-:S03]  /*1c6a0*/  SHF.R.S32.HI R133, RZ, 0x8, R133 ;  /* 0x00000008ff857819 */ /* 0x000fc60000011485 */
[----:B------:R-:W-:Y:S01]  /*1c6b0*/  IMAD.X R143, R132, 0x1, R199, P3 ;  /* 0x00000001848f7824 */ /* 0x000fe200018e06c7 */
[----:B------:R-:W-:Y:S01]  /*1c6c0*/  ISETP.LT.AND P4, PT, R3, UR50, !P4 ;  /* 0x0000003203007c0c */ /* 0x000fe2000e781270 */
[----:B------:R2:W-:Y:S01]  /*1c6d0*/  @P6 STG.E.U8 desc[UR24][R140.64], R133 ;  /* 0x000000858c006986 */ /* 0x0005e2000c101118 */
[----:B------:R-:W-:Y:S02]  /*1c6e0*/  PRMT R135, R174, 0x9910, RZ ;  /* 0x00009910ae877816 */ /* 0x000fe400000000ff */
[----:B---3--:R-:W-:Y:S01]  /*1c6f0*/  F2FP.SATFINITE.E5M2.F32.PACK_AB_MERGE_C R134, R134, R139, RZ ;  /* 0x0000008b8686723e */ /* 0x008fe200048060ff */
[----:B------:R-:W-:Y:S01]  /*1c700*/  VIADD R132, R0, 0x6d ;  /* 0x0000006d00847836 */ /* 0x000fe20000000000 */
[----:B--2---:R-:W-:Y:S01]  /*1c710*/  SHF.R.S32.HI R133, RZ, 0x1f, R138 ;  /* 0x0000001fff857819 */ /* 0x004fe2000001148a */
[----:B------:R-:W2:Y:S01]  /*1c720*/  LDCU UR49, c[0x0][0x39c] ;  /* 0x00007380ff3177ac */ /* 0x000ea20008000800 */
[----:B------:R-:W-:Y:S01]  /*1c730*/  IADD3 R140, P3, PT, R138, R197, RZ ;  /* 0x000000c58a8c7210 */ /* 0x000fe20007f7e0ff */
[----:B------:R-:W3:Y:S04]  /*1c740*/  LDCU UR50, c[0x0][0x39c] ;  /* 0x00007380ff3277ac */ /* 0x000ee80008000800 */
[----:B------:R-:W-:Y:S01]  /*1c750*/  IMAD.X R141, R133, 0x1, R196, P3 ;  /* 0x00000001858d7824 */ /* 0x000fe200018e06c4 */
[----:B------:R-:W-:Y:S01]  /*1c760*/  ISETP.LT.AND P3, PT, R2, UR55, !P5 ;  /* 0x0000003702007c0c */ /* 0x000fe2000ef61270 */
[----:B------:R-:W0:Y:S01]  /*1c770*/  LDCU UR55, c[0x0][0x398] ;  /* 0x00007300ff3777ac */ /* 0x000e220008000800 */
[----:B------:R-:W-:-:S05]  /*1c780*/  SHF.R.S32.HI R135, RZ, 0x8, R135 ;  /* 0x00000008ff877819 */ /* 0x000fca0000011487 */
[----:B------:R0:W-:Y:S06]  /*1c790*/  @P4 STG.E.U8 desc[UR24][R170.64], R135 ;  /* 0x00000087aa004986 */ /* 0x0001ec000c101118 */
[----:B------:R1:W-:Y:S04]  /*1c7a0*/  @P3 STG.E.U8 desc[UR24][R176.64], R134 ;  /* 0x00000086b0003986 */ /* 0x0003e8000c101118 */
[----:B0-----:R-:W2:Y:S04]  /*1c7b0*/  LDL.LU.64 R170, [R1+0xa00] ;  /* 0x000a000001aa7983 */ /* 0x001ea80000300a00 */
[----:B-1----:R-:W2:Y:S01]  /*1c7c0*/  LDL.LU.64 R176, [R1+0xcc0] ;  /* 0x000cc00001b07983 */ /* 0x002ea20000300a00 */
[----:B------:R-:W-:Y:S01]  /*1c7d0*/  ISETP.LT.AND P5, PT, R3, UR65, !P5 ;  /* 0x0000004103007c0c */ /* 0x000fe2000efa1270 */
[----:B------:R-:W0:Y:S01]  /*1c7e0*/  LDCU UR65, c[0x0][0x398] ;  /* 0x00007300ff4177ac */ /* 0x000e220008000800 */
[----:B------:R-:W-:Y:S01]  /*1c7f0*/  ISETP.GE.AND P6, PT, R132, UR51, PT ;  /* 0x0000003384007c0c */ /* 0x000fe2000bfc6270 */
[----:B------:R-:W-:Y:S01]  /*1c800*/  VIADD R132, R0, 0x6e ;  /* 0x0000006e00847836 */ /* 0x000fe20000000000 */
[----:B------:R-:W-:Y:S01]  /*1c810*/  PRMT R134, R134, 0x9910, RZ ;  /* 0x0000991086867816 */ /* 0x000fe200000000ff */
[----:B------:R-:W1:Y:S03]  /*1c820*/  LDCU UR51, c[0x0][0x39c] ;  /* 0x00007380ff3377ac */ /* 0x000e660008000800 */
[----:B------:R-:W-:Y:S01]  /*1c830*/  ISETP.GE.AND P4, PT, R132, UR52, PT ;  /* 0x0000003484007c0c */ /* 0x000fe2000bf86270 */
[----:B------:R-:W-:Y:S01]  /*1c840*/  VIADD R132, R0, 0x6f ;  /* 0x0000006f00847836 */ /* 0x000fe20000000000 */
        /* <DEDUP_REMOVED lines=8> */
[----:B------:R-:W-:Y:S01]  /*1c8d0*/  ISETP.LT.AND P3, PT, R2, UR69, !P6 ;  /* 0x0000004502007c0c */ /* 0x000fe2000f761270 */
[----:B------:R-:W0:Y:S01]  /*1c8e0*/  LDCU UR69, c[0x0][0x398] ;  /* 0x00007300ff4577ac */ /* 0x000e220008000800 */
[----:B------:R-:W-:-:S02]  /*1c8f0*/  PRMT R176, R176, 0x9910, RZ ;  /* 0x00009910b0b07816 */ /* 0x000fc400000000ff */
[C---:B------:R-:W-:Y:S01]  /*1c900*/  ISETP.LT.AND P6, PT, R3.reuse, UR55, !P6 ;  /* 0x0000003703007c0c */ /* 0x040fe2000f7c1270 */
[----:B------:R-:W0:Y:S08]  /*1c910*/  LDCU UR55, c[0x0][0x398] ;  /* 0x00007300ff3777ac */ /* 0x000e300008000800 */
[----:B--2---:R2:W-:Y:S01]  /*1c920*/  @P3 STG.E.U8 desc[UR24][R134.64], R132 ;  /* 0x0000008486003986 */ /* 0x0045e2000c101118 */
[----:B------:R-:W-:Y:S01]  /*1c930*/  ISETP.LT.AND P3, PT, R2, UR65, !P4 ;  /* 0x0000004102007c0c */ /* 0x000fe2000e761270 */
[----:B------:R-:W0:Y:S01]  /*1c940*/  LDCU UR65, c[0x0][0x398] ;  /* 0x00007300ff4177ac */ /* 0x000e220008000800 */
[----:B------:R-:W-:-:S02]  /*1c950*/  ISETP.LT.AND P4, PT, R3, UR71, !P4 ;  /* 0x0000004703007c0c */ /* 0x000fc4000e781270 */
[----:B------:R-:W-:Y:S01]  /*1c960*/  F2FP.SATFINITE.E5M2.F32.PACK_AB_MERGE_C R178, R179, R178, RZ ;  /* 0x000000b2b3b2723e */ /* 0x000fe200048060ff */
[----:B------:R-:W1:Y:S01]  /*1c970*/  LDCU UR71, c[0x0][0x398] ;  /* 0x00007300ff4777ac */ /* 0x000e620008000800 */
[----:B--2---:R-:W-:Y:S01]  /*1c980*/  IMAD.MOV.U32 R132, RZ, RZ, R176 ;  /* 0x000000ffff847224 */ /* 0x004fe200078e00b0 */
[----:B------:R-:W-:Y:S01]  /*1c990*/  F2FP.SATFINITE.E5M2.F32.PACK_AB_MERGE_C R134, R252, R175, RZ ;  /* 0x000000affc86723e */ /* 0x000fe200048060ff */
[----:B------:R-:W2:Y:S03]  /*1c9a0*/  LDL.LU.64 R176, [R1+0x9f0] ;  /* 0x0009f00001b07983 */ /* 0x000ea60000300a00 */
[----:B------:R-:W-:Y:S01]  /*1c9b0*/  SHF.R.S32.HI R132, RZ, 0x8, R132 ;  /* 0x00000008ff847819 */ /* 0x000fe20000011484 */
[----:B------:R-:W3:Y:S01]  /*1c9c0*/  LDL.LU.64 R174, [R1+0x9e8] ;  /* 0x0009e80001ae7983 */ /* 0x000ee20000300a00 */
[----:B------:R-:W-:-:S03]  /*1c9d0*/  PRMT R135, R134, 0x9910, RZ ;  /* 0x0000991086877816 */ /* 0x000fc600000000ff */
[----:B------:R1:W-:Y:S01]  /*1c9e0*/  @P6 STG.E.U8 desc[UR24][R172.64], R132 ;  /* 0x00000084ac006986 */ /* 0x0003e2000c101118 */
[----:B0-----:R-:W-:Y:S01]  /*1c9f0*/  ISETP.LT.AND P6, PT, R2, UR69, !P5 ;  /* 0x0000004502007c0c */ /* 0x001fe2000efc1270 */
[----:B------:R-:W0:Y:S02]  /*1ca00*/  LDCU UR69, c[0x0][0x398] ;  /* 0x00007300ff4577ac */ /* 0x000e240008000800 */
[----:B------:R0:W-:Y:S01]  /*1ca10*/  @P3 STG.E.U8 desc[UR24][R170.64], R134 ;  /* 0x00000086aa003986 */ /* 0x0001e2000c101118 */
[----:B-1----:R-:W-:-:S03]  /*1ca20*/  VIADD R132, R0, 0x70 ;  /* 0x0000007000847836 */ /* 0x002fc60000000000 */
[----:B------:R-:W-:Y:S02]  /*1ca30*/  @P4 STG.E.U8 desc[UR24][R136.64], R178 ;  /* 0x000000b288004986 */ /* 0x000fe4000c101118 */
[----:B------:R-:W-:Y:S01]  /*1ca40*/  ISETP.GE.AND P3, PT, R132, UR54, PT ;  /* 0x0000003684007c0c */ /* 0x000fe2000bf66270 */
[----:B------:R-:W-:Y:S02]  /*1ca50*/  IMAD.MOV.U32 R132, RZ, RZ, R135 ;  /* 0x000000ffff847224 */ /* 0x000fe400078e0087 */
[C---:B0-----:R-:W-:Y:S01]  /*1ca60*/  VIADD R134, R138.reuse, UR60 ;  /* 0x0000003c8a867c36 */ /* 0x041fe20008000000 */
[----:B------:R-:W-:Y:S01]  /*1ca70*/  IADD3 R138, P4, PT, R138, R198, RZ ;  /* 0x000000c68a8a7210 */ /* 0x000fe20007f9e0ff */
[----:B------:R-:W3:Y:S01]  /*1ca80*/  LDL.LU R135, [R1+0x3c4] ;  /* 0x0003c40001877983 */ /* 0x000ee20000300800 */
[----:B------:R-:W-:Y:S01]  /*1ca90*/  SHF.R.S32.HI R132, RZ, 0x8, R132 ;  /* 0x00000008ff847819 */ /* 0x000fe20000011484 */
[----:B------:R-:W0:Y:S02]  /*1caa0*/  LDCU UR54, c[0x0][0x39c] ;  /* 0x00007380ff3677ac */ /* 0x000e240008000800 */
[----:B------:R-:W-:-:S02]  /*1cab0*/  IMAD.X R139, R133, 0x1, R199, P4 ;  /* 0x00000001858b7824 */ /* 0x000fc400020e06c7 */
[----:B------:R1:W-:Y:S01]  /*1cac0*/  @P6 STG.E.U8 desc[UR24][R180.64], R132 ;  /* 0x00000084b4006986 */ /* 0x0003e2000c101118 */
[----:B------:R-:W-:Y:S01]  /*1cad0*/  VIADD R133, R0, 0x71 ;  /* 0x0000007100857836 */ /* 0x000fe20000000000 */
[----:B------:R-:W-:-:S04]  /*1cae0*/  PRMT R170, R178, 0x9910, RZ ;  /* 0x00009910b2aa7816 */ /* 0x000fc800000000ff */
[----:B------:R-:W-:Y:S01]  /*1caf0*/  ISETP.GE.AND P6, PT, R133, UR56, PT ;  /* 0x0000003885007c0c */ /* 0x000fe2000bfc6270 */
[----:B------:R-:W0:Y:S01]  /*1cb00*/  LDCU UR56, c[0x0][0x39c] ;  /* 0x00007380ff3877ac */ /* 0x000e220008000800 */
[----:B-1----:R-:W3:Y:S04]  /*1cb10*/  LDL.LU.64 R180, [R1+0xcb0] ;  /* 0x000cb00001b47983 */ /* 0x002ee80000300a00 */
[----:B------:R-:W4:Y:S04]  /*1cb20*/  LDL.LU R252, [R1+0x3c8] ;  /* 0x0003c80001fc7983 */ /* 0x000f280000300800 */
[----:B------:R-:W4:Y:S04]  /*1cb30*/  LDL.LU R171, [R1+0x3cc] ;  /* 0x0003cc0001ab7983 */ /* 0x000f280000300800 */
[----:B------:R-:W4:Y:S04]  /*1cb40*/  LDL.LU.64 R172, [R1+0x9d0] ;  /* 0x0009d00001ac7983 */ /* 0x000f280000300a00 */
[----:B------:R-:W4:Y:S04]  /*1cb50*/  LDL.LU.64 R178, [R1+0x9d8] ;  /* 0x0009d80001b27983 */ /* 0x000f280000300a00 */
[----:B------:R-:W4:Y:S01]  /*1cb60*/  LDL.LU R133, [R1+0x3c0] ;  /* 0x0003c00001857983 */ /* 0x000f220000300800 */
[----:B------:R-:W-:-:S02]  /*1cb70*/  SHF.R.S32.HI R132, RZ, 0x1f, R134 ;  /* 0x0000001fff847819 */ /* 0x000fc40000011486 */
[----:B------:R-:W-:Y:S02]  /*1cb80*/  IADD3 R136, P4, PT, R134, R197, RZ ;  /* 0x000000c586887210 */ /* 0x000fe40007f9e0ff */
[C---:B------:R-:W-:Y:S01]  /*1cb90*/  ISETP.LT.AND P5, PT, R3.reuse, UR55, !P5 ;  /* 0x0000003703007c0c */ /* 0x040fe2000efa1270 */
[----:B------:R-:W1:Y:S02]  /*1cba0*/  LDCU UR55, c[0x0][0x39c] ;  /* 0x00007380ff3777ac */ /* 0x000e640008000800 */
[----:B------:R-:W-:Y:S01]  /*1cbb0*/  IMAD.X R137, R132, 0x1, R196, P4 ;  /* 0x0000000184897824 */ /* 0x000fe200020e06c4 */
[----:B------:R-:W-:Y:S01]  /*1cbc0*/  ISETP.LT.AND P4, PT, R2, UR69, !P3 ;  /* 0x0000004502007c0c */ /* 0x000fe2000df81270 */
[----:B------:R-:W0:Y:S01]  /*1cbd0*/  LDCU UR69, c[0x0][0x398] ;  /* 0x00007300ff4577ac */ /* 0x000e220008000800 */
[----:B------:R-:W-:Y:S02]  /*1cbe0*/  ISETP.LT.AND P3, PT, R3, UR71, !P3 ;  /* 0x0000004703007c0c */ /* 0x000fe4000df61270 */
[----:B------:R-:W-:Y:S01]  /*1cbf0*/  SHF.R.S32.HI R170, RZ, 0x8, R170 ;  /* 0x00000008ffaa7819 */ /* 0x000fe200000114aa */
[----:B------:R-:W0:Y:S04]  /*1cc00*/  LDCU UR71, c[0x0][0x398] ;  /* 0x00007300ff4777ac */ /* 0x000e280008000800 */
[----:B--2---:R2:W-:Y:S04]  /*1cc10*/  @P5 STG.E.U8 desc[UR24][R176.64], R170 ;  /* 0x000000aab0005986 */ /* 0x0045e8000c101118 */
[----:B--2---:R-:W2:Y:S01]  /*1cc20*/  LDL.LU.64 R176, [R1+0x9c8] ;  /* 0x0009c80001b07983 */ /* 0x004ea20000300a00 */
[----:B---3--:R-:W-:-:S02]  /*1cc30*/  F2FP.SATFINITE.E5M2.F32.PACK_AB_MERGE_C R180, R181, R180, RZ ;  /* 0x000000b4b5b4723e */ /* 0x008fc400048060ff */
[----:B----4-:R-:W-:-:S05]  /*1cc40*/  F2FP.SATFINITE.E5M2.F32.PACK_AB_MERGE_C R135, R135, R133, RZ ;  /* 0x000000858787723e */ /* 0x010fca00048060ff */
[----:B------:R3:W-:Y:S04]  /*1cc50*/  @P4 STG.E.U8 desc[UR24][R174.64], R135 ;  /* 0x00000087ae004986 */ /* 0x0007e8000c101118 */
[----:B------:R4:W-:Y:S04]  /*1cc60*/  @P3 STG.E.U8 desc[UR24][R182.64], R180 ;  /* 0x000000b4b6003986 */ /* 0x0009e8000c101118 */
[----:B---3--:R-:W3:Y:S04]  /*1cc70*/  LDL.LU.64 R174, [R1+0x9b0] ;  /* 0x0009b00001ae7983 */ /* 0x008ee80000300a00 */
[----:B----4-:R-:W4:Y:S01]  /*1cc80*/  LDL.LU.64 R182, [R1+0xca8] ;  /* 0x000ca80001b67983 */ /* 0x010f220000300a00 */
[----:B------:R-:W-:Y:S01]  /*1cc90*/  VIADD R133, R0, 0x72 ;  /* 0x0000007200857836 */ /* 0x000fe20000000000 */
[----:B------:R-:W-:Y:S01]  /*1cca0*/  ISETP.LT.AND P4, PT, R2, UR65, !P6 ;  /* 0x0000004102007c0c */ /* 0x000fe2000f781270 */
[----:B------:R-:W1:Y:S01]  /*1ccb0*/  LDCU UR65, c[0x0][0x398] ;  /* 0x00007300ff4177ac */ /* 0x000e620008000800 */
[----:B------:R-:W-:Y:S01]  /*1ccc0*/  PRMT R135, R135, 0x9910, RZ ;  /* 0x0000991087877816 */ /* 0x000fe200000000ff */
[----:B------:R-:W3:Y:S01]  /*1ccd0*/  LDL.LU R181, [R1+0x3d0] ;  /* 0x0003d00001b57983 */ /* 0x000ee20000300800 */
[----:B------:R-:W-:Y:S01]  /*1cce0*/  ISETP.GE.AND P5, PT, R133, UR57, PT ;  /* 0x0000003985007c0c */ /* 0x000fe2000bfa6270 */
[----:B------:R-:W-:Y:S01]  /*1ccf0*/  VIADD R133, R0, 0x73 ;  /* 0x0000007300857836 */ /* 0x000fe20000000000 */
[----:B------:R-:W-:Y:S01]  /*1cd00*/  PRMT R180, R180, 0x9910, RZ ;  /* 0x00009910b4b47816 */ /* 0x000fe200000000ff */
[----:B------:R-:W1:Y:S03]  /*1cd10*/  LDCU UR57, c[0x0][0x39c] ;  /* 0x00007380ff3977ac */ /* 0x000e660008000800 */
[----:B------:R-:W-:Y:S01]  /*1cd20*/  ISETP.GE.AND P3, PT, R133, UR58, PT ;  /* 0x0000003a85007c0c */ /* 0x000fe2000bf66270 */
[----:B------:R-:W1:Y:S01]  /*1cd30*/  LDCU UR58, c[0x0][0x39c] ;  /* 0x00007380ff3a77ac */ /* 0x000e620008000800 */
[----:B------:R-:W-:-:S02]  /*1cd40*/  SHF.R.S32.HI R133, RZ, 0x8, R135 ;  /* 0x00000008ff857819 */ /* 0x000fc40000011487 */
[----:B0-----:R-:W-:Y:S01]  /*1cd50*/  ISETP.LT.AND P6, PT, R3, UR69, !P6 ;  /* 0x0000004503007c0c */ /* 0x001fe2000f7c1270 */
[----:B------:R-:W0:Y:S02]  /*1cd60*/  LDCU UR69, c[0x0][0x398] ;  /* 0x00007300ff4577ac */ /* 0x000e240008000800 */
[----:B------:R1:W-:Y:S01]  /*1cd70*/  @P4 STG.E.U8 desc[UR24][R178.64], R133 ;  /* 0x00000085b2004986 */ /* 0x0003e2000c101118 */
[----:B------:R-:W-:Y:S01]  /*1cd80*/  ISETP.LT.AND P4, PT, R2, UR71, !P5 ;  /* 0x0000004702007c0c */ /* 0x000fe2000ef81270 */
[----:B------:R-:W0:Y:S01]  /*1cd90*/  LDCU UR71, c[0x0][0x398] ;  /* 0x00007300ff4777ac */ /* 0x000e220008000800 */
[----:B------:R-:W-:Y:S01]  /*1cda0*/  F2FP.SATFINITE.E5M2.F32.PACK_AB_MERGE_C R135, R171, R252, RZ ;  /* 0x000000fcab87723e */ /* 0x000fe200048060ff */
[----:B-1----:R-:W-:-:S05]  /*1cdb0*/  IMAD.MOV.U32 R133, RZ, RZ, R180 ;  /* 0x000000ffff857224 */ /* 0x002fca00078e00b4 */
[----:B------:R-:W-:Y:S02]  /*1cdc0*/  SHF.R.S32.HI R133, RZ, 0x8, R133 ;  /* 0x00000008ff857819 */ /* 0x000fe40000011485 */
[----:B------:R-:W-:-:S03]  /*1cdd0*/  PRMT R170, R135, 0x9910, RZ ;  /* 0x0000991087aa7816 */ /* 0x000fc600000000ff */
[----:B------:R1:W-:Y:S01]  /*1cde0*/  @P6 STG.E.U8 desc[UR24][R172.64], R133 ;  /* 0x00000085ac006986 */ /* 0x0003e2000c101118 */
[----:B------:R-:W-:Y:S01]  /*1cdf0*/  ISETP.LT.AND P5, PT, R3, UR73, !P5 ;  /* 0x0000004903007c0c */ /* 0x000fe2000efa1270 */
[----:B------:R-:W0:Y:S01]  /*1ce00*/  LDCU UR73, c[0x0][0x398] ;  /* 0x00007300ff4977ac */ /* 0x000e220008000800 */
[----:B------:R-:W-:Y:S01]  /*1ce10*/  ISETP.LT.AND P6, PT, R2, UR65, !P3 ;  /* 0x0000004102007c0c */ /* 0x000fe2000dfc1270 */
[C---:B-1----:R-:W-:Y:S01]  /*1ce20*/  VIADD R133, R0.reuse, 0x74 ;  /* 0x0000007400857836 */ /* 0x042fe20000000000 */
[----:B------:R-:W5:Y:S01]  /*1ce30*/  LDL.LU R173, [R1+0x3d4] ;  /* 0x0003d40001ad7983 */ /* 0x000f620000300800 */
[----:B------:R-:W1:Y:S03]  /*1ce40*/  LDCU UR65, c[0x0][0x398] ;  /* 0x00007300ff4177ac */ /* 0x000e660008000800 */
[----:B------:R-:W5:Y:S04]  /*1ce50*/  LDL.LU.64 R178, [R1+0x9b8] ;  /* 0x0009b80001b27983 */ /* 0x000f680000300a00 */
[----:B--2---:R2:W-:Y:S01]  /*1ce60*/  @P4 STG.E.U8 desc[UR24][R176.64], R135 ;  /* 0x00000087b0004986 */ /* 0x0045e2000c101118 */
[----:B------:R-:W-:Y:S01]  /*1ce70*/  ISETP.GE.AND P4, PT, R133, UR59, PT ;  /* 0x0000003b85007c0c */ /* 0x000fe2000bf86270 */
[----:B------:R-:W-:Y:S01]  /*1ce80*/  IMAD.MOV.U32 R133, RZ, RZ, R170 ;  /* 0x000000ffff857224 */ /* 0x000fe200078e00aa */
[----:B----4-:R-:W-:Y:S01]  /*1ce90*/  F2FP.SATFINITE.E5M2.F32.PACK_AB_MERGE_C R182, R183, R182, RZ ;  /* 0x000000b6b7b6723e */ /* 0x010fe200048060ff */
[----:B--2---:R-:W2:Y:S03]  /*1cea0*/  LDL.LU.64 R176, [R1+0x9a8] ;  /* 0x0009a80001b07983 */ /* 0x004ea60000300a00 */
[----:B------:R-:W-:Y:S01]  /*1ceb0*/  SHF.R.S32.HI R133, RZ, 0x8, R133 ;  /* 0x00000008ff857819 */ /* 0x000fe20000011485 */
[----:B------:R-:W-:Y:S01]  /*1cec0*/  VIADD R172, R0, 0x75 ;  /* 0x0000007500ac7836 */ /* 0x000fe20000000000 */
[----:B0-----:R-:W-:Y:S01]  /*1ced0*/  ISETP.LT.AND P3, PT, R3, UR69, !P3 ;  /* 0x0000004503007c0c */ /* 0x001fe2000df61270 */
[----:B---3--:R-:W-:Y:S01]  /*1cee0*/  @P5 STG.E.U8 desc[UR24][R174.64], R182 ;  /* 0x000000b6ae005986 */ /* 0x008fe2000c101118 */
[----:B-----5:R-:W-:-:S03]  /*1cef0*/  F2FP.SATFINITE.E5M2.F32.PACK_AB_MERGE_C R173, R173, R181, RZ ;  /* 0x000000b5adad723e */ /* 0x020fc600048060ff */
[----:B------:R0:W-:Y:S01]  /*1cf00*/  @P6 STG.E.U8 desc[UR24][R184.64], R133 ;  /* 0x00000085b8006986 */ /* 0x0001e2000c101118 */
[----:B------:R-:W-:Y:S01]  /*1cf10*/  VIADD R170, R134, UR60 ;  /* 0x0000003c86aa7c36 */ /* 0x000fe20008000000 */
[----:B------:R-:W3:Y:S01]  /*1cf20*/  LDCU UR69, c[0x0][0x398] ;  /* 0x00007300ff4577ac */ /* 0x000ee20008000800 */
[----:B------:R-:W4:Y:S01]  /*1cf30*/  LDCU UR59, c[0x0][0x39c] ;  /* 0x00007380ff3b77ac */ /* 0x000f220008000800 */
[----:B0-----:R-:W5:Y:S01]  /*1cf40*/  LDL.LU.64 R184, [R1+0xca0] ;  /* 0x000ca00001b87983 */ /* 0x001f620000300a00 */
[----:B------:R-:W-:Y:S01]  /*1cf50*/  PRMT R174, R182, 0x9910, RZ ;  /* 0x00009910b6ae7816 */ /* 0x000fe200000000ff */
[----:B------:R-:W0:Y:S02]  /*1cf60*/  LDCU UR60, c[0x0][0x39c] ;  /* 0x00007380ff3c77ac */ /* 0x000e240008000800 */
[----:B------:R-:W3:Y:S04]  /*1cf70*/  LDL.LU R175, [R1+0x3d8] ;  /* 0x0003d80001af7983 */ /* 0x000ee80000300800 */
[----:B------:R-:W3:Y:S04]  /*1cf80*/  LDL.LU R252, [R1+0x3dc] ;  /* 0x0003dc0001fc7983 */ /* 0x000ee80000300800 */
[----:B------:R-:W3:Y:S01]  /*1cf90*/  LDL.LU.64 R182, [R1+0x998] ;  /* 0x0009980001b67983 */ /* 0x000ee20000300a00 */
[----:B------:R-:W-:Y:S01]  /*1cfa0*/  ISETP.LT.AND P6, PT, R2, UR71, !P4 ;  /* 0x0000004702007c0c */ /* 0x000fe2000e7c1270 */
[----:B------:R-:W0:Y:S01]  /*1cfb0*/  LDCU UR71, c[0x0][0x398] ;  /* 0x00007300ff4777ac */ /* 0x000e220008000800 */
[----:B------:R-:W-:Y:S01]  /*1cfc0*/  ISETP.LT.AND P4, PT, R3, UR73, !P4 ;  /* 0x0000004903007c0c */ /* 0x000fe2000e781270 */
[----:B------:R-:W3:Y:S01]  /*1cfd0*/  LDL.LU.64 R180, [R1+0x990] ;  /* 0x0009900001b47983 */ /* 0x000ee20000300a00 */
[----:B------:R-:W-:Y:S01]  /*1cfe0*/  SHF.R.S32.HI R174, RZ, 0x8, R174 ;  /* 0x00000008ffae7819 */ /* 0x000fe200000114ae */
[----:B------:R-:W0:Y:S04]  /*1cff0*/  LDCU UR73, c[0x0][0x398] ;  /* 0x00007300ff4977ac */ /* 0x000e280008000800 */
[----:B------:R1:W-:Y:S04]  /*1d000*/  @P3 STG.E.U8 desc[UR24][R178.64], R174 ;  /* 0x000000aeb2003986 */ /* 0x0003e8000c101118 */
[----:B-1----:R-:W3:Y:S04]  /*1d010*/  LDL.LU.64 R178, [R1+0x988] ;  /* 0x0009880001b27983 */ /* 0x002ee80000300a00 */
[----:B--2---:R1:W-:Y:S04]  /*1d020*/  @P6 STG.E.U8 desc[UR24][R176.64], R173 ;  /* 0x000000adb0006986 */ /* 0x0043e8000c101118 */
[----:B-1----:R-:W2:Y:S01]  /*1d030*/  LDL.LU.64 R176, [R1+0x980] ;  /* 0x0009800001b07983 */ /* 0x002ea20000300a00 */
[----:B-----5:R-:W-:-:S05]  /*1d040*/  F2FP.SATFINITE.E5M2.F32.PACK_AB_MERGE_C R184, R185, R184, RZ ;  /* 0x000000b8b9b8723e */ /* 0x020fca00048060ff */
[----:B------:R1:W-:Y:S04]  /*1d050*/  @P4 STG.E.U8 desc[UR24][R186.64], R184 ;  /* 0x000000b8ba004986 */ /* 0x0003e8000c101118 */
[----:B-1----:R-:W5:Y:S01]  /*1d060*/  LDL.LU.64 R186, [R1+0xc98] ;  /* 0x000c980001ba7983 */ /* 0x002f620000300a00 */
[----:B------:R-:W-:Y:S02]  /*1d070*/  IADD3 R134, P5, PT, R134, R198, RZ ;  /* 0x000000c686867210 */ /* 0x000fe40007fbe0ff */
[----:B------:R-:W-:-:S03]  /*1d080*/  SHF.R.S32.HI R171, RZ, 0x1f, R170 ;  /* 0x0000001fffab7819 */ /* 0x000fc600000114aa */
[----:B------:R-:W-:Y:S01]  /*1d090*/  IMAD.X R135, R132, 0x1, R199, P5 ;  /* 0x0000000184877824 */ /* 0x000fe200028e06c7 */
[----:B------:R-:W-:-:S05]  /*1d0a0*/  IADD3 R132, P5, PT, R170, R197, RZ ;  /* 0x000000c5aa847210 */ /* 0x000fca0007fbe0ff */
[----:B------:R-:W-:Y:S01]  /*1d0b0*/  IMAD.X R133, R171, 0x1, R196, P5 ;  /* 0x00000001ab857824 */ /* 0x000fe200028e06c4 */
[----:B------:R-:W-:Y:S01]  /*1d0c0*/  ISETP.GE.AND P5, PT, R172, UR61, PT ;  /* 0x0000003dac007c0c */ /* 0x000fe2000bfa6270 */
[----:B------:R-:W-:Y:S01]  /*1d0d0*/  VIADD R172, R0, 0x76 ;  /* 0x0000007600ac7836 */ /* 0x000fe20000000000 */
[----:B------:R-:W-:Y:S01]  /*1d0e0*/  PRMT R173, R173, 0x9910, RZ ;  /* 0x00009910adad7816 */ /* 0x000fe200000000ff */
[----:B------:R-:W4:Y:S01]  /*1d0f0*/  LDL.LU R196, [R1+0x3e0] ;  /* 0x0003e00001c47983 */ /* 0x000f220000300800 */
[----:B------:R-:W-:Y:S01]  /*1d100*/  ISETP.LT.AND P6, PT, R2, UR65, !P5 ;  /* 0x0000004102007c0c */ /* 0x000fe2000efc1270 */
[----:B------:R-:W1:Y:S01]  /*1d110*/  LDCU UR65, c[0x0][0x398] ;  /* 0x00007300ff4177ac */ /* 0x000e620008000800 */
[----:B------:R-:W-:Y:S01]  /*1d120*/  ISETP.GE.AND P3, PT, R172, UR62, PT ;  /* 0x0000003eac007c0c */ /* 0x000fe2000bf66270 */
[----:B------:R-:W-:Y:S01]  /*1d130*/  VIADD R172, R0, 0x77 ;  /* 0x0000007700ac7836 */ /* 0x000fe20000000000 */
[----:B------:R-:W-:Y:S01]  /*1d140*/  PRMT R184, R184, 0x9910, RZ ;  /* 0x00009910b8b87816 */ /* 0x000fe200000000ff */
[----:B------:R-:W4:Y:S01]  /*1d150*/  LDL.LU R197, [R1+0x3e4] ;  /* 0x0003e40001c57983 */ /* 0x000f220000300800 */
[----:B---3--:R-:W-:Y:S01]  /*1d160*/  ISETP.LT.AND P5, PT, R3, UR69, !P5 ;  /* 0x0000004503007c0c */ /* 0x008fe2000efa1270 */
[----:B------:R-:W3:Y:S01]  /*1d170*/  LDCU UR69, c[0x0][0x398] ;  /* 0x00007300ff4577ac */ /* 0x000ee20008000800 */
[----:B------:R-:W-:-:S02]  /*1d180*/  ISETP.GE.AND P4, PT, R172, UR63, PT ;  /* 0x0000003fac007c0c */ /* 0x000fc4000bf86270 */
[----:B------:R-:W-:Y:S01]  /*1d190*/  SHF.R.S32.HI R172, RZ, 0x8, R173 ;  /* 0x00000008ffac7819 */ /* 0x000fe200000114ad */
[----:B------:R-:W1:Y:S04]  /*1d1a0*/  LDCU UR61, c[0x0][0x39c] ;  /* 0x00007380ff3d77ac */ /* 0x000e680008000800 */
[----:B------:R3:W-:Y:S01]  /*1d1b0*/  @P6 STG.E.U8 desc[UR24][R182.64], R172 ;  /* 0x000000acb6006986 */ /* 0x0007e2000c101118 */
[----:B0-----:R-:W-:Y:S01]  /*1d1c0*/  ISETP.LT.AND P6, PT, R2, UR71, !P3 ;  /* 0x0000004702007c0c */ /* 0x001fe2000dfc1270 */
[----:B------:R-:W0:Y:S01]  /*1d1d0*/  LDCU UR71, c[0x0][0x398] ;  /* 0x00007300ff4777ac */ /* 0x000e220008000800 */
[----:B------:R-:W0:Y:S01]  /*1d1e0*/  LDCU UR62, c[0x0][0x39c] ;  /* 0x00007380ff3e77ac */ /* 0x000e220008000800 */
[----:B------:R-:W0:Y:S01]  /*1d1f0*/  LDCU UR63, c[0x0][0x39c] ;  /* 0x00007380ff3f77ac */ /* 0x000e220008000800 */
[----:B---3--:R-:W-:Y:S01]  /*1d200*/  IMAD.MOV.U32 R172, RZ, RZ, R184 ;  /* 0x000000ffffac7224 */ /* 0x008fe200078e00b8 */
[----:B------:R-:W-:Y:S01]  /*1d210*/  F2FP.SATFINITE.E5M2.F32.PACK_AB_MERGE_C R173, R252, R175, RZ ;  /* 0x000000affcad723e */ /* 0x000fe200048060ff */
[----:B------:R-:W3:Y:S03]  /*1d220*/  LDL.LU.64 R182, [R1+0x970] ;  /* 0x0009700001b67983 */ /* 0x000ee60000300a00 */
[----:B------:R-:W-:-:S02]  /*1d230*/  SHF.R.S32.HI R172, RZ, 0x8, R172 ;  /* 0x00000008ffac7819 */ /* 0x000fc400000114ac */
[----:B-1----:R-:W-:Y:S01]  /*1d240*/  ISETP.LT.AND P3, PT, R3, UR65, !P3 ;  /* 0x0000004103007c0c */ /* 0x002fe2000df61270 */
[----:B------:R-:W1:Y:S02]  /*1d250*/  LDCU UR65, c[0x0][0x39c] ;  /* 0x00007380ff4177ac */ /* 0x000e640008000800 */
[----:B------:R0:W-:Y:S01]  /*1d260*/  @P5 STG.E.U8 desc[UR24][R180.64], R172 ;  /* 0x000000acb4005986 */ /* 0x0001e2000c101118 */
[----:B------:R-:W-:Y:S01]  /*1d270*/  ISETP.LT.AND P5, PT, R2, UR73, !P4 ;  /* 0x0000004902007c0c */ /* 0x000fe2000e7a1270 */
[----:B------:R-:W1:Y:S01]  /*1d280*/  LDCU UR73, c[0x0][0x398] ;  /* 0x00007300ff4977ac */ /* 0x000e620008000800 */
[----:B------:R-:W-:Y:S01]  /*1d290*/  PRMT R174, R173, 0x9910, RZ ;  /* 0x00009910adae7816 */ /* 0x000fe200000000ff */
[----:B------:R1:W-:Y:S01]  /*1d2a0*/  @P6 STG.E.U8 desc[UR24][R178.64], R173 ;  /* 0x000000adb2006986 */ /* 0x0003e2000c101118 */
[----:B0-----:R-:W-:-:S03]  /*1d2b0*/  VIADD R172, R0, 0x78 ;  /* 0x0000007800ac7836 */ /* 0x001fc60000000000 */
[----:B------:R-:W3:Y:S02]  /*1d2c0*/  LDL.LU.64 R180, [R1+0x968] ;  /* 0x0009680001b47983 */ /* 0x000ee40000300a00 */
[----:B------:R-:W-:Y:S02]  /*1d2d0*/  ISETP.GE.AND P6, PT, R172, UR64, PT ;  /* 0x00000040ac007c0c */ /* 0x000fe4000bfc6270 */
[----:B-1----:R-:W3:Y:S01]  /*1d2e0*/  LDL.LU.64 R178, [R1+0x960] ;  /* 0x0009600001b27983 */ /* 0x002ee20000300a00 */
[----:B------:R-:W-:Y:S01]  /*1d2f0*/  SHF.R.S32.HI R172, RZ, 0x8, R174 ;  /* 0x00000008ffac7819 */ /* 0x000fe200000114ae */
[----:B------:R-:W0:Y:S01]  /*1d300*/  LDCU UR64, c[0x0][0x39c] ;  /* 0x00007380ff4077ac */ /* 0x000e220008000800 */
[----:B-----5:R-:W-:-:S05]  /*1d310*/  F2FP.SATFINITE.E5M2.F32.PACK_AB_MERGE_C R186, R187, R186, RZ ;  /* 0x000000babbba723e */ /* 0x020fca00048060ff */
[----:B--2---:R-:W-:Y:S04]  /*1d320*/  @P3 STG.E.U8 desc[UR24][R176.64], R186 ;  /* 0x000000bab0003986 */ /* 0x004fe8000c101118 */
[----:B------:R1:W-:Y:S04]  /*1d330*/  @P5 STG.E.U8 desc[UR24][R188.64], R172 ;  /* 0x000000acbc005986 */ /* 0x0003e8000c101118 */
[----:B-1----:R-:W2:Y:S01]  /*1d340*/  LDL.LU.64 R188, [R1+0xc90] ;  /* 0x000c900001bc7983 */ /* 0x002ea20000300a00 */
[----:B------:R-:W-:Y:S02]  /*1d350*/  IADD3 R198, P3, PT, R170, R198, RZ ;  /* 0x000000c6aac67210 */ /* 0x000fe40007f7e0ff */
[----:B------:R-:W-:Y:S01]  /*1d360*/  ISETP.LT.AND P4, PT, R3, UR69, !P4 ;  /* 0x0000004503007c0c */ /* 0x000fe2000e781270 */
[----:B------:R-:W1:Y:S01]  /*1d370*/  LDCU UR69, c[0x0][0x398] ;  /* 0x00007300ff4577ac */ /* 0x000e620008000800 */
[----:B----4-:R-:W-:Y:S01]  /*1d380*/  F2FP.SATFINITE.E5M2.F32.PACK_AB_MERGE_C R172, R197, R196, RZ ;  /* 0x000000c4c5ac723e */ /* 0x010fe200048060ff */
[----:B------:R-:W-:Y:S01]  /*1d390*/  IMAD.X R199, R171, 0x1, R199, P3 ;  /* 0x00000001abc77824 */ /* 0x000fe200018e06c7 */
[----:B------:R-:W-:Y:S01]  /*1d3a0*/  ISETP.LT.AND P3, PT, R2, UR71, !P6 ;  /* 0x0000004702007c0c */ /* 0x000fe2000f761270 */
[----:B------:R-:W-:Y:S01]  /*1d3b0*/  VIADD R170, R0, 0x79 ;  /* 0x0000007900aa7836 */ /* 0x000fe20000000000 */
[----:B------:R-:W-:Y:S01]  /*1d3c0*/  PRMT R171, R186, 0x9910, RZ ;  /* 0x00009910baab7816 */ /* 0x000fe200000000ff */
[----:B------:R-:W4:Y:S01]  /*1d3d0*/  LDL.LU R175, [R1+0x3e8] ;  /* 0x0003e80001af7983 */ /* 0x000f220000300800 */
[----:B------:R-:W5:Y:S02]  /*1d3e0*/  LDCU UR71, c[0x0][0x398] ;  /* 0x00007300ff4777ac */ /* 0x000f640008000800 */
[----:B------:R-:W-:Y:S01]  /*1d3f0*/  SHF.R.S32.HI R171, RZ, 0x8, R171 ;  /* 0x00000008ffab7819 */ /* 0x000fe200000114ab */
[----:B------:R-:W4:Y:S01]  /*1d400*/  LDL.LU R252, [R1+0x3ec] ;  /* 0x0003ec0001fc7983 */ /* 0x000f220000300800 */
[----:B------:R-:W-:-:S02]  /*1d410*/  ISETP.GE.AND P5, PT, R170, UR66, PT ;  /* 0x00000042aa007c0c */ /* 0x000fc4000bfa6270 */
[----:B------:R-:W-:Y:S01]  /*1d420*/  ISETP.LT.AND P6, PT, R3, UR73, !P6 ;  /* 0x0000004903007c0c */ /* 0x000fe2000f7c1270 */
[----:B------:R-:W4:Y:S01]  /*1d430*/  LDL.LU.64 R176, [R1+0x950] ;  /* 0x0009500001b07983 */ /* 0x000f220000300a00 */
[----:B------:R-:W0:Y:S03]  /*1d440*/  LDCU UR73, c[0x0][0x398] ;  /* 0x00007300ff4977ac */ /* 0x000e260008000800 */
[----:B------:R-:W4:Y:S04]  /*1d450*/  LDL.LU.64 R196, [R1+0x948] ;  /* 0x0009480001c47983 */ /* 0x000f280000300a00 */
[----:B---3--:R3:W-:Y:S01]  /*1d460*/  @P4 STG.E.U8 desc[UR24][R182.64], R171 ;  /* 0x000000abb6004986 */ /* 0x0087e2000c101118 */
[----:B--2---:R-:W-:-:S03]  /*1d470*/  F2FP.SATFINITE.E5M2.F32.PACK_AB_MERGE_C R188, R189, R188, RZ ;  /* 0x000000bcbdbc723e */ /* 0x004fc600048060ff */
[----:B------:R-:W-:Y:S01]  /*1d480*/  @P3 STG.E.U8 desc[UR24][R180.64], R172 ;  /* 0x000000acb4003986 */ /* 0x000fe2000c101118 */
[----:B-1----:R-:W-:Y:S01]  /*1d490*/  ISETP.LT.AND P3, PT, R2, UR69, !P5 ;  /* 0x0000004502007c0c */ /* 0x002fe2000ef61270 */
[----:B------:R-:W-:Y:S01]  /*1d4a0*/  VIADD R170, R0, 0x7a ;  /* 0x0000007a00aa7836 */ /* 0x000fe20000000000 */
[----:B---3--:R-:W-:Y:S01]  /*1d4b0*/  PRMT R171, R172, 0x9910, RZ ;  /* 0x00009910acab7816 */ /* 0x008fe200000000ff */
[----:B------:R-:W-:Y:S01]  /*1d4c0*/  @P6 STG.E.U8 desc[UR24][R178.64], R188 ;  /* 0x000000bcb2006986 */ /* 0x000fe2000c101118 */
[----:B------:R-:W1:Y:S02]  /*1d4d0*/  LDCU UR69, c[0x0][0x398] ;  /* 0x00007300ff4577ac */ /* 0x000e640008000800 */
[----:B------:R-:W-:Y:S01]  /*1d4e0*/  SHF.R.S32.HI R171, RZ, 0x8, R171 ;  /* 0x00000008ffab7819 */ /* 0x000fe200000114ab */
[----:B------:R-:W2:Y:S01]  /*1d4f0*/  LDL.LU.64 R182, [R1+0x940] ;  /* 0x0009400001b67983 */ /* 0x000ea20000300a00 */
[----:B------:R-:W3:Y:S05]  /*1d500*/  LDCU UR66, c[0x0][0x39c] ;  /* 0x00007380ff4277ac */ /* 0x000eea0008000800 */
[----:B------:R0:W-:Y:S04]  /*1d510*/  @P3 STG.E.U8 desc[UR24][R190.64], R171 ;  /* 0x000000abbe003986 */ /* 0x0001e8000c101118 */
[----:B0-----:R-:W2:Y:S01]  /*1d520*/  LDL.LU.64 R190, [R1+0xc88] ;  /* 0x000c880001be7983 */ /* 0x001ea20000300a00 */
[----:B------:R-:W-:Y:S01]  /*1d530*/  ISETP.GE.AND P4, PT, R170, UR67, PT ;  /* 0x00000043aa007c0c */ /* 0x000fe2000bf86270 */
[----:B------:R-:W-:Y:S01]  /*1d540*/  VIADD R170, R0, 0x7b ;  /* 0x0000007b00aa7836 */ /* 0x000fe20000000000 */
[----:B------:R-:W-:Y:S01]  /*1d550*/  PRMT R188, R188, 0x9910, RZ ;  /* 0x00009910bcbc7816 */ /* 0x000fe200000000ff */
[----:B------:R-:W3:Y:S01]  /*1d560*/  LDL.LU R180, [R1+0x3f0] ;  /* 0x0003f00001b47983 */ /* 0x000ee20000300800 */
[C---:B------:R-:W-:Y:S01]  /*1d570*/  ISETP.LT.AND P5, PT, R3.reuse, UR75, !P5 ;  /* 0x0000004b03007c0c */ /* 0x040fe2000efa1270 */
[----:B------:R-:W0:Y:S01]  /*1d580*/  LDCU UR75, c[0x0][0x398] ;  /* 0x00007300ff4b77ac */ /* 0x000e220008000800 */
[----:B------:R-:W-:Y:S01]  /*1d590*/  ISETP.GE.AND P6, PT, R170, UR68, PT ;  /* 0x00000044aa007c0c */ /* 0x000fe2000bfc6270 */
[----:B------:R-:W-:Y:S01]  /*1d5a0*/  IMAD.MOV.U32 R170, RZ, RZ, R188 ;  /* 0x000000ffffaa7224 */ /* 0x000fe200078e00bc */
[----:B------:R-:W-:Y:S01]  /*1d5b0*/  ISETP.LT.AND P3, PT, R2, UR73, !P4 ;  /* 0x0000004902007c0c */ /* 0x000fe2000e761270 */
[----:B------:R-:W3:Y:S01]  /*1d5c0*/  LDL.LU R181, [R1+0x3f4] ;  /* 0x0003f40001b57983 */ /* 0x000ee20000300800 */
[----:B----4-:R-:W-:Y:S01]  /*1d5d0*/  F2FP.SATFINITE.E5M2.F32.PACK_AB_MERGE_C R171, R252, R175, RZ ;  /* 0x000000affcab723e */ /* 0x010fe200048060ff */
[----:B------:R-:W4:Y:S01]  /*1d5e0*/  LDCU UR73, c[0x0][0x398] ;  /* 0x00007300ff4977ac */ /* 0x000f220008000800 */
[----:B------:R-:W-:Y:S01]  /*1d5f0*/  SHF.R.S32.HI R170, RZ, 0x8, R170 ;  /* 0x00000008ffaa7819 */ /* 0x000fe200000114aa */
[----:B------:R-:W3:Y:S01]  /*1d600*/  LDL.LU.64 R178, [R1+0x930] ;  /* 0x0009300001b27983 */ /* 0x000ee20000300a00 */
[----:B-----5:R-:W-:Y:S01]  /*1d610*/  ISETP.LT.AND P4, PT, R3, UR71, !P4 ;  /* 0x0000004703007c0c */ /* 0x020fe2000e781270 */
[----:B------:R-:W5:Y:S02]  /*1d620*/  LDCU UR71, c[0x0][0x398] ;  /* 0x00007300ff4777ac */ /* 0x000f640008000800 */
[----:B------:R0:W-:Y:S01]  /*1d630*/  @P5 STG.E.U8 desc[UR24][R176.64], R170 ;  /* 0x000000aab0005986 */ /* 0x0001e2000c101118 */
[----:B-1----:R-:W-:Y:S01]  /*1d640*/  ISETP.LT.AND P5, PT, R2, UR69, !P6 ;  /* 0x0000004502007c0c */ /* 0x002fe2000f7a1270 */
[----:B------:R-:W1:Y:S01]  /*1d650*/  LDCU UR67, c[0x0][0x39c] ;  /* 0x00007380ff4377ac */ /* 0x000e620008000800 */
[----:B------:R-:W-:Y:S01]  /*1d660*/  PRMT R172, R171, 0x9910, RZ ;  /* 0x00009910abac7816 */ /* 0x000fe200000000ff */
[----:B------:R-:W-:Y:S01]  /*1d670*/  @P3 STG.E.U8 desc[UR24][R196.64], R171 ;  /* 0x000000abc4003986 */ /* 0x000fe2000c101118 */
[----:B------:R-:W1:Y:S01]  /*1d680*/  LDCU UR68, c[0x0][0x39c] ;  /* 0x00007380ff4477ac */ /* 0x000e620008000800 */
[----:B0-----:R-:W-:-:S02]  /*1d690*/  VIADD R170, R0, 0x7c ;  /* 0x0000007c00aa7836 */ /* 0x001fc40000000000 */
[----:B------:R-:W3:Y:S01]  /*1d6a0*/  LDL.LU.64 R176, [R1+0x928] ;  /* 0x0009280001b07983 */ /* 0x000ee20000300a00 */
[----:B------:R-:W0:Y:S02]  /*1d6b0*/  LDCU UR69, c[0x0][0x39c] ;  /* 0x00007380ff4577ac */ /* 0x000e240008000800 */
[----:B------:R-:W-:Y:S01]  /*1d6c0*/  ISETP.GE.AND P3, PT, R170, UR70, PT ;  /* 0x00000046aa007c0c */ /* 0x000fe2000bf66270 */
[----:B------:R-:W0:Y:S01]  /*1d6d0*/  LDCU UR70, c[0x0][0x39c] ;  /* 0x00007380ff4677ac */ /* 0x000e220008000800 */
[----:B------:R-:W-:Y:S02]  /*1d6e0*/  SHF.R.S32.HI R170, RZ, 0x8, R172 ;  /* 0x00000008ffaa7819 */ /* 0x000fe400000114ac */
[----:B--2---:R-:W-:-:S05]  /*1d6f0*/  F2FP.SATFINITE.E5M2.F32.PACK_AB_MERGE_C R190, R191, R190, RZ ;  /* 0x000000bebfbe723e */ /* 0x004fca00048060ff */
[----:B------:R2:W-:Y:S04]  /*1d700*/  @P4 STG.E.U8 desc[UR24][R182.64], R190 ;  /* 0x000000beb6004986 */ /* 0x0005e8000c101118 */
[----:B------:R0:W-:Y:S04]  /*1d710*/  @P5 STG.E.U8 desc[UR24][R192.64], R170 ;  /* 0x000000aac0005986 */ /* 0x0001e8000c101118 */
[----:B--2---:R-:W2:Y:S04]  /*1d720*/  LDL.LU.64 R182, [R1+0x920] ;  /* 0x0009200001b67983 */ /* 0x004ea80000300a00 */
[----:B0-----:R-:W2:Y:S01]  /*1d730*/  LDL.LU.64 R192, [R1+0xc80] ;  /* 0x000c800001c07983 */ /* 0x001ea20000300a00 */
[C---:B------:R-:W-:Y:S01]  /*1d740*/  ISETP.LT.AND P6, PT, R3.reuse, UR75, !P6 ;  /* 0x0000004b03007c0c */ /* 0x040fe2000f7c1270 */
[----:B------:R-:W0:Y:S01]  /*1d750*/  LDCU UR75, c[0x0][0x398] ;  /* 0x00007300ff4b77ac */ /* 0x000e220008000800 */
[----:B-----5:R-:W-:Y:S01]  /*1d760*/  ISETP.LT.AND P5, PT, R2, UR71, !P3 ;  /* 0x0000004702007c0c */ /* 0x020fe2000dfa1270 */
[----:B------:R-:W-:Y:S01]  /*1d770*/  VIADD R170, R0, 0x7d ;  /* 0x0000007d00aa7836 */ /* 0x000fe20000000000 */
[----:B------:R-:W-:Y:S01]  /*1d780*/  PRMT R172, R190, 0x9910, RZ ;  /* 0x00009910beac7816 */ /* 0x000fe200000000ff */
[----:B------:R-:W5:Y:S01]  /*1d790*/  LDL.LU R175, [R1+0x3f8] ;  /* 0x0003f80001af7983 */ /* 0x000f620000300800 */
[----:B----4-:R-:W-:Y:S01]  /*1d7a0*/  ISETP.LT.AND P3, PT, R3, UR73, !P3 ;  /* 0x0000004903007c0c */ /* 0x010fe2000df61270 */
[----:B------:R-:W4:Y:S01]  /*1d7b0*/  LDCU UR71, c[0x0][0x39c] ;  /* 0x00007380ff4777ac */ /* 0x000f220008000800 */
[----:B------:R-:W-:Y:S01]  /*1d7c0*/  SHF.R.S32.HI R172, RZ, 0x8, R172 ;  /* 0x00000008ffac7819 */ /* 0x000fe200000114ac */
[----:B------:R-:W5:Y:S01]  /*1d7d0*/  LDL.LU R252, [R1+0x3fc] ;  /* 0x0003fc0001fc7983 */ /* 0x000f620000300800 */
[----:B---3--:R-:W-:Y:S01]  /*1d7e0*/  F2FP.SATFINITE.E5M2.F32.PACK_AB_MERGE_C R171, R181, R180, RZ ;  /* 0x000000b4b5ab723e */ /* 0x008fe200048060ff */
[----:B------:R-:W3:Y:S01]  /*1d7f0*/  LDCU UR73, c[0x0][0x39c] ;  /* 0x00007380ff4977ac */ /* 0x000ee20008000800 */
[----:B------:R-:W-:Y:S01]  /*1d800*/  ISETP.GE.AND P4, PT, R170, UR72, PT ;  /* 0x00000048aa007c0c */ /* 0x000fe2000bf86270 */
[----:B------:R-:W-:Y:S01]  /*1d810*/  VIADD R170, R0, 0x7e ;  /* 0x0000007e00aa7836 */ /* 0x000fe20000000000 */
[----:B------:R1:W-:Y:S01]  /*1d820*/  @P6 STG.E.U8 desc[UR24][R178.64], R172 ;  /* 0x000000acb2006986 */ /* 0x0003e2000c101118 */
[----:B------:R-:W2:Y:S03]  /*1d830*/  LDCU UR72, c[0x0][0x398] ;  /* 0x00007300ff4877ac */ /* 0x000ea60008000800 */
[----:B------:R3:W-:Y:S01]  /*1d840*/  @P5 STG.E.U8 desc[UR24][R176.64], R171 ;  /* 0x000000abb0005986 */ /* 0x0007e2000c101118 */
[----:B0-----:R-:W-:Y:S01]  /*1d850*/  ISETP.LT.AND P5, PT, R2, UR75, !P4 ;  /* 0x0000004b02007c0c */ /* 0x001fe2000e7a1270 */
[----:B------:R-:W0:Y:S01]  /*1d860*/  LDCU UR75, c[0x0][0x398] ;  /* 0x00007300ff4b77ac */ /* 0x000e220008000800 */
[----:B------:R-:W-:Y:S01]  /*1d870*/  ISETP.GE.AND P6, PT, R170, UR74, PT ;  /* 0x0000004aaa007c0c */ /* 0x000fe2000bfc6270 */
[----:B------:R-:W-:Y:S01]  /*1d880*/  VIADD R170, R0, 0x7f ;  /* 0x0000007f00aa7836 */ /* 0x000fe20000000000 */
[----:B------:R-:W4:Y:S01]  /*1d890*/  LDL.LU.64 R180, [R1+0x910] ;  /* 0x0009100001b47983 */ /* 0x000f220000300a00 */
[----:B------:R-:W0:Y:S03]  /*1d8a0*/  LDCU UR74, c[0x0][0x398] ;  /* 0x00007300ff4a77ac */ /* 0x000e260008000800 */
[----:B-1----:R-:W4:Y:S01]  /*1d8b0*/  LDL.LU.64 R178, [R1+0x908] ;  /* 0x0009080001b27983 */ /* 0x002f220000300a00 */
[----:B---3--:R-:W-:-:S03]  /*1d8c0*/  PRMT R171, R171, 0x9910, RZ ;  /* 0x00009910abab7816 */ /* 0x008fc600000000ff */
[----:B------:R-:W3:Y:S01]  /*1d8d0*/  LDL.LU.64 R176, [R1+0x900] ;  /* 0x0009000001b07983 */ /* 0x000ee20000300a00 */
[----:B--2---:R-:W-:-:S05]  /*1d8e0*/  F2FP.SATFINITE.E5M2.F32.PACK_AB_MERGE_C R192, R193, R192, RZ ;  /* 0x000000c0c1c0723e */ /* 0x004fca00048060ff */
[----:B------:R-:W-:Y:S01]  /*1d8f0*/  @P3 STG.E.U8 desc[UR24][R182.64], R192 ;  /* 0x000000c0b6003986 */ /* 0x000fe2000c101118 */
[----:B------:R-:W-:Y:S01]  /*1d900*/  ISETP.GE.AND P3, PT, R170, UR76, PT ;  /* 0x0000004caa007c0c */ /* 0x000fe2000bf66270 */
[----:B------:R-:W1:Y:S01]  /*1d910*/  LDCU UR76, c[0x0][0x398] ;  /* 0x00007300ff4c77ac */ /* 0x000e620008000800 */
[----:B------:R-:W-:-:S05]  /*1d920*/  SHF.R.S32.HI R170, RZ, 0x8, R171 ;  /* 0x00000008ffaa7819 */ /* 0x000fca00000114ab */
[----:B------:R2:W-:Y:S04]  /*1d930*/  @P5 STG.E.U8 desc[UR24][R194.64], R170 ;  /* 0x000000aac2005986 */ /* 0x0005e8000c101118 */
[----:B--2---:R-:W2:Y:S01]  /*1d940*/  LDL.LU.64 R194, [R1+0xc78] ;  /* 0x000c780001c27983 */ /* 0x004ea20000300a00 */
[----:B------:R-:W-:Y:S02]  /*1d950*/  PRMT R192, R192, 0x9910, RZ ;  /* 0x00009910c0c07816 */ /* 0x000fe400000000ff */
[----:B------:R-:W-:Y:S01]  /*1d960*/  ISETP.LT.AND P4, PT, R3, UR72, !P4 ;  /* 0x0000004803007c0c */ /* 0x000fe2000e781270 */
[----:B------:R-:W3:Y:S01]  /*1d970*/  LDL.LU R196, [R1+0x200] ;  /* 0x0002000001c47983 */ /* 0x000ee20000300800 */
[----:B0-----:R-:W-:Y:S01]  /*1d980*/  ISETP.LT.AND P5, PT, R2, UR74, !P6 ;  /* 0x0000004a02007c0c */ /* 0x001fe2000f7a1270 */
[----:B------:R-:W-:Y:S01]  /*1d990*/  IMAD.MOV.U32 R170, RZ, RZ, R192 ;  /* 0x000000ffffaa7224 */ /* 0x000fe200078e00c0 */
[----:B-----5:R-:W-:Y:S01]  /*1d9a0*/  F2FP.SATFINITE.E5M2.F32.PACK_AB_MERGE_C R171, R252, R175, RZ ;  /* 0x000000affcab723e */ /* 0x020fe200048060ff */
[----:B------:R-:W5:Y:S01]  /*1d9b0*/  LDL.LU R197, [R1+0x204] ;  /* 0x0002040001c57983 */ /* 0x000f620000300800 */
[----:B------:R-:W0:Y:S02]  /*1d9c0*/  LDCU UR72, c[0x0][0x398] ;  /* 0x00007300ff4877ac */ /* 0x000e240008000800 */
[----:B------:R-:W-:Y:S01]  /*1d9d0*/  SHF.R.S32.HI R170, RZ, 0x8, R170 ;  /* 0x00000008ffaa7819 */ /* 0x000fe200000114aa */
[----:B------:R-:W5:Y:S01]  /*1d9e0*/  LDL.LU.64 R182, [R1+0x8f0] ;  /* 0x0008f00001b67983 */ /* 0x000f620000300a00 */
[----:B------:R-:W-:Y:S01]  /*1d9f0*/  PRMT R172, R171, 0x9910, RZ ;  /* 0x00009910abac7816 */ /* 0x000fe200000000ff */
[----:B------:R-:W0:Y:S02]  /*1da00*/  LDCU UR74, c[0x0][0x398] ;  /* 0x00007300ff4a77ac */ /* 0x000e240008000800 */
[----:B----4-:R4:W-:Y:S01]  /*1da10*/  @P4 STG.E.U8 desc[UR24][R180.64], R170 ;  /* 0x000000aab4004986 */ /* 0x0109e2000c101118 */
[----:B------:R-:W-:Y:S01]  /*1da20*/  ISETP.LT.AND P6, PT, R3, UR75, !P6 ;  /* 0x0000004b03007c0c */ /* 0x000fe2000f7c1270 */
[----:B------:R-:W0:Y:S01]  /*1da30*/  LDCU UR75, c[0x0][0x398] ;  /* 0x00007300ff4b77ac */ /* 0x000e220008000800 */
[----:B-1----:R-:W-:Y:S01]  /*1da40*/  ISETP.LT.AND P4, PT, R2, UR76, !P3 ;  /* 0x0000004c02007c0c */ /* 0x002fe2000df81270 */
[----:B------:R1:W-:Y:S01]  /*1da50*/  @P5 STG.E.U8 desc[UR24][R178.64], R171 ;  /* 0x000000abb2005986 */ /* 0x0003e2000c101118 */
[----:B------:R-:W0:Y:S01]  /*1da60*/  LDCU UR76, c[0x0][0x39c] ;  /* 0x00007380ff4c77ac */ /* 0x000e220008000800 */
[----:B----4-:R-:W-:-:S02]  /*1da70*/  VIADD R170, R0, 0x80 ;  /* 0x0000008000aa7836 */ /* 0x010fc40000000000 */
[----:B------:R-:W4:Y:S03]  /*1da80*/  LDL.LU.64 R180, [R1+0x8e8] ;  /* 0x0008e80001b47983 */ /* 0x000f260000300a00 */
[----:B------:R-:W-:Y:S01]  /*1da90*/  ISETP.GE.AND P5, PT, R170, UR4, PT ;  /* 0x00000004aa007c0c */ /* 0x000fe2000bfa6270 */
[----:B------:R-:W-:Y:S01]  /*1daa0*/  IMAD.MOV.U32 R170, RZ, RZ, R172 ;  /* 0x000000ffffaa7224 */ /* 0x000fe200078e00ac */
[----:B-1----:R-:W4:Y:S01]  /*1dab0*/  LDL.LU.64 R178, [R1+0x8e0] ;  /* 0x0008e00001b27983 */ /* 0x002f220000300a00 */
[----:B------:R-:W1:Y:S03]  /*1dac0*/  LDCU UR4, c[0x0][0x398] ;  /* 0x00007300ff0477ac */ /* 0x000e660008000800 */
[----:B------:R-:W-:Y:S02]  /*1dad0*/  SHF.R.S32.HI R170, RZ, 0x8, R170 ;  /* 0x00000008ffaa7819 */ /* 0x000fe400000114aa */
[----:B--2---:R-:W-:-:S05]  /*1dae0*/  F2FP.SATFINITE.E5M2.F32.PACK_AB_MERGE_C R194, R195, R194, RZ ;  /* 0x000000c2c3c2723e */ /* 0x004fca00048060ff */
[----:B---3--:R-:W-:Y:S04]  /*1daf0*/  @P6 STG.E.U8 desc[UR24][R176.64], R194 ;  /* 0x000000c2b0006986 */ /* 0x008fe8000c101118 */
[----:B------:R2:W-:Y:S04]  /*1db00*/  @P4 STG.E.U8 desc[UR24][R68.64], R170 ;  /* 0x000000aa44004986 */ /* 0x0005e8000c101118 */
[----:B--2---:R-:W2:Y:S01]  /*1db10*/  LDL.LU.64 R68, [R1+0xc70] ;  /* 0x000c700001447983 */ /* 0x004ea20000300a00 */
[----:B0-----:R-:W-:Y:S01]  /*1db20*/  ISETP.LT.AND P3, PT, R3, UR72, !P3 ;  /* 0x0000004803007c0c */ /* 0x001fe2000df61270 */
[----:B------:R-:W-:Y:S01]  /*1db30*/  VIADD R170, R0, 0x81 ;  /* 0x0000008100aa7836 */ /* 0x000fe20000000000 */
[----:B------:R-:W-:Y:S01]  /*1db40*/  PRMT R172, R194, 0x9910, RZ ;  /* 0x00009910c2ac7816 */ /* 0x000fe200000000ff */
[----:B------:R-:W3:Y:S01]  /*1db50*/  LDL.LU R175, [R1+0x208] ;  /* 0x0002080001af7983 */ /* 0x000ee20000300800 */
[----:B------:R-:W-:Y:S01]  /*1db60*/  ISETP.LT.AND P6, PT, R2, UR74, !P5 ;  /* 0x0000004a02007c0c */ /* 0x000fe2000efc1270 */
[----:B------:R-:W0:Y:S01]  /*1db70*/  LDCU UR72, c[0x0][0x398] ;  /* 0x00007300ff4877ac */ /* 0x000e220008000800 */
[----:B------:R-:W-:Y:S01]  /*1db80*/  ISETP.GE.AND P4, PT, R170, UR6, PT ;  /* 0x00000006aa007c0c */ /* 0x000fe2000bf86270 */
[----:B------:R-:W3:Y:S01]  /*1db90*/  LDL.LU R252, [R1+0x20c] ;  /* 0x00020c0001fc7983 */ /* 0x000ee20000300800 */
[----:B------:R-:W-:Y:S01]  /*1dba0*/  SHF.R.S32.HI R170, RZ, 0x8, R172 ;  /* 0x00000008ffaa7819 */ /* 0x000fe200000114ac */
[----:B------:R-:W0:Y:S01]  /*1dbb0*/  LDCU UR6, c[0x0][0x398] ;  /* 0x00007300ff0677ac */ /* 0x000e220008000800 */
[----:B-----5:R-:W-:Y:S01]  /*1dbc0*/  F2FP.SATFINITE.E5M2.F32.PACK_AB_MERGE_C R171, R197, R196, RZ ;  /* 0x000000c4c5ab723e */ /* 0x020fe200048060ff */
[----:B------:R-:W5:Y:S01]  /*1dbd0*/  LDL.LU.64 R176, [R1+0x8d0] ;  /* 0x0008d00001b07983 */ /* 0x000f620000300a00 */
[----:B------:R-:W-:Y:S01]  /*1dbe0*/  ISETP.LT.AND P5, PT, R3, UR75, !P5 ;  /* 0x0000004b03007c0c */ /* 0x000fe2000efa1270 */
[----:B------:R-:W0:Y:S02]  /*1dbf0*/  LDCU UR74, c[0x0][0x398] ;  /* 0x00007300ff4a77ac */ /* 0x000e240008000800 */
[----:B------:R0:W-:Y:S01]  /*1dc00*/  @P3 STG.E.U8 desc[UR24][R182.64], R170 ;  /* 0x000000aab6003986 */ /* 0x0001e2000c101118 */
[----:B-1----:R-:W-:Y:S01]  /*1dc10*/  ISETP.LT.AND P3, PT, R2, UR4, !P4 ;  /* 0x0000000402007c0c */ /* 0x002fe2000e761270 */
[----:B------:R-:W1:Y:S02]  /*1dc20*/  LDCU UR4, c[0x0][0x39c] ;  /* 0x00007380ff0477ac */ /* 0x000e640008000800 */
[----:B----4-:R4:W-:Y:S01]  /*1dc30*/  @P6 STG.E.U8 desc[UR24][R180.64], R171 ;  /* 0x000000abb4006986 */ /* 0x0109e2000c101118 */
[----:B0-----:R-:W-:-:S03]  /*1dc40*/  PRMT R170, R171, 0x9910, RZ ;  /* 0x00009910abaa7816 */ /* 0x001fc600000000ff */
[----:B------:R-:W3:Y:S04]  /*1dc50*/  LDL.LU.64 R182, [R1+0x8c8] ;  /* 0x0008c80001b67983 */ /* 0x000ee80000300a00 */
[----:B----4-:R-:W4:Y:S01]  /*1dc60*/  LDL.LU.64 R180, [R1+0x8c0] ;  /* 0x0008c00001b47983 */ /* 0x010f220000300a00 */
[----:B--2---:R-:W-:Y:S01]  /*1dc70*/  F2FP.SATFINITE.E5M2.F32.PACK_AB_MERGE_C R69, R69, R68, RZ ;  /* 0x000000444545723e */ /* 0x004fe200048060ff */
[----:B------:R-:W-:-:S05]  /*1dc80*/  VIADD R68, R0, 0x82 ;  /* 0x0000008200447836 */ /* 0x000fca0000000000 */
[----:B------:R-:W-:Y:S01]  /*1dc90*/  ISETP.GE.AND P6, PT, R68, UR8, PT ;  /* 0x0000000844007c0c */ /* 0x000fe2000bfc6270 */
[----:B------:R-:W-:Y:S01]  /*1dca0*/  IMAD.MOV.U32 R68, RZ, RZ, R170 ;  /* 0x000000ffff447224 */ /* 0x000fe200078e00aa */
[----:B------:R-:W-:Y:S01]  /*1dcb0*/  @P5 STG.E.U8 desc[UR24][R178.64], R69 ;  /* 0x00000045b2005986 */ /* 0x000fe2000c101118 */
[----:B------:R-:W0:Y:S03]  /*1dcc0*/  LDCU UR8, c[0x0][0x398] ;  /* 0x00007300ff0877ac */ /* 0x000e260008000800 */
[----:B------:R-:W-:-:S05]  /*1dcd0*/  SHF.R.S32.HI R68, RZ, 0x8, R68 ;  /* 0x00000008ff447819 */ /* 0x000fca0000011444 */
[----:B------:R2:W-:Y:S04]  /*1dce0*/  @P3 STG.E.U8 desc[UR24][R70.64], R68 ;  /* 0x0000004446003986 */ /* 0x0005e8000c101118 */
[----:B--2---:R-:W2:Y:S01]  /*1dcf0*/  LDL.LU.64 R70, [R1+0xc68] ;  /* 0x000c680001467983 */ /* 0x004ea20000300a00 */
[----:B------:R-:W-:Y:S01]  /*1dd00*/  ISETP.LT.AND P4, PT, R3, UR72, !P4 ;  /* 0x0000004803007c0c */ /* 0x000fe2000e781270 */
[----:B------:R-:W-:Y:S01]  /*1dd10*/  VIADD R68, R0, 0x83 ;  /* 0x0000008300447836 */ /* 0x000fe20000000000 */
[----:B------:R-:W-:Y:S01]  /*1dd20*/  PRMT R170, R69, 0x9910, RZ ;  /* 0x0000991045aa7816 */ /* 0x000fe200000000ff */
[----:B------:R-:W4:Y:S01]  /*1dd30*/  LDL.LU R196, [R1+0x210] ;  /* 0x0002100001c47983 */ /* 0x000f220000300800 */
[----:B------:R-:W-:Y:S01]  /*1dd40*/  ISETP.LT.AND P5, PT, R2, UR6, !P6 ;  /* 0x0000000602007c0c */ /* 0x000fe2000f7a1270 */
[----:B------:R-:W1:Y:S01]  /*1dd50*/  LDCU UR72, c[0x0][0x398] ;  /* 0x00007300ff4877ac */ /* 0x000e620008000800 */
[----:B------:R-:W-:Y:S01]  /*1dd60*/  ISETP.GE.AND P3, PT, R68, UR11, PT ;  /* 0x0000000b44007c0c */ /* 0x000fe2000bf66270 */
[----:B------:R-:W4:Y:S01]  /*1dd70*/  LDL.LU R197, [R1+0x214] ;  /* 0x0002140001c57983 */ /* 0x000f220000300800 */
[----:B------:R-:W-:Y:S01]  /*1dd80*/  SHF.R.S32.HI R68, RZ, 0x8, R170 ;  /* 0x00000008ff447819 */ /* 0x000fe200000114aa */
[----:B------:R-:W1:Y:S01]  /*1dd90*/  LDCU UR11, c[0x0][0x398] ;  /* 0x00007300ff0b77ac */ /* 0x000e620008000800 */
[----:B---3--:R-:W-:Y:S01]  /*1dda0*/  F2FP.SATFINITE.E5M2.F32.PACK_AB_MERGE_C R69, R252, R175, RZ ;  /* 0x000000affc45723e */ /* 0x008fe200048060ff */
[----:B------:R-:W3:Y:S01]  /*1ddb0*/  LDL.LU.64 R178, [R1+0x8b0] ;  /* 0x0008b00001b27983 */ /* 0x000ee20000300a00 */
[----:B------:R-:W-:Y:S01]  /*1ddc0*/  ISETP.LT.AND P6, PT, R3, UR74, !P6 ;  /* 0x0000004a03007c0c */ /* 0x000fe2000f7c1270 */
[----:B------:R-:W1:Y:S02]  /*1ddd0*/  LDCU UR74, c[0x0][0x398] ;  /* 0x00007300ff4a77ac */ /* 0x000e640008000800 */
[----:B-----5:R5:W-:Y:S01]  /*1dde0*/  @P4 STG.E.U8 desc[UR24][R176.64], R68 ;  /* 0x00000044b0004986 */ /* 0x020be2000c101118 */
[----:B0-----:R-:W-:Y:S01]  /*1ddf0*/  ISETP.LT.AND P4, PT, R2, UR8, !P3 ;  /* 0x0000000802007c0c */ /* 0x001fe2000df81270 */
[----:B------:R-:W0:Y:S02]  /*1de00*/  LDCU UR8, c[0x0][0x398] ;  /* 0x00007300ff0877ac */ /* 0x000e240008000800 */
[----:B------:R1:W-:Y:S01]  /*1de10*/  @P5 STG.E.U8 desc[UR24][R182.64], R69 ;  /* 0x00000045b6005986 */ /* 0x0003e2000c101118 */
[----:B------:R-:W0:Y:S01]  /*1de20*/  LDCU UR6, c[0x0][0x39c] ;  /* 0x00007380ff0677ac */ /* 0x000e220008000800 */
[----:B-----5:R-:W-:-:S02]  /*1de30*/  VIADD R68, R0, 0x84 ;  /* 0x0000008400447836 */ /* 0x020fc40000000000 */
[----:B------:R-:W5:Y:S03]  /*1de40*/  LDL.LU.64 R176, [R1+0x8a8] ;  /* 0x0008a80001b07983 */ /* 0x000f660000300a00 */
[----:B------:R-:W-:Y:S01]  /*1de50*/  ISETP.GE.AND P5, PT, R68, UR12, PT ;  /* 0x0000000c44007c0c */ /* 0x000fe2000bfa6270 */
[----:B-1----:R-:W3:Y:S01]  /*1de60*/  LDL.LU.64 R182, [R1+0x8a0] ;  /* 0x0008a00001b67983 */ /* 0x002ee20000300a00 */
[----:B--2---:R-:W-:Y:S01]  /*1de70*/  F2FP.SATFINITE.E5M2.F32.PACK_AB_MERGE_C R70, R71, R70, RZ ;  /* 0x000000464746723e */ /* 0x004fe200048060ff */
[----:B------:R-:W1:Y:S01]  /*1de80*/  LDCU UR12, c[0x0][0x398] ;  /* 0x00007300ff0c77ac */ /* 0x000e620008000800 */
[----:B------:R-:W-:-:S05]  /*1de90*/  PRMT R71, R69, 0x9910, RZ ;  /* 0x0000991045477816 */ /* 0x000fca00000000ff */
[----:B------:R-:W-:Y:S01]  /*1dea0*/  IMAD.MOV.U32 R68, RZ, RZ, R71 ;  /* 0x000000ffff447224 */ /* 0x000fe200078e0047 */
[----:B----4-:R-:W-:Y:S04]  /*1deb0*/  @P6 STG.E.U8 desc[UR24][R180.64], R70 ;  /* 0x00000046b4006986 */ /* 0x010fe8000c101118 */
        /* <DEDUP_REMOVED lines=13> */
[----:B------:R-:W-:Y:S01]  /*1df90*/  F2FP.SATFINITE.E5M2.F32.PACK_AB_MERGE_C R69, R197, R196, RZ ;  /* 0x000000c4c545723e */ /* 0x000fe200048060ff */
[----:B------:R-:W4:Y:S01]  /*1dfa0*/  LDL.LU.64 R180, [R1+0x890] ;  /* 0x0008900001b47983 */ /* 0x000f220000300a00 */
[----:B------:R-:W-:-:S03]  /*1dfb0*/  ISETP.LT.AND P5, PT, R3, UR74, !P5 ;  /* 0x0000004a03007c0c */ /* 0x000fc6000efa1270 */
[----:B---3--:R3:W-:Y:S01]  /*1dfc0*/  @P3 STG.E.U8 desc[UR24][R178.64], R68 ;  /* 0x00000044b2003986 */ /* 0x0087e2000c101118 */
[----:B------:R-:W-:Y:S02]  /*1dfd0*/  PRMT R70, R69, 0x9910, RZ ;  /* 0x0000991045467816 */ /* 0x000fe400000000ff */
[----:B0-----:R-:W-:Y:S01]  /*1dfe0*/  ISETP.LT.AND P3, PT, R2, UR8, !P4 ;  /* 0x0000000802007c0c */ /* 0x001fe2000e761270 */
[----:B-----5:R0:W-:Y:S01]  /*1dff0*/  @P6 STG.E.U8 desc[UR24][R176.64], R69 ;  /* 0x00000045b0006986 */ /* 0x0201e2000c101118 */
[----:B---3--:R-:W-:-:S03]  /*1e000*/  VIADD R68, R0, 0x86 ;  /* 0x0000008600447836 */ /* 0x008fc60000000000 */
[----:B------:R-:W3:Y:S01]  /*1e010*/  LDL.LU.64 R178, [R1+0x888] ;  /* 0x0008880001b27983 */ /* 0x000ee20000300a00 */
[----:B------:R-:W5:Y:S01]  /*1e020*/  LDCU UR8, c[0x0][0x39c] ;  /* 0x00007380ff0877ac */ /* 0x000f620008000800 */
[----:B------:R-:W-:Y:S01]  /*1e030*/  ISETP.GE.AND P6, PT, R68, UR16, PT ;  /* 0x0000001044007c0c */ /* 0x000fe2000bfc6270 */
[----:B------:R-:W-:Y:S01]  /*1e040*/  IMAD.MOV.U32 R68, RZ, RZ, R70 ;  /* 0x000000ffff447224 */ /* 0x000fe200078e0046 */
[----:B0-----:R-:W3:Y:S01]  /*1e050*/  LDL.LU.64 R176, [R1+0x880] ;  /* 0x0008800001b07983 */ /* 0x001ee20000300a00 */
[----:B------:R-:W0:Y:S03]  /*1e060*/  LDCU UR16, c[0x0][0x398] ;  /* 0x00007300ff1077ac */ /* 0x000e260008000800 */
[----:B------:R-:W-:Y:S02]  /*1e070*/  SHF.R.S32.HI R68, RZ, 0x8, R68 ;  /* 0x00000008ff447819 */ /* 0x000fe40000011444 */
[----:B--2---:R-:W-:-:S05]  /*1e080*/  F2FP.SATFINITE.E5M2.F32.PACK_AB_MERGE_C R72, R73, R72, RZ ;  /* 0x000000484948723e */ /* 0x004fca00048060ff */
[----:B------:R-:W-:Y:S04]  /*1e090*/  @P5 STG.E.U8 desc[UR24][R182.64], R72 ;  /* 0x00000048b6005986 */ /* 0x000fe8000c101118 */
[----:B------:R2:W-:Y:S04]  /*1e0a0*/  @P3 STG.E.U8 desc[UR24][R74.64], R68 ;  /* 0x000000444a003986 */ /* 0x0005e8000c101118 */
[----:B--2---:R-:W2:Y:S01]  /*1e0b0*/  LDL.LU.64 R74, [R1+0xc58] ;  /* 0x000c5800014a7983 */ /* 0x004ea20000300a00 */
[C---:B-1----:R-:W-:Y:S01]  /*1e0c0*/  ISETP.LT.AND P4, PT, R3.reuse, UR12, !P4 ;  /* 0x0000000c03007c0c */ /* 0x042fe2000e781270 */
[----:B------:R-:W-:Y:S01]  /*1e0d0*/  VIADD R68, R0, 0x87 ;  /* 0x0000008700447836 */ /* 0x000fe20000000000 */
[----:B------:R-:W-:Y:S01]  /*1e0e0*/  PRMT R70, R72, 0x9910, RZ ;  /* 0x0000991048467816 */ /* 0x000fe200000000ff */
[----:B------:R-:W5:Y:S01]  /*1e0f0*/  LDL.LU R196, [R1+0x220] ;  /* 0x0002200001c47983 */ /* 0x000f620000300800 */
[----:B------:R-:W-:Y:S01]  /*1e100*/  ISETP.LT.AND P5, PT, R2, UR11, !P6 ;  /* 0x0000000b02007c0c */ /* 0x000fe2000f7a1270 */
[----:B------:R-:W1:Y:S01]  /*1e110*/  LDCU UR12, c[0x0][0x398] ;  /* 0x00007300ff0c77ac */ /* 0x000e620008000800 */
[----:B------:R-:W-:Y:S01]  /*1e120*/  ISETP.GE.AND P3, PT, R68, UR18, PT ;  /* 0x0000001244007c0c */ /* 0x000fe2000bf66270 */
[----:B------:R-:W5:Y:S01]  /*1e130*/  LDL.LU R197, [R1+0x224] ;  /* 0x0002240001c57983 */ /* 0x000f620000300800 */
[----:B------:R-:W-:Y:S01]  /*1e140*/  SHF.R.S32.HI R68, RZ, 0x8, R70 ;  /* 0x00000008ff447819 */ /* 0x000fe20000011446 */
[----:B------:R-:W1:Y:S01]  /*1e150*/  LDCU UR18, c[0x0][0x398] ;  /* 0x00007300ff1277ac */ /* 0x000e620008000800 */
[----:B----4-:R-:W-:Y:S01]  /*1e160*/  F2FP.SATFINITE.E5M2.F32.PACK_AB_MERGE_C R69, R252, R175, RZ ;  /* 0x000000affc45723e */ /* 0x010fe200048060ff */
[----:B------:R-:W4:Y:S01]  /*1e170*/  LDL.LU.64 R182, [R1+0x870] ;  /* 0x0008700001b67983 */ /* 0x000f220000300a00 */
[----:B------:R-:W-:Y:S01]  /*1e180*/  ISETP.LT.AND P6, PT, R3, UR14, !P6 ;  /* 0x0000000e03007c0c */ /* 0x000fe2000f7c1270 */
[----:B------:R-:W1:Y:S02]  /*1e190*/  LDCU UR14, c[0x0][0x398] ;  /* 0x00007300ff0e77ac */ /* 0x000e640008000800 */
[----:B------:R1:W-:Y:S01]  /*1e1a0*/  @P4 STG.E.U8 desc[UR24][R180.64], R68 ;  /* 0x00000044b4004986 */ /* 0x0003e2000c101118 */
[----:B------:R-:W-:Y:S01]  /*1e1b0*/  PRMT R70, R69, 0x9910, RZ ;  /* 0x0000991045467816 */ /* 0x000fe200000000ff */
[----:B------:R-:W2:Y:S01]  /*1e1c0*/  LDCU UR11, c[0x0][0x39c] ;  /* 0x00007380ff0b77ac */ /* 0x000ea20008000800 */
[----:B0-----:R-:W-:Y:S01]  /*1e1d0*/  ISETP.LT.AND P4, PT, R2, UR16, !P3 ;  /* 0x0000001002007c0c */ /* 0x001fe2000df81270 */
[----:B---3--:R0:W-:Y:S01]  /*1e1e0*/  @P5 STG.E.U8 desc[UR24][R178.64], R69 ;  /* 0x00000045b2005986 */ /* 0x0081e2000c101118 */
[----:B------:R-:W3:Y:S01]  /*1e1f0*/  LDCU UR16, c[0x0][0x398] ;  /* 0x00007300ff1077ac */ /* 0x000ee20008000800 */
[----:B-1----:R-:W-:-:S02]  /*1e200*/  VIADD R68, R0, 0x88 ;  /* 0x0000008800447836 */ /* 0x002fc40000000000 */
[----:B------:R-:W3:Y:S03]  /*1e210*/  LDL.LU.64 R180, [R1+0x868] ;  /* 0x0008680001b47983 */ /* 0x000ee60000300a00 */
[----:B------:R-:W-:Y:S01]  /*1e220*/  ISETP.GE.AND P5, PT, R68, UR20, PT ;  /* 0x0000001444007c0c */ /* 0x000fe2000bfa6270 */
[----:B------:R-:W-:Y:S01]  /*1e230*/  IMAD.MOV.U32 R68, RZ, RZ, R70 ;  /* 0x000000ffff447224 */ /* 0x000fe200078e0046 */
[----:B0-----:R-:W3:Y:S01]  /*1e240*/  LDL.LU.64 R178, [R1+0x860] ;  /* 0x0008600001b27983 */ /* 0x001ee20000300a00 */
[----:B--2---:R-:W-:Y:S01]  /*1e250*/  F2FP.SATFINITE.E5M2.F32.PACK_AB_MERGE_C R74, R75, R74, RZ ;  /* 0x0000004a4b4a723e */ /* 0x004fe200048060ff */
[----:B------:R-:W0:Y:S02]  /*1e260*/  LDCU UR20, c[0x0][0x398] ;  /* 0x00007300ff1477ac */ /* 0x000e240008000800 */
[----:B------:R-:W-:Y:S02]  /*1e270*/  SHF.R.S32.HI R68, RZ, 0x8, R68 ;  /* 0x00000008ff447819 */ /* 0x000fe40000011444 */
[----:B------:R-:W-:Y:S04]  /*1e280*/  @P6 STG.E.U8 desc[UR24][R176.64], R74 ;  /* 0x0000004ab0006986 */ /* 0x000fe8000c101118 */
[----:B------:R1:W-:Y:S04]  /*1e290*/  @P4 STG.E.U8 desc[UR24][R76.64], R68 ;  /* 0x000000444c004986 */ /* 0x0003e8000c101118 */
[----:B-1----:R-:W2:Y:S01]  /*1e2a0*/  LDL.LU.64 R76, [R1+0xc50] ;  /* 0x000c5000014c7983 */ /* 0x002ea20000300a00 */
[----:B------:R-:W-:Y:S01]  /*1e2b0*/  ISETP.LT.AND P3, PT, R3, UR12, !P3 ;  /* 0x0000000c03007c0c */ /* 0x000fe2000df61270 */
[----:B------:R-:W-:Y:S01]  /*1e2c0*/  VIADD R68, R0, 0x89 ;  /* 0x0000008900447836 */ /* 0x000fe20000000000 */
[----:B------:R-:W-:Y:S01]  /*1e2d0*/  PRMT R70, R74, 0x9910, RZ ;  /* 0x000099104a467816 */ /* 0x000fe200000000ff */
[----:B------:R-:W2:Y:S01]  /*1e2e0*/  LDL.LU R175, [R1+0x228] ;  /* 0x0002280001af7983 */ /* 0x000ea20000300800 */
[----:B------:R-:W-:Y:S01]  /*1e2f0*/  ISETP.LT.AND P6, PT, R2, UR18, !P5 ;  /* 0x0000001202007c0c */ /* 0x000fe2000efc1270 */
[----:B------:R-:W1:Y:S01]  /*1e300*/  LDCU UR18, c[0x0][0x398] ;  /* 0x00007300ff1277ac */ /* 0x000e620008000800 */
[----:B------:R-:W-:Y:S01]  /*1e310*/  ISETP.GE.AND P4, PT, R68, UR22, PT ;  /* 0x0000001644007c0c */ /* 0x000fe2000bf86270 */
[----:B------:R-:W2:Y:S01]  /*1e320*/  LDL.LU R252, [R1+0x22c] ;  /* 0x00022c0001fc7983 */ /* 0x000ea20000300800 */
[----:B------:R-:W-:Y:S01]  /*1e330*/  SHF.R.S32.HI R68, RZ, 0x8, R70 ;  /* 0x00000008ff447819 */ /* 0x000fe20000011446 */
[----:B------:R-:W0:Y:S01]  /*1e340*/  LDCU UR22, c[0x0][0x398] ;  /* 0x00007300ff1677ac */ /* 0x000e220008000800 */
[----:B-----5:R-:W-:Y:S01]  /*1e350*/  F2FP.SATFINITE.E5M2.F32.PACK_AB_MERGE_C R69, R197, R196, RZ ;  /* 0x000000c4c545723e */ /* 0x020fe200048060ff */
[----:B------:R-:W5:Y:S01]  /*1e360*/  LDL.LU.64 R176, [R1+0x850] ;  /* 0x0008500001b07983 */ /* 0x000f620000300a00 */
[----:B------:R-:W-:Y:S01]  /*1e370*/  ISETP.LT.AND P5, PT, R3, UR14, !P5 ;  /* 0x0000000e03007c0c */ /* 0x000fe2000efa1270 */
[----:B------:R-:W0:Y:S02]  /*1e380*/  LDCU UR14, c[0x0][0x398] ;  /* 0x00007300ff0e77ac */ /* 0x000e240008000800 */
[----:B----4-:R4:W-:Y:S01]  /*1e390*/  @P3 STG.E.U8 desc[UR24][R182.64], R68 ;  /* 0x00000044b6003986 */ /* 0x0109e2000c101118 */
[----:B------:R-:W-:Y:S01]  /*1e3a0*/  PRMT R70, R69, 0x9910, RZ ;  /* 0x0000991045467816 */ /* 0x000fe200000000ff */
[----:B------:R-:W0:Y:S01]  /*1e3b0*/  LDCU UR12, c[0x0][0x39c] ;  /* 0x00007380ff0c77ac */ /* 0x000e220008000800 */
[----:B---3--:R-:W-:Y:S01]  /*1e3c0*/  ISETP.LT.AND P3, PT, R2, UR16, !P4 ;  /* 0x0000001002007c0c */ /* 0x008fe2000e761270 */
[----:B------:R3:W-:Y:S01]  /*1e3d0*/  @P6 STG.E.U8 desc[UR24][R180.64], R69 ;  /* 0x00000045b4006986 */ /* 0x0007e2000c101118 */
[----:B----4-:R-:W-:-:S03]  /*1e3e0*/  VIADD R68, R0, 0x8a ;  /* 0x0000008a00447836 */ /* 0x010fc60000000000 */
[----:B------:R-:W4:Y:S01]  /*1e3f0*/  LDL.LU.64 R182, [R1+0x848] ;  /* 0x0008480001b67983 */ /* 0x000f220000300a00 */
[----:B------:R-:W0:Y:S01]  /*1e400*/  LDCU UR16, c[0x0][0x398] ;  /* 0x00007300ff1077ac */ /* 0x000e220008000800 */
[----:B------:R-:W-:Y:S01]  /*1e410*/  ISETP.GE.AND P6, PT, R68, UR23, PT ;  /* 0x0000001744007c0c */ /* 0x000fe2000bfc6270 */
[----:B------:R-:W-:Y:S01]  /*1e420*/  IMAD.MOV.U32 R68, RZ, RZ, R70 ;  /* 0x000000ffff447224 */ /* 0x000fe200078e0046 */
[----:B---3--:R-:W3:Y:S01]  /*1e430*/  LDL.LU.64 R180, [R1+0x840] ;  /* 0x0008400001b47983 */ /* 0x008ee20000300a00 */
[----:B--2---:R-:W-:Y:S01]  /*1e440*/  F2FP.SATFINITE.E5M2.F32.PACK_AB_MERGE_C R76, R77, R76, RZ ;  /* 0x0000004c4d4c723e */ /* 0x004fe200048060ff */
[----:B------:R-:W2:Y:S02]  /*1e450*/  LDCU UR23, c[0x0][0x398] ;  /* 0x00007300ff1777ac */ /* 0x000ea40008000800 */
[----:B------:R-:W-:Y:S02]  /*1e460*/  SHF.R.S32.HI R68, RZ, 0x8, R68 ;  /* 0x00000008ff447819 */ /* 0x000fe40000011444 */
[----:B------:R-:W-:Y:S04]  /*1e470*/  @P5 STG.E.U8 desc[UR24][R178.64], R76 ;  /* 0x0000004cb2005986 */ /* 0x000fe8000c101118 */
[----:B------:R0:W-:Y:S04]  /*1e480*/  @P3 STG.E.U8 desc[UR24][R78.64], R68 ;  /* 0x000000444e003986 */ /* 0x0001e8000c101118 */
[----:B0-----:R-:W2:Y:S01]  /*1e490*/  LDL.LU.64 R78, [R1+0xc48] ;  /* 0x000c4800014e7983 */ /* 0x001ea20000300a00 */
[C---:B------:R-:W-:Y:S01]  /*1e4a0*/  ISETP.LT.AND P4, PT, R3.reuse, UR20, !P4 ;  /* 0x0000001403007c0c */ /* 0x040fe2000e781270 */
[----:B------:R-:W-:Y:S01]  /*1e4b0*/  VIADD R68, R0, 0x8b ;  /* 0x0000008b00447836 */ /* 0x000fe20000000000 */
[----:B------:R-:W-:Y:S01]  /*1e4c0*/  PRMT R70, R76, 0x9910, RZ ;  /* 0x000099104c467816 */ /* 0x000fe200000000ff */
[----:B------:R-:W3:Y:S01]  /*1e4d0*/  LDL.LU R196, [R1+0x230] ;  /* 0x0002300001c47983 */ /* 0x000ee20000300800 */
[----:B-1----:R-:W-:Y:S01]  /*1e4e0*/  ISETP.LT.AND P5, PT, R2, UR18, !P6 ;  /* 0x0000001202007c0c */ /* 0x002fe2000f7a1270 */
[----:B------:R-:W0:Y:S01]  /*1e4f0*/  LDCU UR20, c[0x0][0x398] ;  /* 0x00007300ff1477ac */ /* 0x000e220008000800 */
[----:B------:R-:W-:Y:S01]  /*1e500*/  ISETP.GE.AND P3, PT, R68, UR26, PT ;  /* 0x0000001a44007c0c */ /* 0x000fe2000bf66270 */
[----:B------:R-:W3:Y:S01]  /*1e510*/  LDL.LU R197, [R1+0x234] ;  /* 0x0002340001c57983 */ /* 0x000ee20000300800 */
[----:B------:R-:W-:Y:S01]  /*1e520*/  SHF.R.S32.HI R68, RZ, 0x8, R70 ;  /* 0x00000008ff447819 */ /* 0x000fe20000011446 */
[----:B------:R-:W1:Y:S01]  /*1e530*/  LDCU UR18, c[0x0][0x398] ;  /* 0x00007300ff1277ac */ /* 0x000e620008000800 */
[----:B------:R-:W-:Y:S01]  /*1e540*/  F2FP.SATFINITE.E5M2.F32.PACK_AB_MERGE_C R69, R252, R175, RZ ;  /* 0x000000affc45723e */ /* 0x000fe200048060ff */
[----:B------:R-:W3:Y:S01]  /*1e550*/  LDL.LU.64 R178, [R1+0x830] ;  /* 0x0008300001b27983 */ /* 0x000ee20000300a00 */
[----:B------:R-:W-:Y:S01]  /*1e560*/  ISETP.LT.AND P6, PT, R3, UR14, !P6 ;  /* 0x0000000e03007c0c */ /* 0x000fe2000f7c1270 */
[----:B------:R-:W0:Y:S02]  /*1e570*/  LDCU UR26, c[0x0][0x398] ;  /* 0x00007300ff1a77ac */ /* 0x000e240008000800 */
[----:B-----5:R5:W-:Y:S01]  /*1e580*/  @P4 STG.E.U8 desc[UR24][R176.64], R68 ;  /* 0x00000044b0004986 */ /* 0x020be2000c101118 */
[----:B------:R-:W-:Y:S01]  /*1e590*/  PRMT R70, R69, 0x9910, RZ ;  /* 0x0000991045467816 */ /* 0x000fe200000000ff */
[----:B------:R-:W0:Y:S01]  /*1e5a0*/  LDCU UR14, c[0x0][0x39c] ;  /* 0x00007380ff0e77ac */ /* 0x000e220008000800 */
[----:B------:R-:W-:Y:S01]  /*1e5b0*/  ISETP.LT.AND P4, PT, R2, UR16, !P3 ;  /* 0x0000001002007c0c */ /* 0x000fe2000df81270 */
[----:B----4-:R4:W-:Y:S01]  /*1e5c0*/  @P5 STG.E.U8 desc[UR24][R182.64], R69 ;  /* 0x00000045b6005986 */ /* 0x0109e2000c101118 */
[----:B------:R-:W0:Y:S01]  /*1e5d0*/  LDCU UR16, c[0x0][0x398] ;  /* 0x00007300ff1077ac */ /* 0x000e220008000800 */
[----:B-----5:R-:W-:-:S02]  /*1e5e0*/  VIADD R68, R0, 0x8c ;  /* 0x0000008c00447836 */ /* 0x020fc40000000000 */
[----:B------:R-:W5:Y:S03]  /*1e5f0*/  LDL.LU.64 R176, [R1+0x828] ;  /* 0x0008280001b07983 */ /* 0x000f660000300a00 */
[----:B------:R-:W-:Y:S01]  /*1e600*/  ISETP.GE.AND P5, PT, R68, UR27, PT ;  /* 0x0000001b44007c0c */ /* 0x000fe2000bfa6270 */
[----:B------:R-:W-:Y:S01]  /*1e610*/  IMAD.MOV.U32 R68, RZ, RZ, R70 ;  /* 0x000000ffff447224 */ /* 0x000fe200078e0046 */
[----:B----4-:R-:W4:Y:S01]  /*1e620*/  LDL.LU.64 R182, [R1+0x820] ;  /* 0x0008200001b67983 */ /* 0x010f220000300a00 */
[----:B--2---:R-:W-:Y:S01]  /*1e630*/  F2FP.SATFINITE.E5M2.F32.PACK_AB_MERGE_C R78, R79, R78, RZ ;  /* 0x0000004e4f4e723e */ /* 0x004fe200048060ff */
[----:B------:R-:W2:Y:S02]  /*1e640*/  LDCU UR27, c[0x0][0x398] ;  /* 0x00007300ff1b77ac */ /* 0x000ea40008000800 */
[----:B------:R-:W-:Y:S02]  /*1e650*/  SHF.R.S32.HI R68, RZ, 0x8, R68 ;  /* 0x00000008ff447819 */ /* 0x000fe40000011444 */
[----:B---3--:R-:W-:Y:S04]  /*1e660*/  @P6 STG.E.U8 desc[UR24][R180.64], R78 ;  /* 0x0000004eb4006986 */ /* 0x008fe8000c101118 */
[----:B------:R3:W-:Y:S04]  /*1e670*/  @P4 STG.E.U8 desc[UR24][R80.64], R68 ;  /* 0x0000004450004986 */ /* 0x0007e8000c101118 */
[----:B---3--:R-:W3:Y:S01]  /*1e680*/  LDL.LU.64 R80, [R1+0xc40] ;  /* 0x000c400001507983 */ /* 0x008ee20000300a00 */
[----:B0-----:R-:W-:Y:S01]  /*1e690*/  ISETP.LT.AND P3, PT, R3, UR20, !P3 ;  /* 0x0000001403007c0c */ /* 0x001fe2000df61270 */
[----:B------:R-:W-:Y:S01]  /*1e6a0*/  VIADD R68, R0, 0x8d ;  /* 0x0000008d00447836 */ /* 0x000fe20000000000 */
[----:B------:R-:W-:Y:S01]  /*1e6b0*/  PRMT R70, R78, 0x9910, RZ ;  /* 0x000099104e467816 */ /* 0x000fe200000000ff */
[----:B------:R-:W2:Y:S01]  /*1e6c0*/  LDL.LU R175, [R1+0x238] ;  /* 0x0002380001af7983 */ /* 0x000ea20000300800 */
[----:B-1----:R-:W-:Y:S01]  /*1e6d0*/  ISETP.LT.AND P6, PT, R2, UR18, !P5 ;  /* 0x0000001202007c0c */ /* 0x002fe2000efc1270 */
[----:B------:R-:W0:Y:S01]  /*1e6e0*/  LDCU UR20, c[0x0][0x398] ;  /* 0x00007300ff1477ac */ /* 0x000e220008000800 */
[----:B------:R-:W-:Y:S01]  /*1e6f0*/  ISETP.GE.AND P4, PT, R68, UR28, PT ;  /* 0x0000001c44007c0c */ /* 0x000fe2000bf86270 */
[----:B------:R-:W2:Y:S01]  /*1e700*/  LDL.LU R252, [R1+0x23c] ;  /* 0x00023c0001fc7983 */ /* 0x000ea20000300800 */
[----:B------:R-:W-:Y:S01]  /*1e710*/  SHF.R.S32.HI R68, RZ, 0x8, R70 ;  /* 0x00000008ff447819 */ /* 0x000fe20000011446 */
[----:B------:R-:W1:Y:S01]  /*1e720*/  LDCU UR18, c[0x0][0x398] ;  /* 0x00007300ff1277ac */ /* 0x000e620008000800 */
[----:B------:R-:W-:Y:S01]  /*1e730*/  F2FP.SATFINITE.E5M2.F32.PACK_AB_MERGE_C R69, R197, R196, RZ ;  /* 0x000000c4c545723e */ /* 0x000fe200048060ff */
[----:B------:R-:W2:Y:S01]  /*1e740*/  LDL.LU.64 R180, [R1+0x810] ;  /* 0x0008100001b47983 */ /* 0x000ea20000300a00 */
[----:B------:R-:W-:Y:S01]  /*1e750*/  ISETP.LT.AND P5, PT, R3, UR22, !P5 ;  /* 0x0000001603007c0c */ /* 0x000fe2000efa1270 */
[----:B------:R-:W0:Y:S02]  /*1e760*/  LDCU UR22, c[0x0][0x398] ;  /* 0x00007300ff1677ac */ /* 0x000e240008000800 */
[----:B------:R1:W-:Y:S01]  /*1e770*/  @P3 STG.E.U8 desc[UR24][R178.64], R68 ;  /* 0x00000044b2003986 */ /* 0x0003e2000c101118 */
[----:B------:R-:W-:Y:S01]  /*1e780*/  PRMT R70, R69, 0x9910, RZ ;  /* 0x0000991045467816 */ /* 0x000fe200000000ff */
[----:B------:R-:W0:Y:S01]  /*1e790*/  LDCU UR28, c[0x0][0x398] ;  /* 0x00007300ff1c77ac */ /* 0x000e220008000800 */
[----:B------:R-:W-:Y:S01]  /*1e7a0*/  ISETP.LT.AND P3, PT, R2, UR16, !P4 ;  /* 0x0000001002007c0c */ /* 0x000fe2000e761270 */
[----:B-----5:R5:W-:Y:S01]  /*1e7b0*/  @P6 STG.E.U8 desc[UR24][R176.64], R69 ;  /* 0x00000045b0006986 */ /* 0x020be2000c101118 */
[----:B------:R-:W0:Y:S01]  /*1e7c0*/  LDCU UR16, c[0x0][0x39c] ;  /* 0x00007380ff1077ac */ /* 0x000e220008000800 */
[----:B-1----:R-:W-:-:S02]  /*1e7d0*/  VIADD R68, R0, 0x8e ;  /* 0x0000008e00447836 */ /* 0x002fc40000000000 */
[----:B------:R-:W2:Y:S03]  /*1e7e0*/  LDL.LU.64 R178, [R1+0x808] ;  /* 0x0008080001b27983 */ /* 0x000ea60000300a00 */
[----:B------:R-:W-:Y:S01]  /*1e7f0*/  ISETP.GE.AND P6, PT, R68, UR29, PT ;  /* 0x0000001d44007c0c */ /* 0x000fe2000bfc6270 */
[----:B------:R-:W-:Y:S01]  /*1e800*/  IMAD.MOV.U32 R68, RZ, RZ, R70 ;  /* 0x000000ffff447224 */ /* 0x000fe200078e0046 */
[----:B-----5:R-:W5:Y:S01]  /*1e810*/  LDL.LU.64 R176, [R1+0x800] ;  /* 0x0008000001b07983 */ /* 0x020f620000300a00 */
[----:B---3--:R-:W-:Y:S01]  /*1e820*/  F2FP.SATFINITE.E5M2.F32.PACK_AB_MERGE_C R80, R81, R80, RZ ;  /* 0x000000505150723e */ /* 0x008fe200048060ff */
[----:B------:R-:W1:Y:S02]  /*1e830*/  LDCU UR29, c[0x0][0x398] ;  /* 0x00007300ff1d77ac */ /* 0x000e640008000800 */
[----:B------:R-:W-:Y:S02]  /*1e840*/  SHF.R.S32.HI R68, RZ, 0x8, R68 ;  /* 0x00000008ff447819 */ /* 0x000fe40000011444 */
[----:B----4-:R-:W-:Y:S04]  /*1e850*/  @P5 STG.E.U8 desc[UR24][R182.64], R80 ;  /* 0x00000050b6005986 */ /* 0x010fe8000c101118 */
[----:B------:R3:W-:Y:S04]  /*1e860*/  @P3 STG.E.U8 desc[UR24][R82.64], R68 ;  /* 0x0000004452003986 */ /* 0x0007e8000c101118 */
[----:B---3--:R-:W3:Y:S01]  /*1e870*/  LDL.LU.64 R82, [R1+0xc38] ;  /* 0x000c380001527983 */ /* 0x008ee20000300a00 */
[C---:B0-----:R-:W-:Y:S01]  /*1e880*/  ISETP.LT.AND P4, PT, R3.reuse, UR20, !P4 ;  /* 0x0000001403007c0c */ /* 0x041fe2000e781270 */
[----:B------:R-:W-:Y:S01]  /*1e890*/  VIADD R68, R0, 0x8f ;  /* 0x0000008f00447836 */ /* 0x000fe20000000000 */
[----:B------:R-:W-:Y:S01]  /*1e8a0*/  PRMT R70, R80, 0x9910, RZ ;  /* 0x0000991050467816 */ /* 0x000fe200000000ff */
[----:B------:R-:W4:Y:S01]  /*1e8b0*/  LDL.LU R196, [R1+0x240] ;  /* 0x0002400001c47983 */ /* 0x000f220000300800 */
[----:B------:R-:W-:Y:S01]  /*1e8c0*/  ISETP.LT.AND P5, PT, R2, UR18, !P6 ;  /* 0x0000001202007c0c */ /* 0x000fe2000f7a1270 */
[----:B------:R-:W0:Y:S01]  /*1e8d0*/  LDCU UR20, c[0x0][0x398] ;  /* 0x00007300ff1477ac */ /* 0x000e220008000800 */
[----:B------:R-:W-:Y:S01]  /*1e8e0*/  ISETP.GE.AND P3, PT, R68, UR30, PT ;  /* 0x0000001e44007c0c */ /* 0x000fe2000bf66270 */
[----:B------:R-:W4:Y:S01]  /*1e8f0*/  LDL.LU R197, [R1+0x244] ;  /* 0x0002440001c57983 */ /* 0x000f220000300800 */
[----:B------:R-:W-:Y:S01]  /*1e900*/  SHF.R.S32.HI R68, RZ, 0x8, R70 ;  /* 0x00000008ff447819 */ /* 0x000fe20000011446 */
[----:B------:R-:W0:Y:S01]  /*1e910*/  LDCU UR30, c[0x0][0x398] ;  /* 0x00007300ff1e77ac */ /* 0x000e220008000800 */
[----:B--2---:R-:W-:Y:S01]  /*1e920*/  F2FP.SATFINITE.E5M2.F32.PACK_AB_MERGE_C R69, R252, R175, RZ ;  /* 0x000000affc45723e */ /* 0x004fe200048060ff */
[----:B------:R-:W2:Y:S01]  /*1e930*/  LDL.LU.64 R182, [R1+0x7f0] ;  /* 0x0007f00001b67983 */ /* 0x000ea20000300a00 */
[----:B------:R-:W-:Y:S01]  /*1e940*/  ISETP.LT.AND P6, PT, R3, UR22, !P6 ;  /* 0x0000001603007c0c */ /* 0x000fe2000f7c1270 */
[----:B------:R-:W0:Y:S02]  /*1e950*/  LDCU UR22, c[0x0][0x398] ;  /* 0x00007300ff1677ac */ /* 0x000e240008000800 */
[----:B------:R1:W-:Y:S01]  /*1e960*/  @P4 STG.E.U8 desc[UR24][R180.64], R68 ;  /* 0x00000044b4004986 */ /* 0x0003e2000c101118 */
[----:B------:R-:W-:Y:S01]  /*1e970*/  PRMT R70, R69, 0x9910, RZ ;  /* 0x0000991045467816 */ /* 0x000fe200000000ff */
[----:B------:R-:W0:Y:S01]  /*1e980*/  LDCU UR18, c[0x0][0x39c] ;  /* 0x00007380ff1277ac */ /* 0x000e220008000800 */
[----:B------:R-:W-:Y:S01]  /*1e990*/  ISETP.LT.AND P4, PT, R2, UR23, !P3 ;  /* 0x0000001702007c0c */ /* 0x000fe2000df81270 */
[----:B------:R5:W-:Y:S01]  /*1e9a0*/  @P5 STG.E.U8 desc[UR24][R178.64], R69 ;  /* 0x00000045b2005986 */ /* 0x000be2000c101118 */
        /* <DEDUP_REMOVED lines=9> */
[----:B------:R-:W-:Y:S04]  /*1ea40*/  @P6 STG.E.U8 desc[UR24][R176.64], R82 ;  /* 0x00000052b0006986 */ /* 0x000fe8000c101118 */
[----:B------:R3:W-:Y:S04]  /*1ea50*/  @P4 STG.E.U8 desc[UR24][R84.64], R68 ;  /* 0x0000004454004986 */ /* 0x0007e8000c101118 */
[----:B---3--:R-:W3:Y:S01]  /*1ea60*/  LDL.LU.64 R84, [R1+0xc30] ;  /* 0x000c300001547983 */ /* 0x008ee20000300a00 */
[----:B0-----:R-:W-:Y:S01]  /*1ea70*/  ISETP.LT.AND P3, PT, R3, UR20, !P3 ;  /* 0x0000001403007c0c */ /* 0x001fe2000df61270 */
[----:B------:R-:W-:Y:S01]  /*1ea80*/  VIADD R68, R0, 0x91 ;  /* 0x0000009100447836 */ /* 0x000fe20000000000 */
[----:B------:R-:W-:Y:S01]  /*1ea90*/  PRMT R70, R82, 0x9910, RZ ;  /* 0x0000991052467816 */ /* 0x000fe200000000ff */
[----:B------:R-:W5:Y:S01]  /*1eaa0*/  LDL.LU R175, [R1+0x248] ;  /* 0x0002480001af7983 */ /* 0x000f620000300800 */
[----:B------:R-:W-:Y:S01]  /*1eab0*/  ISETP.LT.AND P6, PT, R2, UR26, !P5 ;  /* 0x0000001a02007c0c */ /* 0x000fe2000efc1270 */
[----:B------:R-:W0:Y:S01]  /*1eac0*/  LDCU UR26, c[0x0][0x398] ;  /* 0x00007300ff1a77ac */ /* 0x000e220008000800 */
[----:B------:R-:W-:Y:S01]  /*1ead0*/  ISETP.GE.AND P4, PT, R68, UR32, PT ;  /* 0x0000002044007c0c */ /* 0x000fe2000bf86270 */
[----:B------:R-:W5:Y:S01]  /*1eae0*/  LDL.LU R252, [R1+0x24c] ;  /* 0x00024c0001fc7983 */ /* 0x000f620000300800 */
[----:B------:R-:W-:Y:S01]  /*1eaf0*/  SHF.R.S32.HI R68, RZ, 0x8, R70 ;  /* 0x00000008ff447819 */ /* 0x000fe20000011446 */
[----:B------:R-:W0:Y:S01]  /*1eb00*/  LDCU UR32, c[0x0][0x398] ;  /* 0x00007300ff2077ac */ /* 0x000e220008000800 */
[----:B----4-:R-:W-:Y:S01]  /*1eb10*/  F2FP.SATFINITE.E5M2.F32.PACK_AB_MERGE_C R69, R197, R196, RZ ;  /* 0x000000c4c545723e */ /* 0x010fe200048060ff */
[----:B------:R-:W4:Y:S01]  /*1eb20*/  LDL.LU.64 R176, [R1+0x7d0] ;  /* 0x0007d00001b07983 */ /* 0x000f220000300a00 */
[----:B------:R-:W-:Y:S01]  /*1eb30*/  ISETP.LT.AND P5, PT, R3, UR22, !P5 ;  /* 0x0000001603007c0c */ /* 0x000fe2000efa1270 */
[----:B------:R-:W0:Y:S02]  /*1eb40*/  LDCU UR22, c[0x0][0x398] ;  /* 0x00007300ff1677ac */ /* 0x000e240008000800 */
[----:B--2---:R2:W-:Y:S01]  /*1eb50*/  @P3 STG.E.U8 desc[UR24][R182.64], R68 ;  /* 0x00000044b6003986 */ /* 0x0045e2000c101118 */
[----:B------:R-:W-:Y:S01]  /*1eb60*/  PRMT R70, R69, 0x9910, RZ ;  /* 0x0000991045467816 */ /* 0x000fe200000000ff */
[----:B------:R-:W0:Y:S01]  /*1eb70*/  LDCU UR20, c[0x0][0x39c] ;  /* 0x00007380ff1477ac */ /* 0x000e220008000800 */
[----:B------:R-:W-:Y:S01]  /*1eb80*/  ISETP.LT.AND P3, PT, R2, UR23, !P4 ;  /* 0x0000001702007c0c */ /* 0x000fe2000e761270 */
[----:B------:R1:W-:Y:S01]  /*1eb90*/  @P6 STG.E.U8 desc[UR24][R180.64], R69 ;  /* 0x00000045b4006986 */ /* 0x0003e2000c101118 */
[----:B--2---:R-:W-:-:S03]  /*1eba0*/  VIADD R68, R0, 0x92 ;  /* 0x0000009200447836 */ /* 0x004fc60000000000 */
[----:B------:R-:W2:Y:S01]  /*1ebb0*/  LDL.LU.64 R182, [R1+0x7c8] ;  /* 0x0007c80001b67983 */ /* 0x000ea20000300a00 */
[----:B------:R-:W0:Y:S01]  /*1ebc0*/  LDCU UR23, c[0x0][0x398] ;  /* 0x00007300ff1777ac */ /* 0x000e220008000800 */
[----:B------:R-:W-:Y:S01]  /*1ebd0*/  ISETP.GE.AND P6, PT, R68, UR33, PT ;  /* 0x0000002144007c0c */ /* 0x000fe2000bfc6270 */
[----:B------:R-:W-:Y:S01]  /*1ebe0*/  IMAD.MOV.U32 R68, RZ, RZ, R70 ;  /* 0x000000ffff447224 */ /* 0x000fe200078e0046 */
[----:B-1----:R-:W2:Y:S01]  /*1ebf0*/  LDL.LU.64 R180, [R1+0x7c0] ;  /* 0x0007c00001b47983 */ /* 0x002ea20000300a00 */
[----:B---3--:R-:W-:Y:S01]  /*1ec00*/  F2FP.SATFINITE.E5M2.F32.PACK_AB_MERGE_C R84, R85, R84, RZ ;  /* 0x000000545554723e */ /* 0x008fe200048060ff */
[----:B------:R-:W1:Y:S02]  /*1ec10*/  LDCU UR33, c[0x0][0x398] ;  /* 0x00007300ff2177ac */ /* 0x000e640008000800 */
[----:B------:R-:W-:Y:S02]  /*1ec20*/  SHF.R.S32.HI R68, RZ, 0x8, R68 ;  /* 0x00000008ff447819 */ /* 0x000fe40000011444 */
[----:B-----5:R-:W-:Y:S04]  /*1ec30*/  @P5 STG.E.U8 desc[UR24][R178.64], R84 ;  /* 0x00000054b2005986 */ /* 0x020fe8000c101118 */
[----:B------:R3:W-:Y:S04]  /*1ec40*/  @P3 STG.E.U8 desc[UR24][R86.64], R68 ;  /* 0x0000004456003986 */ /* 0x0007e8000c101118 */
[----:B---3--:R-:W3:Y:S01]  /*1ec50*/  LDL.LU.64 R86, [R1+0xc28] ;  /* 0x000c280001567983 */ /* 0x008ee20000300a00 */
[C---:B------:R-:W-:Y:S01]  /*1ec60*/  ISETP.LT.AND P4, PT, R3.reuse, UR27, !P4 ;  /* 0x0000001b03007c0c */ /* 0x040fe2000e781270 */
[----:B------:R-:W-:Y:S01]  /*1ec70*/  VIADD R68, R0, 0x93 ;  /* 0x0000009300447836 */ /* 0x000fe20000000000 */
[----:B------:R-:W-:Y:S01]  /*1ec80*/  PRMT R70, R84, 0x9910, RZ ;  /* 0x0000991054467816 */ /* 0x000fe200000000ff */
[----:B------:R-:W5:Y:S01]  /*1ec90*/  LDL.LU R196, [R1+0x250] ;  /* 0x0002500001c47983 */ /* 0x000f620000300800 */
[----:B0-----:R-:W-:Y:S01]  /*1eca0*/  ISETP.LT.AND P5, PT, R2, UR26, !P6 ;  /* 0x0000001a02007c0c */ /* 0x001fe2000f7a1270 */
[----:B------:R-:W0:Y:S01]  /*1ecb0*/  LDCU UR27, c[0x0][0x398] ;  /* 0x00007300ff1b77ac */ /* 0x000e220008000800 */
[----:B------:R-:W-:Y:S01]  /*1ecc0*/  ISETP.GE.AND P3, PT, R68, UR34, PT ;  /* 0x0000002244007c0c */ /* 0x000fe2000bf66270 */
[----:B------:R-:W5:Y:S01]  /*1ecd0*/  LDL.LU R197, [R1+0x254] ;  /* 0x0002540001c57983 */ /* 0x000f620000300800 */
[----:B------:R-:W-:Y:S01]  /*1ece0*/  SHF.R.S32.HI R68, RZ, 0x8, R70 ;  /* 0x00000008ff447819 */ /* 0x000fe20000011446 */
[----:B------:R-:W0:Y:S01]  /*1ecf0*/  LDCU UR26, c[0x0][0x398] ;  /* 0x00007300ff1a77ac */ /* 0x000e220008000800 */
[----:B------:R-:W-:Y:S01]  /*1ed00*/  F2FP.SATFINITE.E5M2.F32.PACK_AB_MERGE_C R69, R252, R175, RZ ;  /* 0x000000affc45723e */ /* 0x000fe200048060ff */
[----:B------:R-:W5:Y:S01]  /*1ed10*/  LDL.LU.64 R178, [R1+0x7b0] ;  /* 0x0007b00001b27983 */ /* 0x000f620000300a00 */
[----:B------:R-:W-:Y:S01]  /*1ed20*/  ISETP.LT.AND P6, PT, R3, UR22, !P6 ;  /* 0x0000001603007c0c */ /* 0x000fe2000f7c1270 */
[----:B------:R-:W0:Y:S02]  /*1ed30*/  LDCU UR34, c[0x0][0x398] ;  /* 0x00007300ff2277ac */ /* 0x000e240008000800 */
[----:B----4-:R4:W-:Y:S01]  /*1ed40*/  @P4 STG.E.U8 desc[UR24][R176.64], R68 ;  /* 0x00000044b0004986 */ /* 0x0109e2000c101118 */
[----:B------:R-:W-:Y:S01]  /*1ed50*/  PRMT R70, R69, 0x9910, RZ ;  /* 0x0000991045467816 */ /* 0x000fe200000000ff */
[----:B------:R-:W0:Y:S01]  /*1ed60*/  LDCU UR22, c[0x0][0x39c] ;  /* 0x00007380ff1677ac */ /* 0x000e220008000800 */
[----:B------:R-:W-:Y:S01]  /*1ed70*/  ISETP.LT.AND P4, PT, R2, UR23, !P3 ;  /* 0x0000001702007c0c */ /* 0x000fe2000df81270 */
[----:B--2---:R2:W-:Y:S01]  /*1ed80*/  @P5 STG.E.U8 desc[UR24][R182.64], R69 ;  /* 0x00000045b6005986 */ /* 0x0045e2000c101118 */
[----:B------:R-:W0:Y:S01]  /*1ed90*/  LDCU UR23, c[0x0][0x398] ;  /* 0x00007300ff1777ac */ /* 0x000e220008000800 */
[----:B----4-:R-:W-:-:S02]  /*1eda0*/  VIADD R68, R0, 0x94 ;  /* 0x0000009400447836 */ /* 0x010fc40000000000 */
[----:B------:R-:W4:Y:S03]  /*1edb0*/  LDL.LU.64 R176, [R1+0x7a8] ;  /* 0x0007a80001b07983 */ /* 0x000f260000300a00 */
[----:B------:R-:W-:Y:S01]  /*1edc0*/  ISETP.GE.AND P5, PT, R68, UR35, PT ;  /* 0x0000002344007c0c */ /* 0x000fe2000bfa6270 */
[----:B------:R-:W-:Y:S01]  /*1edd0*/  IMAD.MOV.U32 R68, RZ, RZ, R70 ;  /* 0x000000ffff447224 */ /* 0x000fe200078e0046 */
[----:B--2---:R-:W2:Y:S01]  /*1ede0*/  LDL.LU.64 R182, [R1+0x7a0] ;  /* 0x0007a00001b67983 */ /* 0x004ea20000300a00 */
[----:B---3--:R-:W-:Y:S01]  /*1edf0*/  F2FP.SATFINITE.E5M2.F32.PACK_AB_MERGE_C R86, R87, R86, RZ ;  /* 0x000000565756723e */ /* 0x008fe200048060ff */
[----:B------:R-:W3:Y:S02]  /*1ee00*/  LDCU UR35, c[0x0][0x398] ;  /* 0x00007300ff2377ac */ /* 0x000ee40008000800 */
[----:B------:R-:W-:Y:S02]  /*1ee10*/  SHF.R.S32.HI R68, RZ, 0x8, R68 ;  /* 0x00000008ff447819 */ /* 0x000fe40000011444 */
[----:B------:R-:W-:Y:S04]  /*1ee20*/  @P6 STG.E.U8 desc[UR24][R180.64], R86 ;  /* 0x00000056b4006986 */ /* 0x000fe8000c101118 */
[----:B------:R0:W-:Y:S04]  /*1ee30*/  @P4 STG.E.U8 desc[UR24][R88.64], R68 ;  /* 0x0000004458004986 */ /* 0x0001e8000c101118 */
[----:B0-----:R-:W2:Y:S01]  /*1ee40*/  LDL.LU.64 R88, [R1+0xc20] ;  /* 0x000c200001587983 */ /* 0x001ea20000300a00 */
[----:B------:R-:W-:Y:S01]  /*1ee50*/  ISETP.LT.AND P3, PT, R3, UR27, !P3 ;  /* 0x0000001b03007c0c */ /* 0x000fe2000df61270 */
        /* <DEDUP_REMOVED lines=14> */
[----:B------:R-:W-:Y:S01]  /*1ef40*/  PRMT R70, R69, 0x9910, RZ ;  /* 0x0000991045467816 */ /* 0x000fe200000000ff */
[----:B------:R-:W0:Y:S01]  /*1ef50*/  LDCU UR36, c[0x0][0x398] ;  /* 0x00007300ff2477ac */ /* 0x000e220008000800 */
[----:B------:R-:W-:Y:S01]  /*1ef60*/  ISETP.LT.AND P3, PT, R2, UR23, !P4 ;  /* 0x0000001702007c0c */ /* 0x000fe2000e761270 */
[----:B----4-:R4:W-:Y:S01]  /*1ef70*/  @P6 STG.E.U8 desc[UR24][R176.64], R69 ;  /* 0x00000045b0006986 */ /* 0x0109e2000c101118 */
[----:B------:R-:W0:Y:S01]  /*1ef80*/  LDCU UR23, c[0x0][0x39c] ;  /* 0x00007380ff1777ac */ /* 0x000e220008000800 */
[----:B-1----:R-:W-:-:S02]  /*1ef90*/  VIADD R68, R0, 0x96 ;  /* 0x0000009600447836 */ /* 0x002fc40000000000 */
[----:B------:R-:W3:Y:S03]  /*1efa0*/  LDL.LU.64 R178, [R1+0x788] ;  /* 0x0007880001b27983 */ /* 0x000ee60000300a00 */
[----:B------:R-:W-:Y:S01]  /*1efb0*/  ISETP.GE.AND P6, PT, R68, UR37, PT ;  /* 0x0000002544007c0c */ /* 0x000fe2000bfc6270 */
[----:B------:R-:W-:Y:S01]  /*1efc0*/  IMAD.MOV.U32 R68, RZ, RZ, R70 ;  /* 0x000000ffff447224 */ /* 0x000fe200078e0046 */
[----:B----4-:R-:W4:Y:S01]  /*1efd0*/  LDL.LU.64 R176, [R1+0x780] ;  /* 0x0007800001b07983 */ /* 0x010f220000300a00 */
[----:B--2---:R-:W-:Y:S01]  /*1efe0*/  F2FP.SATFINITE.E5M2.F32.PACK_AB_MERGE_C R88, R89, R88, RZ ;  /* 0x000000585958723e */ /* 0x004fe200048060ff */
[----:B------:R-:W1:Y:S02]  /*1eff0*/  LDCU UR37, c[0x0][0x398] ;  /* 0x00007300ff2577ac */ /* 0x000e640008000800 */
[----:B------:R-:W-:Y:S02]  /*1f000*/  SHF.R.S32.HI R68, RZ, 0x8, R68 ;  /* 0x00000008ff447819 */ /* 0x000fe40000011444 */
[----:B------:R-:W-:Y:S04]  /*1f010*/  @P5 STG.E.U8 desc[UR24][R182.64], R88 ;  /* 0x00000058b6005986 */ /* 0x000fe8000c101118 */
[----:B------:R2:W-:Y:S04]  /*1f020*/  @P3 STG.E.U8 desc[UR24][R90.64], R68 ;  /* 0x000000445a003986 */ /* 0x0005e8000c101118 */
[----:B--2---:R-:W2:Y:S01]  /*1f030*/  LDL.LU.64 R90, [R1+0xc18] ;  /* 0x000c1800015a7983 */ /* 0x004ea20000300a00 */
        /* <DEDUP_REMOVED lines=10> */
[----:B---3--:R-:W-:Y:S01]  /*1f0e0*/  F2FP.SATFINITE.E5M2.F32.PACK_AB_MERGE_C R69, R252, R175, RZ ;  /* 0x000000affc45723e */ /* 0x008fe200048060ff */
[----:B------:R-:W3:Y:S01]  /*1f0f0*/  LDL.LU.64 R182, [R1+0x770] ;  /* 0x0007700001b67983 */ /* 0x000ee20000300a00 */
[----:B------:R-:W-:Y:S01]  /*1f100*/  ISETP.LT.AND P6, PT, R3, UR28, !P6 ;  /* 0x0000001c03007c0c */ /* 0x000fe2000f7c1270 */
[----:B------:R-:W0:Y:S02]  /*1f110*/  LDCU UR28, c[0x0][0x398] ;  /* 0x00007300ff1c77ac */ /* 0x000e240008000800 */
[----:B-----5:R5:W-:Y:S01]  /*1f120*/  @P4 STG.E.U8 desc[UR24][R180.64], R68 ;  /* 0x00000044b4004986 */ /* 0x020be2000c101118 */
[----:B------:R-:W-:Y:S01]  /*1f130*/  PRMT R70, R69, 0x9910, RZ ;  /* 0x0000991045467816 */ /* 0x000fe200000000ff */
[----:B------:R-:W0:Y:S01]  /*1f140*/  LDCU UR26, c[0x0][0x39c] ;  /* 0x00007380ff1a77ac */ /* 0x000e220008000800 */
[----:B------:R-:W-:Y:S01]  /*1f150*/  ISETP.LT.AND P4, PT, R2, UR29, !P3 ;  /* 0x0000001d02007c0c */ /* 0x000fe2000df81270 */
[----:B------:R1:W-:Y:S01]  /*1f160*/  @P5 STG.E.U8 desc[UR24][R178.64], R69 ;  /* 0x00000045b2005986 */ /* 0x0003e2000c101118 */
[----:B------:R-:W0:Y:S01]  /*1f170*/  LDCU UR29, c[0x0][0x398] ;  /* 0x00007300ff1d77ac */ /* 0x000e220008000800 */
[----:B-----5:R-:W-:-:S02]  /*1f180*/  VIADD R68, R0, 0x98 ;  /* 0x0000009800447836 */ /* 0x020fc40000000000 */
[----:B------:R-:W5:Y:S03]  /*1f190*/  LDL.LU.64 R180, [R1+0x768] ;  /* 0x0007680001b47983 */ /* 0x000f660000300a00 */
[----:B------:R-:W-:Y:S01]  /*1f1a0*/  ISETP.GE.AND P5, PT, R68, UR39, PT ;  /* 0x0000002744007c0c */ /* 0x000fe2000bfa6270 */
[----:B------:R-:W-:Y:S01]  /*1f1b0*/  IMAD.MOV.U32 R68, RZ, RZ, R70 ;  /* 0x000000ffff447224 */ /* 0x000fe200078e0046 */
[----:B-1----:R-:W3:Y:S01]  /*1f1c0*/  LDL.LU.64 R178, [R1+0x760] ;  /* 0x0007600001b27983 */ /* 0x002ee20000300a00 */
[----:B--2---:R-:W-:Y:S01]  /*1f1d0*/  F2FP.SATFINITE.E5M2.F32.PACK_AB_MERGE_C R90, R91, R90, RZ ;  /* 0x0000005a5b5a723e */ /* 0x004fe200048060ff */
[----:B------:R-:W1:Y:S02]  /*1f1e0*/  LDCU UR39, c[0x0][0x398] ;  /* 0x00007300ff2777ac */ /* 0x000e640008000800 */
[----:B------:R-:W-:Y:S02]  /*1f1f0*/  SHF.R.S32.HI R68, RZ, 0x8, R68 ;  /* 0x00000008ff447819 */ /* 0x000fe40000011444 */
[----:B----4-:R-:W-:Y:S04]  /*1f200*/  @P6 STG.E.U8 desc[UR24][R176.64], R90 ;  /* 0x0000005ab0006986 */ /* 0x010fe8000c101118 */
[----:B------:R2:W-:Y:S04]  /*1f210*/  @P4 STG.E.U8 desc[UR24][R92.64], R68 ;  /* 0x000000445c004986 */ /* 0x0005e8000c101118 */
[----:B--2---:R-:W2:Y:S01]  /*1f220*/  LDL.LU.64 R92, [R1+0xc10] ;  /* 0x000c1000015c7983 */ /* 0x004ea20000300a00 */
[----:B0-----:R-:W-:Y:S01]  /*1f230*/  ISETP.LT.AND P3, PT, R3, UR27, !P3 ;  /* 0x0000001b03007c0c */ /* 0x001fe2000df61270 */
        /* <DEDUP_REMOVED lines=9> */
[----:B------:R-:W-:Y:S01]  /*1f2d0*/  F2FP.SATFINITE.E5M2.F32.PACK_AB_MERGE_C R69, R197, R196, RZ ;  /* 0x000000c4c545723e */ /* 0x000fe200048060ff */
[----:B------:R-:W4:Y:S01]  /*1f2e0*/  LDL.LU.64 R176, [R1+0x750] ;  /* 0x0007500001b07983 */ /* 0x000f220000300a00 */
[----:B------:R-:W-:Y:S01]  /*1f2f0*/  ISETP.LT.AND P5, PT, R3, UR28, !P5 ;  /* 0x0000001c03007c0c */ /* 0x000fe2000efa1270 */
[----:B------:R-:W0:Y:S02]  /*1f300*/  LDCU UR28, c[0x0][0x398] ;  /* 0x00007300ff1c77ac */ /* 0x000e240008000800 */
[----:B---3--:R3:W-:Y:S01]  /*1f310*/  @P3 STG.E.U8 desc[UR24][R182.64], R68 ;  /* 0x00000044b6003986 */ /* 0x0087e2000c101118 */
[----:B------:R-:W-:Y:S01]  /*1f320*/  PRMT R70, R69, 0x9910, RZ ;  /* 0x0000991045467816 */ /* 0x000fe200000000ff */
[----:B------:R-:W0:Y:S01]  /*1f330*/  LDCU UR27, c[0x0][0x39c] ;  /* 0x00007380ff1b77ac */ /* 0x000e220008000800 */
[----:B------:R-:W-:Y:S01]  /*1f340*/  ISETP.LT.AND P3, PT, R2, UR29, !P4 ;  /* 0x0000001d02007c0c */ /* 0x000fe2000e761270 */
[----:B-----5:R5:W-:Y:S01]  /*1f350*/  @P6 STG.E.U8 desc[UR24][R180.64], R69 ;  /* 0x00000045b4006986 */ /* 0x020be2000c101118 */
[----:B---3--:R-:W-:-:S03]  /*1f360*/  VIADD R68, R0, 0x9a ;  /* 0x0000009a00447836 */ /* 0x008fc60000000000 */
[----:B------:R-:W3:Y:S01]  /*1f370*/  LDL.LU.64 R182, [R1+0x748] ;  /* 0x0007480001b67983 */ /* 0x000ee20000300a00 */
[----:B------:R-:W0:Y:S01]  /*1f380*/  LDCU UR29, c[0x0][0x398] ;  /* 0x00007300ff1d77ac */ /* 0x000e220008000800 */
[----:B------:R-:W-:Y:S01]  /*1f390*/  ISETP.GE.AND P6, PT, R68, UR41, PT ;  /* 0x0000002944007c0c */ /* 0x000fe2000bfc6270 */
[----:B------:R-:W-:Y:S01]  /*1f3a0*/  IMAD.MOV.U32 R68, RZ, RZ, R70 ;  /* 0x000000ffff447224 */ /* 0x000fe200078e0046 */
[----:B-----5:R-:W5:Y:S01]  /*1f3b0*/  LDL.LU.64 R180, [R1+0x740] ;  /* 0x0007400001b47983 */ /* 0x020f620000300a00 */
        /* <DEDUP_REMOVED lines=20> */
[----:B------:R1:W-:Y:S01]  /*1f500*/  @P4 STG.E.U8 desc[UR24][R176.64], R68 ;  /* 0x00000044b0004986 */ /* 0x0003e2000c101118 */
[----:B------:R-:W-:Y:S01]  /*1f510*/  PRMT R70, R69, 0x9910, RZ ;  /* 0x0000991045467816 */ /* 0x000fe200000000ff */
[----:B------:R-:W0:Y:S01]  /*1f520*/  LDCU UR28, c[0x0][0x39c] ;  /* 0x00007380ff1c77ac */ /* 0x000e220008000800 */
[----:B------:R-:W-:Y:S01]  /*1f530*/  ISETP.LT.AND P4, PT, R2, UR29, !P3 ;  /* 0x0000001d02007c0c */ /* 0x000fe2000df81270 */
[----:B---3--:R3:W-:Y:S01]  /*1f540*/  @P5 STG.E.U8 desc[UR24][R182.64], R69 ;  /* 0x00000045b6005986 */ /* 0x0087e2000c101118 */
[----:B------:R-:W0:Y:S01]  /*1f550*/  LDCU UR29, c[0x0][0x398] ;  /* 0x00007300ff1d77ac */ /* 0x000e220008000800 */
[----:B-1----:R-:W-:-:S02]  /*1f560*/  VIADD R68, R0, 0x9c ;  /* 0x0000009c00447836 */ /* 0x002fc40000000000 */
[----:B------:R-:W4:Y:S03]  /*1f570*/  LDL.LU.64 R176, [R1+0x728] ;  /* 0x0007280001b07983 */ /* 0x000f260000300a00 */
[----:B------:R-:W-:Y:S01]  /*1f580*/  ISETP.GE.AND P5, PT, R68, UR43, PT ;  /* 0x0000002b44007c0c */ /* 0x000fe2000bfa6270 */
[----:B------:R-:W-:Y:S01]  /*1f590*/  IMAD.MOV.U32 R68, RZ, RZ, R70 ;  /* 0x000000ffff447224 */ /* 0x000fe200078e0046 */
[----:B---3--:R-:W3:Y:S01]  /*1f5a0*/  LDL.LU.64 R182, [R1+0x720] ;  /* 0x0007200001b67983 */ /* 0x008ee20000300a00 */
[----:B--2---:R-:W-:Y:S01]  /*1f5b0*/  F2FP.SATFINITE.E5M2.F32.PACK_AB_MERGE_C R94, R95, R94, RZ ;  /* 0x0000005e5f5e723e */ /* 0x004fe200048060ff */
[----:B------:R-:W1:Y:S02]  /*1f5c0*/  LDCU UR43, c[0x0][0x398] ;  /* 0x00007300ff2b77ac */ /* 0x000e640008000800 */
[----:B------:R-:W-:Y:S02]  /*1f5d0*/  SHF.R.S32.HI R68, RZ, 0x8, R68 ;  /* 0x00000008ff447819 */ /* 0x000fe40000011444 */
[----:B-----5:R-:W-:Y:S04]  /*1f5e0*/  @P6 STG.E.U8 desc[UR24][R180.64], R94 ;  /* 0x0000005eb4006986 */ /* 0x020fe8000c101118 */
[----:B------:R2:W-:Y:S04]  /*1f5f0*/  @P4 STG.E.U8 desc[UR24][R96.64], R68 ;  /* 0x0000004460004986 */ /* 0x0005e8000c101118 */
[----:B--2---:R-:W2:Y:S01]  /*1f600*/  LDL.LU.64 R96, [R1+0xc00] ;  /* 0x000c000001607983 */ /* 0x004ea20000300a00 */
        /* <DEDUP_REMOVED lines=18> */
[----:B------:R1:W-:Y:S01]  /*1f730*/  @P6 STG.E.U8 desc[UR24][R176.64], R69 ;  /* 0x00000045b0006986 */ /* 0x0003e2000c101118 */
[----:B------:R-:W0:Y:S01]  /*1f740*/  LDCU UR29, c[0x0][0x39c] ;  /* 0x00007380ff1d77ac */ /* 0x000e220008000800 */
[----:B----4-:R-:W-:-:S02]  /*1f750*/  VIADD R68, R0, 0x9e ;  /* 0x0000009e00447836 */ /* 0x010fc40000000000 */
[----:B------:R-:W4:Y:S03]  /*1f760*/  LDL.LU.64 R178, [R1+0x708] ;  /* 0x0007080001b27983 */ /* 0x000f260000300a00 */
[----:B------:R-:W-:Y:S01]  /*1f770*/  ISETP.GE.AND P6, PT, R68, UR45, PT ;  /* 0x0000002d44007c0c */ /* 0x000fe2000bfc6270 */
[----:B------:R-:W-:Y:S01]  /*1f780*/  IMAD.MOV.U32 R68, RZ, RZ, R70 ;  /* 0x000000ffff447224 */ /* 0x000fe200078e0046 */
[----:B-1----:R-:W4:Y:S01]  /*1f790*/  LDL.LU.64 R176, [R1+0x700] ;  /* 0x0007000001b07983 */ /* 0x002f220000300a00 */
[----:B--2---:R-:W-:Y:S01]  /*1f7a0*/  F2FP.SATFINITE.E5M2.F32.PACK_AB_MERGE_C R96, R97, R96, RZ ;  /* 0x000000606160723e */ /* 0x004fe200048060ff */
[----:B------:R-:W1:Y:S02]  /*1f7b0*/  LDCU UR45, c[0x0][0x398] ;  /* 0x00007300ff2d77ac */ /* 0x000e640008000800 */
[----:B------:R-:W-:Y:S02]  /*1f7c0*/  SHF.R.S32.HI R68, RZ, 0x8, R68 ;  /* 0x00000008ff447819 */ /* 0x000fe40000011444 */
[----:B---3--:R-:W-:Y:S04]  /*1f7d0*/  @P5 STG.E.U8 desc[UR24][R182.64], R96 ;  /* 0x00000060b6005986 */ /* 0x008fe8000c101118 */
[----:B------:R2:W-:Y:S04]  /*1f7e0*/  @P3 STG.E.U8 desc[UR24][R98.64], R68 ;  /* 0x0000004462003986 */ /* 0x0005e8000c101118 */
[----:B--2---:R-:W2:Y:S01]  /*1f7f0*/  LDL.LU.64 R98, [R1+0xbf8] ;  /* 0x000bf80001627983 */ /* 0x004ea20000300a00 */
[C---:B0-----:R-:W-:Y:S01]  /*1f800*/  ISETP.LT.AND P4, PT, R3.reuse, UR31, !P4 ;  /* 0x0000001f03007c0c */ /* 0x041fe2000e781270 */
        /* <DEDUP_REMOVED lines=45> */
[----:B------:R-:W-:-:S02]  /*1fae0*/  PRMT R70, R69, 0x9910, RZ ;  /* 0x0000991045467816 */ /* 0x000fc400000000ff */
[----:B------:R-:W-:Y:S01]  /*1faf0*/  ISETP.LT.AND P3, PT, R2, UR33, !P4 ;  /* 0x0000002102007c0c */ /* 0x000fe2000e761270 */
[----:B------:R0:W-:Y:S01]  /*1fb00*/  @P6 STG.E.U8 desc[UR24][R180.64], R69 ;  /* 0x00000045b4006986 */ /* 0x0001e2000c101118 */
[----:B------:R-:W1:Y:S01]  /*1fb10*/  LDCU UR33, c[0x0][0x398] ;  /* 0x00007300ff2177ac */ /* 0x000e620008000800 */
[----:B-----5:R-:W-:Y:S02]  /*1fb20*/  VIADD R68, R0, 0xa2 ;  /* 0x000000a200447836 */ /* 0x020fe40000000000 */
[----:B------:R-:W5:Y:S03]  /*1fb30*/  LDL.LU.64 R182, [R1+0x6c8] ;  /* 0x0006c80001b67983 */ /* 0x000f660000300a00 */
[----:B------:R-:W-:Y:S01]  /*1fb40*/  ISETP.GE.AND P6, PT, R68, UR49, PT ;  /* 0x0000003144007c0c */ /* 0x000fe2000bfc6270 */
[----:B------:R-:W-:Y:S01]  /*1fb50*/  IMAD.MOV.U32 R68, RZ, RZ, R70 ;  /* 0x000000ffff447224 */ /* 0x000fe200078e0046 */
[----:B0-----:R-:W3:Y:S04]  /*1fb60*/  LDL.LU.64 R180, [R1+0x6c0] ;  /* 0x0006c00001b47983 */ /* 0x001ee80000300a00 */
[----:B------:R-:W-:-:S02]  /*1fb70*/  SHF.R.S32.HI R68, RZ, 0x8, R68 ;  /* 0x00000008ff447819 */ /* 0x000fc40000011444 */
[----:B--2---:R-:W-:-:S05]  /*1fb80*/  F2FP.SATFINITE.E5M2.F32.PACK_AB_MERGE_C R100, R101, R100, RZ ;  /* 0x000000646564723e */ /* 0x004fca00048060ff */
[----:B----4-:R-:W-:Y:S04]  /*1fb90*/  @P5 STG.E.U8 desc[UR24][R178.64], R100 ;  /* 0x00000064b2005986 */ /* 0x010fe8000c101118 */
[----:B------:R0:W-:Y:S04]  /*1fba0*/  @P3 STG.E.U8 desc[UR24][R102.64], R68 ;  /* 0x0000004466003986 */ /* 0x0001e8000c101118 */
[----:B0-----:R-:W2:Y:S01]  /*1fbb0*/  LDL.LU.64 R102, [R1+0xbe8] ;  /* 0x000be80001667983 */ /* 0x001ea20000300a00 */
[C---:B------:R-:W-:Y:S01]  /*1fbc0*/  ISETP.LT.AND P4, PT, R3.reuse, UR35, !P4 ;  /* 0x0000002303007c0c */ /* 0x040fe2000e781270 */
        /* <DEDUP_REMOVED lines=14> */
[----:B------:R-:W-:-:S02]  /*1fcb0*/  PRMT R70, R69, 0x9910, RZ ;  /* 0x0000991045467816 */ /* 0x000fc400000000ff */
[----:B-1----:R-:W-:Y:S01]  /*1fcc0*/  ISETP.LT.AND P4, PT, R2, UR33, !P3 ;  /* 0x0000002102007c0c */ /* 0x002fe2000df81270 */
[----:B-----5:R1:W-:Y:S01]  /*1fcd0*/  @P5 STG.E.U8 desc[UR24][R182.64], R69 ;  /* 0x00000045b6005986 */ /* 0x0203e2000c101118 */
[----:B------:R-:W5:Y:S01]  /*1fce0*/  LDCU UR33, c[0x0][0x398] ;  /* 0x00007300ff2177ac */ /* 0x000f620008000800 */
[----:B---3--:R-:W-:Y:S02]  /*1fcf0*/  VIADD R68, R0, 0xa4 ;  /* 0x000000a400447836 */ /* 0x008fe40000000000 */
[----:B------:R-:W3:Y:S03]  /*1fd00*/  LDL.LU.64 R176, [R1+0x6a8] ;  /* 0x0006a80001b07983 */ /* 0x000ee60000300a00 */
[----:B------:R-:W-:Y:S01]  /*1fd10*/  ISETP.GE.AND P5, PT, R68, UR51, PT ;  /* 0x0000003344007c0c */ /* 0x000fe2000bfa6270 */
[----:B------:R-:W-:Y:S01]  /*1fd20*/  IMAD.MOV.U32 R68, RZ, RZ, R70 ;  /* 0x000000ffff447224 */ /* 0x000fe200078e0046 */
[----:B-1----:R-:W3:Y:S04]  /*1fd30*/  LDL.LU.64 R182, [R1+0x6a0] ;  /* 0x0006a00001b67983 */ /* 0x002ee80000300a00 */
[----:B------:R-:W-:-:S02]  /*1fd40*/  SHF.R.S32.HI R68, RZ, 0x8, R68 ;  /* 0x00000008ff447819 */ /* 0x000fc40000011444 */
[----:B--2---:R-:W-:-:S05]  /*1fd50*/  F2FP.SATFINITE.E5M2.F32.PACK_AB_MERGE_C R102, R103, R102, RZ ;  /* 0x000000666766723e */ /* 0x004fca00048060ff */
[----:B------:R-:W-:Y:S04]  /*1fd60*/  @P6 STG.E.U8 desc[UR24][R180.64], R102 ;  /* 0x00000066b4006986 */ /* 0x000fe8000c101118 */
[----:B------:R1:W-:Y:S04]  /*1fd70*/  @P4 STG.E.U8 desc[UR24][R104.64], R68 ;  /* 0x0000004468004986 */ /* 0x0003e8000c101118 */
[----:B-1----:R-:W2:Y:S01]  /*1fd80*/  LDL.LU.64 R104, [R1+0xbe0] ;  /* 0x000be00001687983 */ /* 0x002ea20000300a00 */
[----:B0-----:R-:W-:Y:S01]  /*1fd90*/  ISETP.LT.AND P3, PT, R3, UR35, !P3 ;  /* 0x0000002303007c0c */ /* 0x001fe2000df61270 */
[----:B------:R-:W-:Y:S01]  /*1fda0*/  VIADD R68, R0, 0xa5 ;  /* 0x000000a500447836 */ /* 0x000fe20000000000 */
[----:B------:R-:W-:Y:S01]  /*1fdb0*/  PRMT R70, R102, 0x9910, RZ ;  /* 0x0000991066467816 */ /* 0x000fe200000000ff */
[----:B------:R-:W2:Y:S01]  /*1fdc0*/  LDL.LU R175, [R1+0x298] ;  /* 0x0002980001af7983 */ /* 0x000ea20000300800 */
[----:B------:R-:W-:Y:S01]  /*1fdd0*/  ISETP.LT.AND P6, PT, R2, UR34, !P5 ;  /* 0x0000002202007c0c */ /* 0x000fe2000efc1270 */
[----:B------:R-:W0:Y:S01]  /*1fde0*/  LDCU UR35, c[0x0][0x398] ;  /* 0x00007300ff2377ac */ /* 0x000e220008000800 */
[----:B------:R-:W-:Y:S01]  /*1fdf0*/  ISETP.GE.AND P4, PT, R68, UR52, PT ;  /* 0x0000003444007c0c */ /* 0x000fe2000bf86270 */
[----:B------:R-:W2:Y:S01]  /*1fe00*/  LDL.LU R252, [R1+0x29c] ;  /* 0x00029c0001fc7983 */ /* 0x000ea20000300800 */
[----:B------:R-:W-:Y:S01]  /*1fe10*/  SHF.R.S32.HI R68, RZ, 0x8, R70 ;  /* 0x00000008ff447819 */ /* 0x000fe20000011446 */
[----:B------:R-:W1:Y:S01]  /*1fe20*/  LDCU UR34, c[0x0][0x398] ;  /* 0x00007300ff2277ac */ /* 0x000e620008000800 */
[----:B----4-:R-:W-:Y:S01]  /*1fe30*/  F2FP.SATFINITE.E5M2.F32.PACK_AB_MERGE_C R69, R197, R196, RZ ;  /* 0x000000c4c545723e */ /* 0x010fe200048060ff */
[----:B------:R-:W4:Y:S01]  /*1fe40*/  LDL.LU.64 R180, [R1+0x690] ;  /* 0x0006900001b47983 */ /* 0x000f220000300a00 */
[----:B------:R-:W-:Y:S01]  /*1fe50*/  ISETP.LT.AND P5, PT, R3, UR36, !P5 ;  /* 0x0000002403007c0c */ /* 0x000fe2000efa1270 */
[----:B------:R-:W0:Y:S02]  /*1fe60*/  LDCU UR36, c[0x0][0x398] ;  /* 0x00007300ff2477ac */ /* 0x000e240008000800 */
[----:B------:R1:W-:Y:S01]  /*1fe70*/  @P3 STG.E.U8 desc[UR24][R178.64], R68 ;  /* 0x00000044b2003986 */ /* 0x0003e2000c101118 */
[----:B------:R-:W-:-:S02]  /*1fe80*/  PRMT R70, R69, 0x9910, RZ ;  /* 0x0000991045467816 */ /* 0x000fc400000000ff */
[----:B-----5:R-:W-:Y:S01]  /*1fe90*/  ISETP.LT.AND P3, PT, R2, UR33, !P4 ;  /* 0x0000002102007c0c */ /* 0x020fe2000e761270 */
[----:B---3--:R3:W-:Y:S01]  /*1fea0*/  @P6 STG.E.U8 desc[UR24][R176.64], R69 ;  /* 0x00000045b0006986 */ /* 0x0087e2000c101118 */
[----:B------:R-:W5:Y:S01]  /*1feb0*/  LDCU UR33, c[0x0][0x39c] ;  /* 0x00007380ff2177ac */ /* 0x000f620008000800 */
[----:B-1----:R-:W-:Y:S02]  /*1fec0*/  VIADD R68, R0, 0xa6 ;  /* 0x000000a600447836 */ /* 0x002fe40000000000 */
[----:B------:R-:W4:Y:S03]  /*1fed0*/  LDL.LU.64 R178, [R1+0x688] ;  /* 0x0006880001b27983 */ /* 0x000f260000300a00 */
[----:B------:R-:W-:Y:S01]  /*1fee0*/  ISETP.GE.AND P6, PT, R68, UR53, PT ;  /* 0x0000003544007c0c */ /* 0x000fe2000bfc6270 */
[----:B------:R-:W-:Y:S01]  /*1fef0*/  IMAD.MOV.U32 R68, RZ, RZ, R70 ;  /* 0x000000ffff447224 */ /* 0x000fe200078e0046 */
[----:B---3--:R-:W3:Y:S04]  /*1ff00*/  LDL.LU.64 R176, [R1+0x680] ;  /* 0x0006800001b07983 */ /* 0x008ee80000300a00 */
[----:B------:R-:W-:-:S02]  /*1ff10*/  SHF.R.S32.HI R68, RZ, 0x8, R68 ;  /* 0x00000008ff447819 */ /* 0x000fc40000011444 */
[----:B--2---:R-:W-:-:S05]  /*1ff20*/  F2FP.SATFINITE.E5M2.F32.PACK_AB_MERGE_C R104, R105, R104, RZ ;  /* 0x000000686968723e */ /* 0x004fca00048060ff */
[----:B------:R-:W-:Y:S04]  /*1ff30*/  @P5 STG.E.U8 desc[UR24][R182.64], R104 ;  /* 0x00000068b6005986 */ /* 0x000fe8000c101118 */
[----:B------:R1:W-:Y:S04]  /*1ff40*/  @P3 STG.E.U8 desc[UR24][R106.64], R68 ;  /* 0x000000446a003986 */ /* 0x0003e8000c101118 */
[----:B-1----:R-:W2:Y:S01]  /*1ff50*/  LDL.LU.64 R106, [R1+0xbd8] ;  /* 0x000bd800016a7983 */ /* 0x002ea20000300a00 */
[C---:B0-----:R-:W-:Y:S01]  /*1ff60*/  ISETP.LT.AND P4, PT, R3.reuse, UR35, !P4 ;  /* 0x0000002303007c0c */ /* 0x041fe2000e781270 */
[----:B------:R-:W-:Y:S01]  /*1ff70*/  VIADD R68, R0, 0xa7 ;  /* 0x000000a700447836 */ /* 0x000fe20000000000 */
[----:B------:R-:W-:Y:S01]  /*1ff80*/  PRMT R70, R104, 0x9910, RZ ;  /* 0x0000991068467816 */ /* 0x000fe200000000ff */
[----:B------:R-:W3:Y:S01]  /*1ff90*/  LDL.LU R196, [R1+0x2a0] ;  /* 0x0002a00001c47983 */ /* 0x000ee20000300800 */
[----:B------:R-:W-:Y:S01]  /*1ffa0*/  ISETP.LT.AND P5, PT, R2, UR34, !P6 ;  /* 0x0000002202007c0c */ /* 0x000fe2000f7a1270 */
[----:B------:R-:W0:Y:S01]  /*1ffb0*/  LDCU UR35, c[0x0][0x398] ;  /* 0x00007300ff2377ac */ /* 0x000e220008000800 */
[----:B------:R-:W-:Y:S01]  /*1ffc0*/  ISETP.GE.AND P3, PT, R68, UR54, PT ;  /* 0x0000003644007c0c */ /* 0x000fe2000bf66270 */
[----:B------:R-:W5:Y:S01]  /*1ffd0*/  LDL.LU R197, [R1+0x2a4] ;  /* 0x0002a40001c57983 */ /* 0x000f620000300800 */
[----:B------:R-:W-:Y:S01]  /*1ffe0*/  SHF.R.S32.HI R68, RZ, 0x8, R70 ;  /* 0x00000008ff447819 */ /* 0x000fe20000011446 */
[----:B------:R-:W1:Y:S01]  /*1fff0*/  LDCU UR34, c[0x0][0x39c] ;  /* 0x00007380ff2277ac */ /* 0x000e620008000800 */
[----:B------:R-:W-:Y:S01]  /*20000*/  F2FP.SATFINITE.E5M2.F32.PACK_AB_MERGE_C R69, R252, R175, RZ ;  /* 0x000000affc45723e */ /* 0x000fe200048060ff */
[----:B------:R-:W5:Y:S01]  /*20010*/  LDL.LU.64 R182, [R1+0x670] ;  /* 0x0006700001b67983 */ /* 0x000f620000300a00 */
[----:B------:R-:W-:Y:S01]  /*20020*/  ISETP.LT.AND P6, PT, R3, UR36, !P6 ;  /* 0x0000002403007c0c */ /* 0x000fe2000f7c1270 */
[----:B------:R-:W0:Y:S02]  /*20030*/  LDCU UR36, c[0x0][0x398] ;  /* 0x00007300ff2477ac */ /* 0x000e240008000800 */
[----:B----4-:R4:W-:Y:S01]  /*20040*/  @P4 STG.E.U8 desc[UR24][R180.64], R68 ;  /* 0x00000044b4004986 */ /* 0x0109e2000c101118 */
[----:B------:R-:W-:-:S02]  /*20050*/  PRMT R70, R69, 0x9910, RZ ;  /* 0x0000991045467816 */ /* 0x000fc400000000ff */
[----:B------:R-:W-:Y:S01]  /*20060*/  ISETP.LT.AND P4, PT, R2, UR37, !P3 ;  /* 0x0000002502007c0c */ /* 0x000fe2000df81270 */
[----:B------:R0:W-:Y:S01]  /*20070*/  @P5 STG.E.U8 desc[UR24][R178.64], R69 ;  /* 0x00000045b2005986 */ /* 0x0001e2000c101118 */
[----:B------:R-:W1:Y:S01]  /*20080*/  LDCU UR37, c[0x0][0x398] ;  /* 0x00007300ff2577ac */ /* 0x000e620008000800 */
[----:B----4-:R-:W-:Y:S02]  /*20090*/  VIADD R68, R0, 0xa8 ;  /* 0x000000a800447836 */ /* 0x010fe40000000000 */
[----:B------:R-:W4:Y:S03]  /*200a0*/  LDL.LU.64 R180, [R1+0x668] ;  /* 0x0006680001b47983 */ /* 0x000f260000300a00 */
[----:B------:R-:W-:Y:S01]  /*200b0*/  ISETP.GE.AND P5, PT, R68, UR55, PT ;  /* 0x0000003744007c0c */ /* 0x000fe2000bfa6270 */
[----:B------:R-:W-:Y:S01]  /*200c0*/  IMAD.MOV.U32 R68, RZ, RZ, R70 ;  /* 0x000000ffff447224 */ /* 0x000fe200078e0046 */
[----:B0-----:R-:W4:Y:S04]  /*200d0*/  LDL.LU.64 R178, [R1+0x660] ;  /* 0x0006600001b27983 */ /* 0x001f280000300a00 */
[----:B------:R-:W-:-:S02]  /*200e0*/  SHF.R.S32.HI R68, RZ, 0x8, R68 ;  /* 0x00000008ff447819 */ /* 0x000fc40000011444 */
[----:B--2---:R-:W-:-:S05]  /*200f0*/  F2FP.SATFINITE.E5M2.F32.PACK_AB_MERGE_C R106, R107, R106, RZ ;  /* 0x0000006a6b6a723e */ /* 0x004fca00048060ff */
[----:B---3--:R-:W-:Y:S04]  /*20100*/  @P6 STG.E.U8 desc[UR24][R176.64], R106 ;  /* 0x0000006ab0006986 */ /* 0x008fe8000c101118 */
        /* <DEDUP_REMOVED lines=17> */
[----:B------:R-:W-:-:S02]  /*20220*/  PRMT R70, R69, 0x9910, RZ ;  /* 0x0000991045467816 */ /* 0x000fc400000000ff */
[----:B-1----:R-:W-:Y:S01]  /*20230*/  ISETP.LT.AND P3, PT, R2, UR37, !P4 ;  /* 0x0000002502007c0c */ /* 0x002fe2000e761270 */
[----:B----4-:R1:W-:Y:S01]  /*20240*/  @P6 STG.E.U8 desc[UR24][R180.64], R69 ;  /* 0x00000045b4006986 */ /* 0x0103e2000c101118 */
[----:B------:R-:W4:Y:S01]  /*20250*/  LDCU UR37, c[0x0][0x398] ;  /* 0x00007300ff2577ac */ /* 0x000f220008000800 */
[----:B0-----:R-:W-:Y:S02]  /*20260*/  VIADD R68, R0, 0xaa ;  /* 0x000000aa00447836 */ /* 0x001fe40000000000 */
[----:B------:R-:W3:Y:S03]  /*20270*/  LDL.LU.64 R182, [R1+0x648] ;  /* 0x0006480001b67983 */ /* 0x000ee60000300a00 */
[----:B------:R-:W-:Y:S01]  /*20280*/  ISETP.GE.AND P6, PT, R68, UR57, PT ;  /* 0x0000003944007c0c */ /* 0x000fe2000bfc6270 */
[----:B------:R-:W-:Y:S01]  /*20290*/  IMAD.MOV.U32 R68, RZ, RZ, R70 ;  /* 0x000000ffff447224 */ /* 0x000fe200078e0046 */
[----:B-1----:R-:W4:Y:S04]  /*202a0*/  LDL.LU.64 R180, [R1+0x640] ;  /* 0x0006400001b47983 */ /* 0x002f280000300a00 */
[----:B------:R-:W-:-:S02]  /*202b0*/  SHF.R.S32.HI R68, RZ, 0x8, R68 ;  /* 0x00000008ff447819 */ /* 0x000fc40000011444 */
[----:B--2---:R-:W-:-:S05]  /*202c0*/  F2FP.SATFINITE.E5M2.F32.PACK_AB_MERGE_C R108, R109, R108, RZ ;  /* 0x0000006c6d6c723e */ /* 0x004fca00048060ff */
[----:B------:R-:W-:Y:S04]  /*202d0*/  @P5 STG.E.U8 desc[UR24][R178.64], R108 ;  /* 0x0000006cb2005986 */ /* 0x000fe8000c101118 */
[----:B------:R0:W-:Y:S04]  /*202e0*/  @P3 STG.E.U8 desc[UR24][R110.64], R68 ;  /* 0x000000446e003986 */ /* 0x0001e8000c101118 */
[----:B0-----:R-:W2:Y:S01]  /*202f0*/  LDL.LU.64 R110, [R1+0xbc8] ;  /* 0x000bc800016e7983 */ /* 0x001ea20000300a00 */
[C---:B------:R-:W-:Y:S01]  /*20300*/  ISETP.LT.AND P4, PT, R3.reuse, UR39, !P4 ;  /* 0x0000002703007c0c */ /* 0x040fe2000e781270 */
        /* <DEDUP_REMOVED lines=9> */
[----:B---3--:R-:W-:Y:S01]  /*203a0*/  F2FP.SATFINITE.E5M2.F32.PACK_AB_MERGE_C R69, R252, R175, RZ ;  /* 0x000000affc45723e */ /* 0x008fe200048060ff */
[----:B------:R-:W3:Y:S01]  /*203b0*/  LDL.LU.64 R178, [R1+0x630] ;  /* 0x0006300001b27983 */ /* 0x000ee20000300a00 */
[----:B------:R-:W-:Y:S01]  /*203c0*/  ISETP.LT.AND P6, PT, R3, UR36, !P6 ;  /* 0x0000002403007c0c */ /* 0x000fe2000f7c1270 */
[----:B------:R-:W0:Y:S02]  /*203d0*/  LDCU UR36, c[0x0][0x39c] ;  /* 0x00007380ff2477ac */ /* 0x000e240008000800 */
[----:B-----5:R5:W-:Y:S01]  /*203e0*/  @P4 STG.E.U8 desc[UR24][R176.64], R68 ;  /* 0x00000044b0004986 */ /* 0x020be2000c101118 */
[----:B------:R-:W-:-:S02]  /*203f0*/  PRMT R70, R69, 0x9910, RZ ;  /* 0x0000991045467816 */ /* 0x000fc400000000ff */
[----:B----4-:R-:W-:Y:S01]  /*20400*/  ISETP.LT.AND P4, PT, R2, UR37, !P3 ;  /* 0x0000002502007c0c */ /* 0x010fe2000df81270 */
[----:B------:R4:W-:Y:S01]  /*20410*/  @P5 STG.E.U8 desc[UR24][R182.64], R69 ;  /* 0x00000045b6005986 */ /* 0x0009e2000c101118 */
[----:B------:R-:W0:Y:S01]  /*20420*/  LDCU UR37, c[0x0][0x398] ;  /* 0x00007300ff2577ac */ /* 0x000e220008000800 */
[----:B-----5:R-:W-:Y:S02]  /*20430*/  VIADD R68, R0, 0xac ;  /* 0x000000ac00447836 */ /* 0x020fe40000000000 */
[----:B------:R-:W5:Y:S03]  /*20440*/  LDL.LU.64 R176, [R1+0x628] ;  /* 0x0006280001b07983 */ /* 0x000f660000300a00 */
[----:B------:R-:W-:Y:S01]  /*20450*/  ISETP.GE.AND P5, PT, R68, UR59, PT ;  /* 0x0000003b44007c0c */ /* 0x000fe2000bfa6270 */
[----:B------:R-:W-:Y:S01]  /*20460*/  IMAD.MOV.U32 R68, RZ, RZ, R70 ;  /* 0x000000ffff447224 */ /* 0x000fe200078e0046 */
[----:B----4-:R-:W4:Y:S04]  /*20470*/  LDL.LU.64 R182, [R1+0x620] ;  /* 0x0006200001b67983 */ /* 0x010f280000300a00 */
[----:B------:R-:W-:-:S02]  /*20480*/  SHF.R.S32.HI R68, RZ, 0x8, R68 ;  /* 0x00000008ff447819 */ /* 0x000fc40000011444 */
[----:B--2---:R-:W-:-:S05]  /*20490*/  F2FP.SATFINITE.E5M2.F32.PACK_AB_MERGE_C R110, R111, R110, RZ ;  /* 0x0000006e6f6e723e */ /* 0x004fca00048060ff */
[----:B------:R-:W-:Y:S04]  /*204a0*/  @P6 STG.E.U8 desc[UR24][R180.64], R110 ;  /* 0x0000006eb4006986 */ /* 0x000fe8000c101118 */
[----:B------:R2:W-:Y:S04]  /*204b0*/  @P4 STG.E.U8 desc[UR24][R112.64], R68 ;  /* 0x0000004470004986 */ /* 0x0005e8000c101118 */
[----:B--2---:R-:W2:Y:S01]  /*204c0*/  LDL.LU.64 R112, [R1+0xbc0] ;  /* 0x000bc00001707983 */ /* 0x004ea20000300a00 */
[----:B0-----:R-:W-:Y:S01]  /*204d0*/  ISETP.LT.AND P3, PT, R3, UR39, !P3 ;  /* 0x0000002703007c0c */ /* 0x001fe2000df61270 */
[----:B------:R-:W-:Y:S01]  /*204e0*/  VIADD R68, R0, 0xad ;  /* 0x000000ad00447836 */ /* 0x000fe20000000000 */
[----:B------:R-:W-:Y:S01]  /*204f0*/  PRMT R70, R110, 0x9910, RZ ;  /* 0x000099106e467816 */ /* 0x000fe200000000ff */
[----:B------:R-:W4:Y:S01]  /*20500*/  LDL.LU R175, [R1+0x2b8] ;  /* 0x0002b80001af7983 */ /* 0x000f220000300800 */
[----:B-1----:R-:W-:Y:S01]  /*20510*/  ISETP.LT.AND P4, PT, R2, UR38, !P5 ;  /* 0x0000002602007c0c */ /* 0x002fe2000ef81270 */
[----:B------:R-:W0:Y:S01]  /*20520*/  LDCU UR39, c[0x0][0x398] ;  /* 0x00007300ff2777ac */ /* 0x000e220008000800 */
[----:B------:R-:W-:Y:S01]  /*20530*/  ISETP.GE.AND P6, PT, R68, UR60, PT ;  /* 0x0000003c44007c0c */ /* 0x000fe2000bfc6270 */
[----:B------:R-:W4:Y:S01]  /*20540*/  LDL.LU R252, [R1+0x2bc] ;  /* 0x0002bc0001fc7983 */ /* 0x000f220000300800 */
[----:B------:R-:W-:Y:S01]  /*20550*/  SHF.R.S32.HI R68, RZ, 0x8, R70 ;  /* 0x00000008ff447819 */ /* 0x000fe20000011446 */
[----:B------:R-:W1:Y:S01]  /*20560*/  LDCU UR38, c[0x0][0x398] ;  /* 0x00007300ff2677ac */ /* 0x000e620008000800 */
[----:B------:R-:W-:Y:S01]  /*20570*/  F2FP.SATFINITE.E5M2.F32.PACK_AB_MERGE_C R69, R197, R196, RZ ;  /* 0x000000c4c545723e */ /* 0x000fe200048060ff */
[----:B------:R-:W4:Y:S01]  /*20580*/  LDL.LU.64 R180, [R1+0x610] ;  /* 0x0006100001b47983 */ /* 0x000f220000300a00 */
[----:B------:R-:W-:Y:S01]  /*20590*/  ISETP.LT.AND P5, PT, R3, UR40, !P5 ;  /* 0x0000002803007c0c */ /* 0x000fe2000efa1270 */
[----:B------:R-:W0:Y:S02]  /*205a0*/  LDCU UR40, c[0x0][0x398] ;  /* 0x00007300ff2877ac */ /* 0x000e240008000800 */
[----:B---3--:R3:W-:Y:S01]  /*205b0*/  @P3 STG.E.U8 desc[UR24][R178.64], R68 ;  /* 0x00000044b2003986 */ /* 0x0087e2000c101118 */
[----:B------:R-:W-:-:S02]  /*205c0*/  PRMT R70, R69, 0x9910, RZ ;  /* 0x0000991045467816 */ /* 0x000fc400000000ff */
[----:B------:R-:W-:Y:S01]  /*205d0*/  ISETP.LT.AND P3, PT, R2, UR37, !P6 ;  /* 0x0000002502007c0c */ /* 0x000fe2000f761270 */
[----:B-----5:R5:W-:Y:S01]  /*205e0*/  @P4 STG.E.U8 desc[UR24][R176.64], R69 ;  /* 0x00000045b0004986 */ /* 0x020be2000c101118 */
[----:B------:R-:W0:Y:S01]  /*205f0*/  LDCU UR37, c[0x0][0x39c] ;  /* 0x00007380ff2577ac */ /* 0x000e220008000800 */
[----:B---3--:R-:W-:Y:S02]  /*20600*/  VIADD R68, R0, 0xae ;  /* 0x000000ae00447836 */ /* 0x008fe40000000000 */
[----:B------:R-:W3:Y:S03]  /*20610*/  LDL.LU.64 R178, [R1+0x608] ;  /* 0x0006080001b27983 */ /* 0x000ee60000300a00 */
[----:B------:R-:W-:Y:S01]  /*20620*/  ISETP.GE.AND P4, PT, R68, UR61, PT ;  /* 0x0000003d44007c0c */ /* 0x000fe2000bf86270 */
[----:B------:R-:W-:Y:S01]  /*20630*/  IMAD.MOV.U32 R68, RZ, RZ, R70 ;  /* 0x000000ffff447224 */ /* 0x000fe200078e0046 */
[----:B-----5:R-:W5:Y:S04]  /*20640*/  LDL.LU.64 R176, [R1+0x600] ;  /* 0x0006000001b07983 */ /* 0x020f680000300a00 */
[----:B------:R-:W-:-:S02]  /*20650*/  SHF.R.S32.HI R68, RZ, 0x8, R68 ;  /* 0x00000008ff447819 */ /* 0x000fc40000011444 */
[----:B--2---:R-:W-:-:S05]  /*20660*/  F2FP.SATFINITE.E5M2.F32.PACK_AB_MERGE_C R112, R113, R112, RZ ;  /* 0x000000707170723e */ /* 0x004fca00048060ff */
[----:B----4-:R-:W-:Y:S04]  /*20670*/  @P5 STG.E.U8 desc[UR24][R182.64], R112 ;  /* 0x00000070b6005986 */ /* 0x010fe8000c101118 */
[----:B------:R2:W-:Y:S04]  /*20680*/  @P3 STG.E.U8 desc[UR24][R114.64], R68 ;  /* 0x0000004472003986 */ /* 0x0005e8000c101118 */
[----:B--2---:R-:W2:Y:S01]  /*20690*/  LDL.LU.64 R114, [R1+0xbb8] ;  /* 0x000bb80001727983 */ /* 0x004ea20000300a00 */
[C---:B0-----:R-:W-:Y:S01]  /*206a0*/  ISETP.LT.AND P6, PT, R3.reuse, UR39, !P6 ;  /* 0x0000002703007c0c */ /* 0x041fe2000f7c1270 */
        /* <DEDUP_REMOVED lines=13> */
[----:B------:R1:W-:Y:S01]  /*20780*/  @P6 STG.E.U8 desc[UR24][R180.64], R68 ;  /* 0x00000044b4006986 */ /* 0x0003e2000c101118 */
[----:B------:R-:W-:-:S02]  /*20790*/  PRMT R70, R69, 0x9910, RZ ;  /* 0x0000991045467816 */ /* 0x000fc400000000ff */
[----:B------:R-:W-:Y:S01]  /*207a0*/  ISETP.LT.AND P6, PT, R2, UR41, !P3 ;  /* 0x0000002902007c0c */ /* 0x000fe2000dfc1270 */
[----:B---3--:R3:W-:Y:S01]  /*207b0*/  @P5 STG.E.U8 desc[UR24][R178.64], R69 ;  /* 0x00000045b2005986 */ /* 0x0087e2000c101118 */
[----:B------:R-:W0:Y:S01]  /*207c0*/  LDCU UR41, c[0x0][0x398] ;  /* 0x00007300ff2977ac */ /* 0x000e220008000800 */
[----:B-1----:R-:W-:Y:S02]  /*207d0*/  VIADD R68, R0, 0xb0 ;  /* 0x000000b000447836 */ /* 0x002fe40000000000 */
[----:B------:R-:W4:Y:S03]  /*207e0*/  LDL.LU.64 R180, [R1+0x5e8] ;  /* 0x0005e80001b47983 */ /* 0x000f260000300a00 */
[----:B------:R-:W-:Y:S01]  /*207f0*/  ISETP.GE.AND P5, PT, R68, UR63, PT ;  /* 0x0000003f44007c0c */ /* 0x000fe2000bfa6270 */
[----:B------:R-:W-:Y:S01]  /*20800*/  IMAD.MOV.U32 R68, RZ, RZ, R70 ;  /* 0x000000ffff447224 */ /* 0x000fe200078e0046 */
[----:B---3--:R-:W3:Y:S04]  /*20810*/  LDL.LU.64 R178, [R1+0x5e0] ;  /* 0x0005e00001b27983 */ /* 0x008ee80000300a00 */
[----:B------:R-:W-:-:S02]  /*20820*/  SHF.R.S32.HI R68, RZ, 0x8, R68 ;  /* 0x00000008ff447819 */ /* 0x000fc40000011444 */
[----:B--2---:R-:W-:-:S05]  /*20830*/  F2FP.SATFINITE.E5M2.F32.PACK_AB_MERGE_C R114, R115, R114, RZ ;  /* 0x000000727372723e */ /* 0x004fca00048060ff */
[----:B-----5:R-:W-:Y:S04]  /*20840*/  @P4 STG.E.U8 desc[UR24][R176.64], R114 ;  /* 0x00000072b0004986 */ /* 0x020fe8000c101118 */
[----:B------:R1:W-:Y:S04]  /*20850*/  @P6 STG.E.U8 desc[UR24][R116.64], R68 ;  /* 0x0000004474006986 */ /* 0x0003e8000c101118 */
[----:B-1----:R-:W2:Y:S01]  /*20860*/  LDL.LU.64 R116, [R1+0xbb0] ;  /* 0x000bb00001747983 */ /* 0x002ea20000300a00 */
        /* <DEDUP_REMOVED lines=16> */
[----:B------:R-:W-:Y:S01]  /*20970*/  ISETP.LT.AND P3, PT, R2, UR41, !P4 ;  /* 0x0000002902007c0c */ /* 0x000fe2000e761270 */
[----:B------:R0:W-:Y:S01]  /*20980*/  @P6 STG.E.U8 desc[UR24][R180.64], R69 ;  /* 0x00000045b4006986 */ /* 0x0001e2000c101118 */
[----:B------:R-:W2:Y:S01]  /*20990*/  LDCU UR41, c[0x0][0x398] ;  /* 0x00007300ff2977ac */ /* 0x000ea20008000800 */
[----:B-1----:R-:W-:Y:S02]  /*209a0*/  VIADD R68, R0, 0xb2 ;  /* 0x000000b200447836 */ /* 0x002fe40000000000 */
        /* <DEDUP_REMOVED lines=9> */
[C---:B------:R-:W-:Y:S01]  /*20a40*/  ISETP.LT.AND P4, PT, R3.reuse, UR43, !P4 ;  /* 0x0000002b03007c0c */ /* 0x040fe2000e781270 */
        /* <DEDUP_REMOVED lines=8> */
[----:B------:R-:W1:Y:S01]  /*20ad0*/  LDCU UR42, c[0x0][0x398] ;  /* 0x00007300ff2a77ac */ /* 0x000e620008000800 */
[----:B-----5:R-:W-:Y:S01]  /*20ae0*/  F2FP.SATFINITE.E5M2.F32.PACK_AB_MERGE_C R69, R252, R175, RZ ;  /* 0x000000affc45723e */ /* 0x020fe200048060ff */
        /* <DEDUP_REMOVED lines=15> */
[----:B------:R-:W-:Y:S04]  /*20be0*/  @P6 STG.E.U8 desc[UR24][R180.64], R118 ;  /* 0x00000076b4006986 */ /* 0x000fe8000c101118 */
[----:B------:R0:W-:Y:S04]  /*20bf0*/  @P4 STG.E.U8 desc[UR24][R120.64], R68 ;  /* 0x0000004478004986 */ /* 0x0001e8000c101118 */
[----:B0-----:R-:W2:Y:S01]  /*20c00*/  LDL.LU.64 R120, [R1+0xba0] ;  /* 0x000ba00001787983 */ /* 0x001ea20000300a00 */
[----:B------:R-:W-:Y:S01]  /*20c10*/  ISETP.LT.AND P3, PT, R3, UR43, !P3 ;  /* 0x0000002b03007c0c */ /* 0x000fe2000df61270 */
        /* <DEDUP_REMOVED lines=15> */
[----:B------:R-:W-:Y:S01]  /*20d10*/  ISETP.LT.AND P3, PT, R2, UR41, !P4 ;  /* 0x0000002902007c0c */ /* 0x000fe2000e761270 */
[----:B----4-:R4:W-:Y:S01]  /*20d20*/  @P6 STG.E.U8 desc[UR24][R176.64], R69 ;  /* 0x00000045b0006986 */ /* 0x0109e2000c101118 */
        /* <DEDUP_REMOVED lines=92> */
[----:B0-----:R-:W4:Y:S01]  /*212f0*/  LDL.LU.64 R182, [R1+0x520] ;  /* 0x0005200001b67983 */ /* 0x001f220000300a00 */
[----:B--2---:R-:W-:Y:S01]  /*21300*/  F2FP.SATFINITE.E5M2.F32.PACK_AB_MERGE_C R126, R127, R126, RZ ;  /* 0x0000007e7f7e723e */ /* 0x004fe200048060ff */
[----:B------:R-:W0:Y:S02]  /*21310*/  LDCU UR4, c[0x0][0x39c] ;  /* 0x00007380ff0477ac */ /* 0x000e240008000800 */
[----:B------:R-:W-:-:S02]  /*21320*/  SHF.R.S32.HI R68, RZ, 0x8, R68 ;  /* 0x00000008ff447819 */ /* 0x000fc40000011444 */
[----:B---3--:R-:W-:Y:S04]  /*21330*/  @P6 STG.E.U8 desc[UR24][R180.64], R126 ;  /* 0x0000007eb4006986 */ /* 0x008fe8000c101118 */
[----:B------:R1:W-:Y:S04]  /*21340*/  @P4 STG.E.U8 desc[UR24][R128.64], R68 ;  /* 0x0000004480004986 */ /* 0x0003e8000c101118 */
[----:B-1----:R-:W2:Y:S01]  /*21350*/  LDL.LU.64 R128, [R1+0xb80] ;  /* 0x000b800001807983 */ /* 0x002ea20000300a00 */
[----:B------:R-:W-:Y:S01]  /*21360*/  ISETP.LT.AND P3, PT, R3, UR47, !P3 ;  /* 0x0000002f03007c0c */ /* 0x000fe2000df61270 */
[----:B------:R-:W-:Y:S01]  /*21370*/  VIADD R68, R0, 0xbd ;  /* 0x000000bd00447836 */ /* 0x000fe20000000000 */
[----:B------:R-:W-:Y:S01]  /*21380*/  PRMT R70, R126, 0x9910, RZ ;  /* 0x000099107e467816 */ /* 0x000fe200000000ff */
[----:B------:R-:W3:Y:S01]  /*21390*/  LDL.LU R175, [R1+0x2f8] ;  /* 0x0002f80001af7983 */ /* 0x000ee20000300800 */
[----:B------:R-:W-:Y:S01]  /*213a0*/  ISETP.LT.AND P6, PT, R2, UR46, !P5 ;  /* 0x0000002e02007c0c */ /* 0x000fe2000efc1270 */
[----:B------:R-:W1:Y:S01]  /*213b0*/  LDCU UR47, c[0x0][0x398] ;  /* 0x00007300ff2f77ac */ /* 0x000e620008000800 */
        /* <DEDUP_REMOVED lines=22> */
[----:B------:R-:W-:Y:S04]  /*21520*/  @P5 STG.E.U8 desc[UR24][R182.64], R128 ;  /* 0x00000080b6005986 */ /* 0x000fe8000c101118 */
[----:B------:R2:W-:Y:S04]  /*21530*/  @P3 STG.E.U8 desc[UR24][R130.64], R68 ;  /* 0x0000004482003986 */ /* 0x0005e8000c101118 */
[----:B--2---:R-:W2:Y:S01]  /*21540*/  LDL.LU.64 R130, [R1+0xb78] ;  /* 0x000b780001827983 */ /* 0x004ea20000300a00 */
[----:B------:R-:W-:Y:S01]  /*21550*/  ISETP.LT.AND P4, PT, R3, UR47, !P4 ;  /* 0x0000002f03007c0c */ /* 0x000fe2000e781270 */
[----:B------:R-:W-:Y:S01]  /*21560*/  VIADD R68, R0, 0xbf ;  /* 0x000000bf00447836 */ /* 0x000fe20000000000 */
[----:B------:R-:W-:-:S02]  /*21570*/  PRMT R70, R128, 0x9910, RZ ;  /* 0x0000991080467816 */ /* 0x000fc400000000ff */
[----:B0-----:R-:W-:Y:S02]  /*21580*/  ISETP.LT.AND P5, PT, R2, UR46, !P6 ;  /* 0x0000002e02007c0c */ /* 0x001fe4000f7a1270 */
[----:B------:R-:W-:Y:S01]  /*21590*/  ISETP.GE.AND P3, PT, R68, UR11, PT ;  /* 0x0000000b44007c0c */ /* 0x000fe2000bf66270 */
[----:B------:R-:W0:Y:S01]  /*215a0*/  LDCU UR11, c[0x0][0x398] ;  /* 0x00007300ff0b77ac */ /* 0x000e220008000800 */
[----:B------:R-:W-:Y:S02]  /*215b0*/  SHF.R.S32.HI R68, RZ, 0x8, R70 ;  /* 0x00000008ff447819 */ /* 0x000fe40000011446 */
[----:B---3--:R-:W-:Y:S02]  /*215c0*/  F2FP.SATFINITE.E5M2.F32.PACK_AB_MERGE_C R69, R252, R175, RZ ;  /* 0x000000affc45723e */ /* 0x008fe400048060ff */
[----:B------:R-:W-:Y:S01]  /*215d0*/  ISETP.LT.AND P6, PT, R3, UR44, !P6 ;  /* 0x0000002c03007c0c */ /* 0x000fe2000f7c1270 */
[----:B-----5:R3:W-:Y:S01]  /*215e0*/  @P4 STG.E.U8 desc[UR24][R180.64], R68 ;  /* 0x00000044b4004986 */ /* 0x0207e2000c101118 */
[----:B------:R-:W-:Y:S01]  /*215f0*/  PRMT R70, R69, 0x9910, RZ ;  /* 0x0000991045467816 */ /* 0x000fe200000000ff */
[----:B------:R-:W5:Y:S01]  /*21600*/  LDCU UR44, c[0x0][0x398] ;  /* 0x00007300ff2c77ac */ /* 0x000f620008000800 */
[----:B-1----:R-:W-:Y:S01]  /*21610*/  ISETP.LT.AND P4, PT, R2, UR8, !P3 ;  /* 0x0000000802007c0c */ /* 0x002fe2000df81270 */
[----:B----4-:R1:W-:Y:S04]  /*21620*/  @P5 STG.E.U8 desc[UR24][R178.64], R69 ;  /* 0x00000045b2005986 */ /* 0x0103e8000c101118 */
[----:B------:R-:W4:Y:S01]  /*21630*/  LDL.LU R175, [R1+0x100] ;  /* 0x0001000001af7983 */ /* 0x000f220000300800 */
[----:B------:R-:W0:Y:S01]  /*21640*/  LDCU UR8, c[0x0][0x39c] ;  /* 0x00007380ff0877ac */ /* 0x000e220008000800 */
[----:B---3--:R-:W-:-:S02]  /*21650*/  VIADD R68, R0, 0xc0 ;  /* 0x000000c000447836 */ /* 0x008fc40000000000 */
[----:B------:R-:W4:Y:S03]  /*21660*/  LDL.LU R252, [R1+0x104] ;  /* 0x0001040001fc7983 */ /* 0x000f260000300800 */
[----:B------:R-:W-:Y:S01]  /*21670*/  ISETP.GE.AND P5, PT, R68, UR12, PT ;  /* 0x0000000c44007c0c */ /* 0x000fe2000bfa6270 */
[----:B------:R-:W-:Y:S01]  /*21680*/  IMAD.MOV.U32 R68, RZ, RZ, R70 ;  /* 0x000000ffff447224 */ /* 0x000fe200078e0046 */
[----:B------:R-:W3:Y:S01]  /*21690*/  LDL.LU.64 R182, [R1+0x4f0] ;  /* 0x0004f00001b67983 */ /* 0x000ee20000300a00 */
[----:B------:R-:W0:Y:S03]  /*216a0*/  LDCU UR12, c[0x0][0x398] ;  /* 0x00007300ff0c77ac */ /* 0x000e260008000800 */
[----:B------:R-:W-:Y:S01]  /*216b0*/  SHF.R.S32.HI R68, RZ, 0x8, R68 ;  /* 0x00000008ff447819 */ /* 0x000fe20000011444 */
[----:B------:R-:W3:Y:S04]  /*216c0*/  LDL.LU.64 R180, [R1+0x4e8] ;  /* 0x0004e80001b47983 */ /* 0x000ee80000300a00 */
[----:B-1----:R-:W3:Y:S01]  /*216d0*/  LDL.LU.64 R178, [R1+0x4e0] ;  /* 0x0004e00001b27983 */ /* 0x002ee20000300a00 */
[----:B--2---:R-:W-:-:S05]  /*216e0*/  F2FP.SATFINITE.E5M2.F32.PACK_AB_MERGE_C R130, R131, R130, RZ ;  /* 0x000000828382723e */ /* 0x004fca00048060ff */
[----:B------:R-:W-:Y:S04]  /*216f0*/  @P6 STG.E.U8 desc[UR24][R176.64], R130 ;  /* 0x00000082b0006986 */ /* 0x000fe8000c101118 */
[----:B------:R1:W-:Y:S04]  /*21700*/  @P4 STG.E.U8 desc[UR24][R4.64], R68 ;  /* 0x0000004404004986 */ /* 0x0003e8000c101118 */
[----:B-1----:R-:W2:Y:S01]  /*21710*/  LDL.LU.64 R4, [R1+0xb70] ;  /* 0x000b700001047983 */ /* 0x002ea20000300a00 */
[C---:B------:R-:W-:Y:S01]  /*21720*/  ISETP.LT.AND P3, PT, R3.reuse, UR45, !P3 ;  /* 0x0000002d03007c0c */ /* 0x040fe2000df61270 */
[----:B------:R-:W-:Y:S01]  /*21730*/  VIADD R68, R0, 0xc1 ;  /* 0x000000c100447836 */ /* 0x000fe20000000000 */
[----:B------:R-:W-:Y:S01]  /*21740*/  PRMT R70, R130, 0x9910, RZ ;  /* 0x0000991082467816 */ /* 0x000fe200000000ff */
[----:B------:R-:W2:Y:S01]  /*21750*/  LDL.LU R196, [R1+0x108] ;  /* 0x0001080001c47983 */ /* 0x000ea20000300800 */
[----:B0-----:R-:W-:Y:S01]  /*21760*/  ISETP.LT.AND P6, PT, R2, UR11, !P5 ;  /* 0x0000000b02007c0c */ /* 0x001fe2000efc1270 */
[----:B------:R-:W0:Y:S01]  /*21770*/  LDCU UR45, c[0x0][0x398] ;  /* 0x00007300ff2d77ac */ /* 0x000e220008000800 */
[----:B------:R-:W-:Y:S01]  /*21780*/  ISETP.GE.AND P4, PT, R68, UR14, PT ;  /* 0x0000000e44007c0c */ /* 0x000fe2000bf86270 */
[----:B------:R-:W2:Y:S01]  /*21790*/  LDL.LU R197, [R1+0x10c] ;  /* 0x00010c0001c57983 */ /* 0x000ea20000300800 */
[----:B------:R-:W-:Y:S01]  /*217a0*/  SHF.R.S32.HI R68, RZ, 0x8, R70 ;  /* 0x00000008ff447819 */ /* 0x000fe20000011446 */
[----:B------:R-:W1:Y:S01]  /*217b0*/  LDCU UR14, c[0x0][0x398] ;  /* 0x00007300ff0e77ac */ /* 0x000e620008000800 */
[----:B----4-:R-:W-:Y:S01]  /*217c0*/  F2FP.SATFINITE.E5M2.F32.PACK_AB_MERGE_C R69, R252, R175, RZ ;  /* 0x000000affc45723e */ /* 0x010fe200048060ff */
[----:B------:R-:W4:Y:S01]  /*217d0*/  LDL.LU.64 R176, [R1+0x4d0] ;  /* 0x0004d00001b07983 */ /* 0x000f220000300a00 */
[----:B-----5:R-:W-:Y:S01]  /*217e0*/  ISETP.LT.AND P5, PT, R3, UR44, !P5 ;  /* 0x0000002c03007c0c */ /* 0x020fe2000efa1270 */
[----:B------:R-:W5:Y:S02]  /*217f0*/  LDCU UR44, c[0x0][0x398] ;  /* 0x00007300ff2c77ac */ /* 0x000f640008000800 */
[----:B---3--:R3:W-:Y:S01]  /*21800*/  @P3 STG.E.U8 desc[UR24][R182.64], R68 ;  /* 0x00000044b6003986 */ /* 0x0087e2000c101118 */
[----:B------:R-:W-:Y:S01]  /*21810*/  ISETP.LT.AND P3, PT, R2, UR12, !P4 ;  /* 0x0000000c02007c0c */ /* 0x000fe2000e761270 */
[----:B------:R-:W0:Y:S02]  /*21820*/  LDCU UR12, c[0x0][0x398] ;  /* 0x00007300ff0c77ac */ /* 0x000e240008000800 */
[----:B------:R1:W-:Y:S01]  /*21830*/  @P6 STG.E.U8 desc[UR24][R180.64], R69 ;  /* 0x00000045b4006986 */ /* 0x0003e2000c101118 */
[----:B------:R-:W0:Y:S01]  /*21840*/  LDCU UR11, c[0x0][0x39c] ;  /* 0x00007380ff0b77ac */ /* 0x000e220008000800 */
[----:B---3--:R-:W-:-:S02]  /*21850*/  PRMT R68, R69, 0x9910, RZ ;  /* 0x0000991045447816 */ /* 0x008fc400000000ff */
[----:B------:R-:W3:Y:S04]  /*21860*/  LDL.LU.64 R182, [R1+0x4c8] ;  /* 0x0004c80001b67983 */ /* 0x000ee80000300a00 */
[----:B-1----:R-:W3:Y:S01]  /*21870*/  LDL.LU.64 R180, [R1+0x4c0] ;  /* 0x0004c00001b47983 */ /* 0x002ee20000300a00 */
[----:B--2---:R-:W-:Y:S01]  /*21880*/  F2FP.SATFINITE.E5M2.F32.PACK_AB_MERGE_C R5, R5, R4, RZ ;  /* 0x000000040505723e */ /* 0x004fe200048060ff */
[----:B------:R-:W-:-:S05]  /*21890*/  VIADD R4, R0, 0xc2 ;  /* 0x000000c200047836 */ /* 0x000fca0000000000 */
[----:B------:R-:W-:Y:S01]  /*218a0*/  ISETP.GE.AND P6, PT, R4, UR16, PT ;  /* 0x0000001004007c0c */ /* 0x000fe2000bfc6270 */
[----:B------:R-:W-:Y:S01]  /*218b0*/  IMAD.MOV.U32 R4, RZ, RZ, R68 ;  /* 0x000000ffff047224 */ /* 0x000fe200078e0044 */
[----:B------:R-:W-:Y:S01]  /*218c0*/  @P5 STG.E.U8 desc[UR24][R178.64], R5 ;  /* 0x00000005b2005986 */ /* 0x000fe2000c101118 */
[----:B0-----:R-:W-:Y:S01]  /*218d0*/  ISETP.LT.AND P4, PT, R3, UR45, !P4 ;  /* 0x0000002d03007c0c */ /* 0x001fe2000e781270 */
[----:B------:R-:W0:Y:S02]  /*218e0*/  LDCU UR16, c[0x0][0x398] ;  /* 0x00007300ff1077ac */ /* 0x000e240008000800 */
[----:B------:R-:W-:-:S05]  /*218f0*/  SHF.R.S32.HI R4, RZ, 0x8, R4 ;  /* 0x00000008ff047819 */ /* 0x000fca0000011404 */
[----:B------:R1:W-:Y:S04]  /*21900*/  @P3 STG.E.U8 desc[UR24][R6.64], R4 ;  /* 0x0000000406003986 */ /* 0x0003e8000c101118 */
[----:B-1----:R-:W2:Y:S01]  /*21910*/  LDL.LU.64 R6, [R1+0xb68] ;  /* 0x000b680001067983 */ /* 0x002ea20000300a00 */
[----:B------:R-:W-:Y:S01]  /*21920*/  VIADD R4, R0, 0xc3 ;  /* 0x000000c300047836 */ /* 0x000fe20000000000 */
[----:B------:R-:W-:Y:S02]  /*21930*/  PRMT R68, R5, 0x9910, RZ ;  /* 0x0000991005447816 */ /* 0x000fe400000000ff */
[----:B------:R-:W-:Y:S01]  /*21940*/  ISETP.LT.AND P5, PT, R2, UR14, !P6 ;  /* 0x0000000e02007c0c */ /* 0x000fe2000f7a1270 */
[----:B------:R-:W2:Y:S01]  /*21950*/  LDL.LU R175, [R1+0x110] ;  /* 0x0001100001af7983 */ /* 0x000ea20000300800 */
[----:B------:R-:W-:Y:S01]  /*21960*/  ISETP.GE.AND P3, PT, R4, UR18, PT ;  /* 0x0000001204007c0c */ /* 0x000fe2000bf66270 */
[----:B------:R-:W1:Y:S01]  /*21970*/  LDCU UR14, c[0x0][0x398] ;  /* 0x00007300ff0e77ac */ /* 0x000e620008000800 */
[----:B------:R-:W-:Y:S01]  /*21980*/  SHF.R.S32.HI R4, RZ, 0x8, R68 ;  /* 0x00000008ff047819 */ /* 0x000fe20000011444 */
[----:B------:R-:W2:Y:S01]  /*21990*/  LDL.LU R252, [R1+0x114] ;  /* 0x0001140001fc7983 */ /* 0x000ea20000300800 */
[----:B------:R-:W-:Y:S01]  /*219a0*/  F2FP.SATFINITE.E5M2.F32.PACK_AB_MERGE_C R5, R197, R196, RZ ;  /* 0x000000c4c505723e */ /* 0x000fe200048060ff */
[----:B------:R-:W0:Y:S02]  /*219b0*/  LDCU UR18, c[0x0][0x398] ;  /* 0x00007300ff1277ac */ /* 0x000e240008000800 */
[----:B----4-:R4:W-:Y:S01]  /*219c0*/  @P4 STG.E.U8 desc[UR24][R176.64], R4 ;  /* 0x00000004b0004986 */ /* 0x0109e2000c101118 */
[----:B-----5:R-:W-:-:S02]  /*219d0*/  ISETP.LT.AND P6, PT, R3, UR44, !P6 ;  /* 0x0000002c03007c0c */ /* 0x020fc4000f7c1270 */
[----:B------:R-:W-:Y:S01]  /*219e0*/  ISETP.LT.AND P4, PT, R2, UR12, !P3 ;  /* 0x0000000c02007c0c */ /* 0x000fe2000df81270 */
[----:B---3--:R3:W-:Y:S04]  /*219f0*/  @P5 STG.E.U8 desc[UR24][R182.64], R5 ;  /* 0x00000005b6005986 */ /* 0x0087e8000c101118 */
[----:B------:R-:W5:Y:S01]  /*21a00*/  LDL.LU.64 R178, [R1+0x4b0] ;  /* 0x0004b00001b27983 */ /* 0x000f620000300a00 */
[----:B------:R-:W0:Y:S01]  /*21a10*/  LDCU UR12, c[0x0][0x39c] ;  /* 0x00007380ff0c77ac */ /* 0x000e220008000800 */
[----:B----4-:R-:W-:Y:S02]  /*21a20*/  VIADD R4, R0, 0xc4 ;  /* 0x000000c400047836 */ /* 0x010fe40000000000 */
[----:B------:R-:W4:Y:S03]  /*21a30*/  LDL.LU.64 R176, [R1+0x4a8] ;  /* 0x0004a80001b07983 */ /* 0x000f260000300a00 */
[----:B------:R-:W-:Y:S01]  /*21a40*/  ISETP.GE.AND P5, PT, R4, UR20, PT ;  /* 0x0000001404007c0c */ /* 0x000fe2000bfa6270 */
[----:B---3--:R-:W3:Y:S01]  /*21a50*/  LDL.LU.64 R182, [R1+0x4a0] ;  /* 0x0004a00001b67983 */ /* 0x008ee20000300a00 */
[----:B------:R-:W0:Y:S01]  /*21a60*/  LDCU UR20, c[0x0][0x398] ;  /* 0x00007300ff1477ac */ /* 0x000e220008000800 */
[----:B--2---:R-:W-:-:S02]  /*21a70*/  F2FP.SATFINITE.E5M2.F32.PACK_AB_MERGE_C R6, R7, R6, RZ ;  /* 0x000000060706723e */ /* 0x004fc400048060ff */
[----:B------:R-:W-:-:S05]  /*21a80*/  PRMT R7, R5, 0x9910, RZ ;  /* 0x0000991005077816 */ /* 0x000fca00000000ff */
[----:B------:R-:W-:Y:S01]  /*21a90*/  IMAD.MOV.U32 R4, RZ, RZ, R7 ;  /* 0x000000ffff047224 */ /* 0x000fe200078e0007 */
[----:B------:R-:W-:Y:S04]  /*21aa0*/  @P6 STG.E.U8 desc[UR24][R180.64], R6 ;  /* 0x00000006b4006986 */ /* 0x000fe8000c101118 */
[----:B------:R-:W-:-:S05]  /*21ab0*/  SHF.R.S32.HI R4, RZ, 0x8, R4 ;  /* 0x00000008ff047819 */ /* 0x000fca0000011404 */
[----:B------:R2:W-:Y:S04]  /*21ac0*/  @P4 STG.E.U8 desc[UR24][R8.64], R4 ;  /* 0x0000000408004986 */ /* 0x0005e8000c101118 */
[----:B--2---:R-:W2:Y:S01]  /*21ad0*/  LDL.LU.64 R8, [R1+0xb60] ;  /* 0x000b600001087983 */ /* 0x004ea20000300a00 */
[C---:B0-----:R-:W-:Y:S01]  /*21ae0*/  ISETP.LT.AND P3, PT, R3.reuse, UR16, !P3 ;  /* 0x0000001003007c0c */ /* 0x041fe2000df61270 */
        /* <DEDUP_REMOVED lines=15> */
[----:B------:R-:W-:Y:S01]  /*21be0*/  VIADD R7, R0, 0xd9 ;  /* 0x000000d900077836 */ /* 0x000fe20000000000 */
[----:B------:R-:W-:Y:S01]  /*21bf0*/  ISETP.LT.AND P3, PT, R2, UR20, !P4 ;  /* 0x0000001402007c0c */ /* 0x000fe2000e761270 */
[----:B----4-:R4:W-:Y:S01]  /*21c00*/  @P6 STG.E.U8 desc[UR24][R176.64], R5 ;  /* 0x00000005b0006986 */ /* 0x0109e2000c101118 */
[----:B------:R-:W0:Y:S01]  /*21c10*/  LDCU UR20, c[0x0][0x398] ;  /* 0x00007300ff1477ac */ /* 0x000e220008000800 */
[----:B------:R-:W0:Y:S01]  /*21c20*/  LDCU UR14, c[0x0][0x39c] ;  /* 0x00007380ff0e77ac */ /* 0x000e220008000800 */
[----:B-----5:R-:W-:Y:S01]  /*21c30*/  VIADD R4, R0, 0xc6 ;  /* 0x000000c600047836 */ /* 0x020fe20000000000 */
[----:B------:R-:W5:Y:S04]  /*21c40*/  LDL.LU.64 R178, [R1+0x488] ;  /* 0x0004880001b27983 */ /* 0x000f680000300a00 */
[----:B------:R-:W-:Y:S01]  /*21c50*/  ISETP.GE.AND P6, PT, R4, UR23, PT ;  /* 0x0000001704007c0c */ /* 0x000fe2000bfc6270 */
[----:B------:R-:W-:Y:S01]  /*21c60*/  IMAD.MOV.U32 R4, RZ, RZ, R6 ;  /* 0x000000ffff047224 */ /* 0x000fe200078e0006 */
[----:B----4-:R-:W4:Y:S01]  /*21c70*/  LDL.LU.64 R176, [R1+0x480] ;  /* 0x0004800001b07983 */ /* 0x010f220000300a00 */
[----:B--2---:R-:W-:Y:S01]  /*21c80*/  F2FP.SATFINITE.E5M2.F32.PACK_AB_MERGE_C R8, R9, R8, RZ ;  /* 0x000000080908723e */ /* 0x004fe200048060ff */
[----:B------:R-:W2:Y:S02]  /*21c90*/  LDCU UR23, c[0x0][0x398] ;  /* 0x00007300ff1777ac */ /* 0x000ea40008000800 */
[----:B------:R-:W-:-:S02]  /*21ca0*/  SHF.R.S32.HI R4, RZ, 0x8, R4 ;  /* 0x00000008ff047819 */ /* 0x000fc40000011404 */
        /* <DEDUP_REMOVED lines=22> */
[----:B-1----:R-:W-:-:S03]  /*21e10*/  VIADD R4, R0, 0xc8 ;  /* 0x000000c800047836 */ /* 0x002fc60000000000 */
[----:B------:R-:W2:Y:S01]  /*21e20*/  LDL.LU.64 R180, [R1+0x468] ;  /* 0x0004680001b47983 */ /* 0x000ea20000300a00 */
[----:B------:R-:W1:Y:S01]  /*21e30*/  LDCU UR20, c[0x0][0x398] ;  /* 0x00007300ff1477ac */ /* 0x000e620008000800 */
[----:B------:R-:W-:Y:S01]  /*21e40*/  ISETP.GE.AND P5, PT, R4, UR27, PT ;  /* 0x0000001b04007c0c */ /* 0x000fe2000bfa6270 */
[----:B------:R-:W-:Y:S01]  /*21e50*/  IMAD.MOV.U32 R4, RZ, RZ, R6 ;  /* 0x000000ffff047224 */ /* 0x000fe200078e0006 */
[----:B-----5:R-:W5:Y:S01]  /*21e60*/  LDL.LU.64 R178, [R1+0x460] ;  /* 0x0004600001b27983 */ /* 0x020f620000300a00 */
[----:B---3--:R-:W-:Y:S01]  /*21e70*/  F2FP.SATFINITE.E5M2.F32.PACK_AB_MERGE_C R10, R11, R10, RZ ;  /* 0x0000000a0b0a723e */ /* 0x008fe200048060ff */
[----:B------:R-:W3:Y:S02]  /*21e80*/  LDCU UR27, c[0x0][0x398] ;  /* 0x00007300ff1b77ac */ /* 0x000ee40008000800 */
[----:B------:R-:W-:Y:S02]  /*21e90*/  SHF.R.S32.HI R4, RZ, 0x8, R4 ;  /* 0x00000008ff047819 */ /* 0x000fe40000011404 */
[----:B----4-:R-:W-:Y:S04]  /*21ea0*/  @P6 STG.E.U8 desc[UR24][R176.64], R10 ;  /* 0x0000000ab0006986 */ /* 0x010fe8000c101118 */
[----:B------:R4:W-:Y:S04]  /*21eb0*/  @P4 STG.E.U8 desc[UR24][R12.64], R4 ;  /* 0x000000040c004986 */ /* 0x0009e8000c101118 */
[----:B----4-:R-:W4:Y:S01]  /*21ec0*/  LDL.LU.64 R12, [R1+0xb50] ;  /* 0x000b5000010c7983 */ /* 0x010f220000300a00 */
[C---:B--2---:R-:W-:Y:S01]  /*21ed0*/  ISETP.LT.AND P3, PT, R3.reuse, UR23, !P3 ;  /* 0x0000001703007c0c */ /* 0x044fe2000df61270 */
        /* <DEDUP_REMOVED lines=8> */
[----:B------:R-:W0:Y:S01]  /*21f60*/  LDCU UR22, c[0x0][0x398] ;  /* 0x00007300ff1677ac */ /* 0x000e220008000800 */
[----:B------:R-:W-:Y:S01]  /*21f70*/  F2FP.SATFINITE.E5M2.F32.PACK_AB_MERGE_C R5, R252, R175, RZ ;  /* 0x000000affc05723e */ /* 0x000fe200048060ff */
[----:B------:R-:W2:Y:S01]  /*21f80*/  LDL.LU.64 R176, [R1+0x450] ;  /* 0x0004500001b07983 */ /* 0x000ea20000300a00 */
[----:B------:R-:W-:Y:S01]  /*21f90*/  ISETP.LT.AND P5, PT, R3, UR18, !P5 ;  /* 0x0000001203007c0c */ /* 0x000fe2000efa1270 */
[----:B------:R-:W0:Y:S02]  /*21fa0*/  LDCU UR28, c[0x0][0x398] ;  /* 0x00007300ff1c77ac */ /* 0x000e240008000800 */
[----:B------:R3:W-:Y:S01]  /*21fb0*/  @P3 STG.E.U8 desc[UR24][R182.64], R4 ;  /* 0x00000004b6003986 */ /* 0x0007e2000c101118 */
[----:B------:R-:W-:Y:S01]  /*21fc0*/  PRMT R6, R5, 0x9910, RZ ;  /* 0x0000991005067816 */ /* 0x000fe200000000ff */
[----:B------:R-:W0:Y:S01]  /*21fd0*/  LDCU UR18, c[0x0][0x39c] ;  /* 0x00007380ff1277ac */ /* 0x000e220008000800 */
[----:B-1----:R-:W-:Y:S01]  /*21fe0*/  ISETP.LT.AND P3, PT, R2, UR20, !P4 ;  /* 0x0000001402007c0c */ /* 0x002fe2000e761270 */
[----:B------:R1:W-:Y:S01]  /*21ff0*/  @P6 STG.E.U8 desc[UR24][R180.64], R5 ;  /* 0x00000005b4006986 */ /* 0x0003e2000c101118 */
[----:B------:R-:W0:Y:S01]  /*22000*/  LDCU UR20, c[0x0][0x398] ;  /* 0x00007300ff1477ac */ /* 0x000e220008000800 */
[----:B---3--:R-:W-:-:S02]  /*22010*/  VIADD R4, R0, 0xca ;  /* 0x000000ca00047836 */ /* 0x008fc40000000000 */
[----:B------:R-:W3:Y:S03]  /*22020*/  LDL.LU.64 R182, [R1+0x448] ;  /* 0x0004480001b67983 */ /* 0x000ee60000300a00 */
[----:B------:R-:W-:Y:S01]  /*22030*/  ISETP.GE.AND P6, PT, R4, UR29, PT ;  /* 0x0000001d04007c0c */ /* 0x000fe2000bfc6270 */
[----:B------:R-:W-:Y:S01]  /*22040*/  IMAD.MOV.U32 R4, RZ, RZ, R6 ;  /* 0x000000ffff047224 */ /* 0x000fe200078e0006 */
[----:B-1----:R-:W3:Y:S01]  /*22050*/  LDL.LU.64 R180, [R1+0x440] ;  /* 0x0004400001b47983 */ /* 0x002ee20000300a00 */
[----:B----4-:R-:W-:Y:S01]  /*22060*/  F2FP.SATFINITE.E5M2.F32.PACK_AB_MERGE_C R12, R13, R12, RZ ;  /* 0x0000000c0d0c723e */ /* 0x010fe200048060ff */
[----:B------:R-:W1:Y:S02]  /*22070*/  LDCU UR29, c[0x0][0x398] ;  /* 0x00007300ff1d77ac */ /* 0x000e640008000800 */
[----:B------:R-:W-:Y:S02]  /*22080*/  SHF.R.S32.HI R4, RZ, 0x8, R4 ;  /* 0x00000008ff047819 */ /* 0x000fe40000011404 */
[----:B-----5:R-:W-:Y:S04]  /*22090*/  @P5 STG.E.U8 desc[UR24][R178.64], R12 ;  /* 0x0000000cb2005986 */ /* 0x020fe8000c101118 */
[----:B------:R4:W-:Y:S04]  /*220a0*/  @P3 STG.E.U8 desc[UR24][R14.64], R4 ;  /* 0x000000040e003986 */ /* 0x0009e8000c101118 */
[----:B----4-:R-:W4:Y:S01]  /*220b0*/  LDL.LU.64 R14, [R1+0xb48] ;  /* 0x000b4800010e7983 */ /* 0x010f220000300a00 */
        /* <DEDUP_REMOVED lines=21> */
[----:B------:R-:W2:Y:S03]  /*22210*/  LDL.LU.64 R176, [R1+0x428] ;  /* 0x0004280001b07983 */ /* 0x000ea60000300a00 */
[----:B------:R-:W-:Y:S01]  /*22220*/  ISETP.GE.AND P5, PT, R4, UR31, PT ;  /* 0x0000001f04007c0c */ /* 0x000fe2000bfa6270 */
[----:B------:R-:W-:Y:S01]  /*22230*/  IMAD.MOV.U32 R4, RZ, RZ, R6 ;  /* 0x000000ffff047224 */ /* 0x000fe200078e0006 */
[----:B---3--:R-:W3:Y:S01]  /*22240*/  LDL.LU.64 R182, [R1+0x420] ;  /* 0x0004200001b67983 */ /* 0x008ee20000300a00 */
[----:B----4-:R-:W-:Y:S01]  /*22250*/  F2FP.SATFINITE.E5M2.F32.PACK_AB_MERGE_C R14, R15, R14, RZ ;  /* 0x0000000e0f0e723e */ /* 0x010fe200048060ff */
[----:B------:R-:W1:Y:S02]  /*22260*/  LDCU UR31, c[0x0][0x398] ;  /* 0x00007300ff1f77ac */ /* 0x000e640008000800 */
[----:B------:R-:W-:Y:S02]  /*22270*/  SHF.R.S32.HI R4, RZ, 0x8, R4 ;  /* 0x00000008ff047819 */ /* 0x000fe40000011404 */
[----:B------:R-:W-:Y:S04]  /*22280*/  @P6 STG.E.U8 desc[UR24][R180.64], R14 ;  /* 0x0000000eb4006986 */ /* 0x000fe8000c101118 */
[----:B------:R4:W-:Y:S04]  /*22290*/  @P4 STG.E.U8 desc[UR24][R16.64], R4 ;  /* 0x0000000410004986 */ /* 0x0009e8000c101118 */
[----:B----4-:R-:W4:Y:S01]  /*222a0*/  LDL.LU.64 R16, [R1+0xb40] ;  /* 0x000b400001107983 */ /* 0x010f220000300a00 */
        /* <DEDUP_REMOVED lines=14> */
[----:B--2---:R2:W-:Y:S01]  /*22390*/  @P3 STG.E.U8 desc[UR24][R178.64], R4 ;  /* 0x00000004b2003986 */ /* 0x0045e2000c101118 */
[----:B------:R-:W-:Y:S01]  /*223a0*/  PRMT R6, R5, 0x9910, RZ ;  /* 0x0000991005067816 */ /* 0x000fe200000000ff */
[----:B------:R-:W0:Y:S01]  /*223b0*/  LDCU UR22, c[0x0][0x39c] ;  /* 0x00007380ff1677ac */ /* 0x000e220008000800 */
[----:B------:R-:W-:Y:S01]  /*223c0*/  ISETP.LT.AND P3, PT, R2, UR27, !P4 ;  /* 0x0000001b02007c0c */ /* 0x000fe2000e761270 */
[----:B------:R1:W-:Y:S01]  /*223d0*/  @P6 STG.E.U8 desc[UR24][R176.64], R5 ;  /* 0x00000005b0006986 */ /* 0x0003e2000c101118 */
[----:B------:R-:W0:Y:S01]  /*223e0*/  LDCU UR27, c[0x0][0x398] ;  /* 0x00007300ff1b77ac */ /* 0x000e220008000800 */
[----:B--2---:R-:W-:-:S02]  /*223f0*/  VIADD R4, R0, 0xce ;  /* 0x000000ce00047836 */ /* 0x004fc40000000000 */
[----:B------:R-:W2:Y:S03]  /*22400*/  LDL.LU.64 R178, [R1+0x408] ;  /* 0x0004080001b27983 */ /* 0x000ea60000300a00 */
[----:B------:R-:W-:Y:S01]  /*22410*/  ISETP.GE.AND P6, PT, R4, UR33, PT ;  /* 0x0000002104007c0c */ /* 0x000fe2000bfc6270 */
[----:B------:R-:W-:Y:S01]  /*22420*/  IMAD.MOV.U32 R4, RZ, RZ, R6 ;  /* 0x000000ffff047224 */ /* 0x000fe200078e0006 */
[----:B-1----:R-:W2:Y:S01]  /*22430*/  LDL.LU.64 R176, [R1+0x400] ;  /* 0x0004000001b07983 */ /* 0x002ea20000300a00 */
[----:B----4-:R-:W-:Y:S01]  /*22440*/  F2FP.SATFINITE.E5M2.F32.PACK_AB_MERGE_C R16, R17, R16, RZ ;  /* 0x000000101110723e */ /* 0x010fe200048060ff */
[----:B------:R-:W1:Y:S02]  /*22450*/  LDCU UR33, c[0x0][0x398] ;  /* 0x00007300ff2177ac */ /* 0x000e640008000800 */
[----:B------:R-:W-:Y:S02]  /*22460*/  SHF.R.S32.HI R4, RZ, 0x8, R4 ;  /* 0x00000008ff047819 */ /* 0x000fe40000011404 */
[----:B---3--:R-:W-:Y:S04]  /*22470*/  @P5 STG.E.U8 desc[UR24][R182.64], R16 ;  /* 0x00000010b6005986 */ /* 0x008fe8000c101118 */
[----:B------:R3:W-:Y:S04]  /*22480*/  @P3 STG.E.U8 desc[UR24][R18.64], R4 ;  /* 0x0000000412003986 */ /* 0x0007e8000c101118 */
[----:B---3--:R-:W3:Y:S01]  /*22490*/  LDL.LU.64 R18, [R1+0xb38] ;  /* 0x000b380001127983 */ /* 0x008ee20000300a00 */
        /* <DEDUP_REMOVED lines=14> */
[----:B-----5:R5:W-:Y:S01]  /*22580*/  @P4 STG.E.U8 desc[UR24][R180.64], R4 ;  /* 0x00000004b4004986 */ /* 0x020be2000c101118 */
[----:B------:R-:W-:-:S02]  /*22590*/  PRMT R6, R5, 0x9910, RZ ;  /* 0x0000991005067816 */ /* 0x000fc400000000ff */
[----:B------:R-:W-:Y:S01]  /*225a0*/  ISETP.LT.AND P4, PT, R2, UR27, !P3 ;  /* 0x0000001b02007c0c */ /* 0x000fe2000df81270 */
[----:B--2---:R2:W-:Y:S01]  /*225b0*/  @P5 STG.E.U8 desc[UR24][R178.64], R5 ;  /* 0x00000005b2005986 */ /* 0x0045e2000c101118 */
[----:B------:R-:W0:Y:S01]  /*225c0*/  LDCU UR27, c[0x0][0x398] ;  /* 0x00007300ff1b77ac */ /* 0x000e220008000800 */
[----:B-----5:R-:W-:Y:S02]  /*225d0*/  VIADD R4, R0, 0xd0 ;  /* 0x000000d000047836 */ /* 0x020fe40000000000 */
[----:B------:R-:W5:Y:S03]  /*225e0*/  LDL.LU.64 R180, [R1+0x388] ;  /* 0x0003880001b47983 */ /* 0x000f660000300a00 */
[----:B------:R-:W-:Y:S01]  /*225f0*/  ISETP.GE.AND P5, PT, R4, UR35, PT ;  /* 0x0000002304007c0c */ /* 0x000fe2000bfa6270 */
[----:B------:R-:W-:Y:S01]  /*22600*/  IMAD.MOV.U32 R4, RZ, RZ, R6 ;  /* 0x000000ffff047224 */ /* 0x000fe200078e0006 */
[----:B--2---:R-:W2:Y:S04]  /*22610*/  LDL.LU.64 R178, [R1+0x380] ;  /* 0x0003800001b27983 */ /* 0x004ea80000300a00 */
[----:B------:R-:W-:-:S02]  /*22620*/  SHF.R.S32.HI R4, RZ, 0x8, R4 ;  /* 0x00000008ff047819 */ /* 0x000fc40000011404 */
[----:B---3--:R-:W-:-:S05]  /*22630*/  F2FP.SATFINITE.E5M2.F32.PACK_AB_MERGE_C R18, R19, R18, RZ ;  /* 0x000000121312723e */ /* 0x008fca00048060ff */
[----:B------:R-:W-:Y:S04]  /*22640*/  @P6 STG.E.U8 desc[UR24][R176.64], R18 ;  /* 0x00000012b0006986 */ /* 0x000fe8000c101118 */
[----:B------:R3:W-:Y:S04]  /*22650*/  @P4 STG.E.U8 desc[UR24][R20.64], R4 ;  /* 0x0000000414004986 */ /* 0x0007e8000c101118 */
[----:B---3--:R-:W3:Y:S01]  /*22660*/  LDL.LU.64 R20, [R1+0xb30] ;  /* 0x000b300001147983 */ /* 0x008ee20000300a00 */
        /* <DEDUP_REMOVED lines=10> */
[----:B----4-:R-:W-:Y:S01]  /*22710*/  F2FP.SATFINITE.E5M2.F32.PACK_AB_MERGE_C R5, R252, R175, RZ ;  /* 0x000000affc05723e */ /* 0x010fe200048060ff */
[----:B------:R-:W4:Y:S01]  /*22720*/  LDL.LU.64 R176, [R1+0x370] ;  /* 0x0003700001b07983 */ /* 0x000f220000300a00 */
[----:B------:R-:W-:Y:S01]  /*22730*/  ISETP.LT.AND P5, PT, R3, UR26, !P5 ;  /* 0x0000001a03007c0c */ /* 0x000fe2000efa1270 */
[----:B------:R-:W0:Y:S02]  /*22740*/  LDCU UR26, c[0x0][0x39c] ;  /* 0x00007380ff1a77ac */ /* 0x000e240008000800 */
[----:B------:R1:W-:Y:S01]  /*22750*/  @P3 STG.E.U8 desc[UR24][R182.64], R4 ;  /* 0x00000004b6003986 */ /* 0x0003e2000c101118 */
[----:B------:R-:W-:-:S02]  /*22760*/  PRMT R6, R5, 0x9910, RZ ;  /* 0x0000991005067816 */ /* 0x000fc400000000ff */
[----:B------:R-:W-:Y:S01]  /*22770*/  ISETP.LT.AND P3, PT, R2, UR27, !P4 ;  /* 0x0000001b02007c0c */ /* 0x000fe2000e761270 */
[----:B-----5:R5:W-:Y:S01]  /*22780*/  @P6 STG.E.U8 desc[UR24][R180.64], R5 ;  /* 0x00000005b4006986 */ /* 0x020be2000c101118 */
[----:B------:R-:W0:Y:S01]  /*22790*/  LDCU UR27, c[0x0][0x398] ;  /* 0x00007300ff1b77ac */ /* 0x000e220008000800 */
[----:B-1----:R-:W-:Y:S02]  /*227a0*/  VIADD R4, R0, 0xd2 ;  /* 0x000000d200047836 */ /* 0x002fe40000000000 */
[----:B------:R-:W4:Y:S03]  /*227b0*/  LDL.LU.64 R182, [R1+0x368] ;  /* 0x0003680001b67983 */ /* 0x000f260000300a00 */
[----:B------:R-:W-:Y:S01]  /*227c0*/  ISETP.GE.AND P6, PT, R4, UR37, PT ;  /* 0x0000002504007c0c */ /* 0x000fe2000bfc6270 */
[----:B------:R-:W-:Y:S01]  /*227d0*/  IMAD.MOV.U32 R4, RZ, RZ, R6 ;  /* 0x000000ffff047224 */ /* 0x000fe200078e0006 */
[----:B-----5:R-:W5:Y:S04]  /*227e0*/  LDL.LU.64 R180, [R1+0x360] ;  /* 0x0003600001b47983 */ /* 0x020f680000300a00 */
[----:B------:R-:W-:-:S02]  /*227f0*/  SHF.R.S32.HI R4, RZ, 0x8, R4 ;  /* 0x00000008ff047819 */ /* 0x000fc40000011404 */
[----:B---3--:R-:W-:-:S05]  /*22800*/  F2FP.SATFINITE.E5M2.F32.PACK_AB_MERGE_C R20, R21, R20, RZ ;  /* 0x000000141514723e */ /* 0x008fca00048060ff */
[----:B--2---:R-:W-:Y:S04]  /*22810*/  @P5 STG.E.U8 desc[UR24][R178.64], R20 ;  /* 0x00000014b2005986 */ /* 0x004fe8000c101118 */
[----:B------:R1:W-:Y:S04]  /*22820*/  @P3 STG.E.U8 desc[UR24][R22.64], R4 ;  /* 0x0000000416003986 */ /* 0x0003e8000c101118 */
[----:B-1----:R-:W2:Y:S01]  /*22830*/  LDL.LU.64 R22, [R1+0xb28] ;  /* 0x000b280001167983 */ /* 0x002ea20000300a00 */
        /* <DEDUP_REMOVED lines=26> */
[----:B-----5:R-:W-:Y:S04]  /*229e0*/  @P6 STG.E.U8 desc[UR24][R180.64], R22 ;  /* 0x00000016b4006986 */ /* 0x020fe8000c101118 */
[----:B------:R0:W-:Y:S04]  /*229f0*/  @P4 STG.E.U8 desc[UR24][R24.64], R4 ;  /* 0x0000000418004986 */ /* 0x0001e8000c101118 */
[----:B0-----:R-:W2:Y:S01]  /*22a00*/  LDL.LU.64 R24, [R1+0xb20] ;  /* 0x000b200001187983 */ /* 0x001ea20000300a00 */
[C---:B------:R-:W-:Y:S01]  /*22a10*/  ISETP.LT.AND P3, PT, R3.reuse, UR29, !P3 ;  /* 0x0000001d03007c0c */ /* 0x040fe2000df61270 */
[----:B------:R-:W-:Y:S01]  /*22a20*/  VIADD R4, R0, 0xd5 ;  /* 0x000000d500047836 */ /* 0x000fe20000000000 */
[----:B------:R-:W-:Y:S01]  /*22a30*/  PRMT R6, R22, 0x9910, RZ ;  /* 0x0000991016067816 */ /* 0x000fe200000000ff */
[----:B------:R-:W5:Y:S01]  /*22a40*/  LDL.LU R196, [R1+0x158] ;  /* 0x0001580001c47983 */ /* 0x000f620000300800 */
[----:B-1----:R-:W-:Y:S01]  /*22a50*/  ISETP.LT.AND P6, PT, R2, UR28, !P5 ;  /* 0x0000001c02007c0c */ /* 0x002fe2000efc1270 */
[----:B------:R-:W0:Y:S01]  /*22a60*/  LDCU UR29, c[0x0][0x398] ;  /* 0x00007300ff1d77ac */ /* 0x000e220008000800 */
[----:B------:R-:W-:Y:S01]  /*22a70*/  ISETP.GE.AND P4, PT, R4, UR40, PT ;  /* 0x0000002804007c0c */ /* 0x000fe2000bf86270 */
[----:B------:R-:W5:Y:S01]  /*22a80*/  LDL.LU R197, [R1+0x15c] ;  /* 0x00015c0001c57983 */ /* 0x000f620000300800 */
[----:B------:R-:W-:Y:S01]  /*22a90*/  SHF.R.S32.HI R4, RZ, 0x8, R6 ;  /* 0x00000008ff047819 */ /* 0x000fe20000011406 */
[----:B------:R-:W1:Y:S01]  /*22aa0*/  LDCU UR28, c[0x0][0x39c] ;  /* 0x00007380ff1c77ac */ /* 0x000e620008000800 */
[----:B---3--:R-:W-:Y:S01]  /*22ab0*/  F2FP.SATFINITE.E5M2.F32.PACK_AB_MERGE_C R5, R252, R175, RZ ;  /* 0x000000affc05723e */ /* 0x008fe200048060ff */
[----:B------:R-:W3:Y:S01]  /*22ac0*/  LDL.LU.64 R180, [R1+0x330] ;  /* 0x0003300001b47983 */ /* 0x000ee20000300a00 */
[----:B------:R-:W-:Y:S01]  /*22ad0*/  ISETP.LT.AND P5, PT, R3, UR30, !P5 ;  /* 0x0000001e03007c0c */ /* 0x000fe2000efa1270 */
[----:B------:R-:W0:Y:S02]  /*22ae0*/  LDCU UR30, c[0x0][0x398] ;  /* 0x00007300ff1e77ac */ /* 0x000e240008000800 */
[----:B------:R1:W-:Y:S01]  /*22af0*/  @P3 STG.E.U8 desc[UR24][R178.64], R4 ;  /* 0x00000004b2003986 */ /* 0x0003e2000c101118 */
[----:B------:R-:W-:-:S02]  /*22b00*/  PRMT R6, R5, 0x9910, RZ ;  /* 0x0000991005067816 */ /* 0x000fc400000000ff */
[----:B------:R-:W-:Y:S01]  /*22b10*/  ISETP.LT.AND P3, PT, R2, UR31, !P4 ;  /* 0x0000001f02007c0c */ /* 0x000fe2000e761270 */
[----:B----4-:R4:W-:Y:S01]  /*22b20*/  @P6 STG.E.U8 desc[UR24][R176.64], R5 ;  /* 0x00000005b0006986 */ /* 0x0109e2000c101118 */
[----:B------:R-:W0:Y:S01]  /*22b30*/  LDCU UR31, c[0x0][0x398] ;  /* 0x00007300ff1f77ac */ /* 0x000e220008000800 */
[----:B-1----:R-:W-:Y:S02]  /*22b40*/  VIADD R4, R0, 0xd6 ;  /* 0x000000d600047836 */ /* 0x002fe40000000000 */
[----:B------:R-:W3:Y:S03]  /*22b50*/  LDL.LU.64 R178, [R1+0x328] ;  /* 0x0003280001b27983 */ /* 0x000ee60000300a00 */
[----:B------:R-:W-:Y:S01]  /*22b60*/  ISETP.GE.AND P6, PT, R4, UR41, PT ;  /* 0x0000002904007c0c */ /* 0x000fe2000bfc6270 */
[----:B------:R-:W-:Y:S01]  /*22b70*/  IMAD.MOV.U32 R4, RZ, RZ, R6 ;  /* 0x000000ffff047224 */ /* 0x000fe200078e0006 */
[----:B----4-:R-:W4:Y:S04]  /*22b80*/  LDL.LU.64 R176, [R1+0x320] ;  /* 0x0003200001b07983 */ /* 0x010f280000300a00 */
        /* <DEDUP_REMOVED lines=14> */
[----:B------:R-:W1:Y:S01]  /*22c70*/  LDCU UR29, c[0x0][0x39c] ;  /* 0x00007380ff1d77ac */ /* 0x000e620008000800 */
[----:B------:R-:W-:Y:S01]  /*22c80*/  ISETP.LT.AND P6, PT, R3, UR30, !P6 ;  /* 0x0000001e03007c0c */ /* 0x000fe2000f7c1270 */
[----:B------:R-:W4:Y:S01]  /*22c90*/  LDL.LU.64 R182, [R1+0x310] ;  /* 0x0003100001b67983 */ /* 0x000f220000300a00 */
[----:B-----5:R-:W-:Y:S01]  /*22ca0*/  F2FP.SATFINITE.E5M2.F32.PACK_AB_MERGE_C R5, R197, R196, RZ ;  /* 0x000000c4c505723e */ /* 0x020fe200048060ff */
[----:B------:R-:W5:Y:S02]  /*22cb0*/  LDCU UR30, c[0x0][0x398] ;  /* 0x00007300ff1e77ac */ /* 0x000f640008000800 */
[----:B---3--:R3:W-:Y:S01]  /*22cc0*/  @P4 STG.E.U8 desc[UR24][R180.64], R4 ;  /* 0x00000004b4004986 */ /* 0x0087e2000c101118 */
[----:B------:R-:W-:Y:S01]  /*22cd0*/  ISETP.LT.AND P4, PT, R2, UR31, !P3 ;  /* 0x0000001f02007c0c */ /* 0x000fe2000df81270 */
[----:B------:R-:W0:Y:S01]  /*22ce0*/  LDCU UR31, c[0x0][0x398] ;  /* 0x00007300ff1f77ac */ /* 0x000e220008000800 */
[----:B------:R-:W-:Y:S01]  /*22cf0*/  PRMT R6, R5, 0x9910, RZ ;  /* 0x0000991005067816 */ /* 0x000fe200000000ff */
[----:B------:R1:W-:Y:S03]  /*22d00*/  @P5 STG.E.U8 desc[UR24][R178.64], R5 ;  /* 0x00000005b2005986 */ /* 0x0003e6000c101118 */
[----:B------:R-:W-:Y:S01]  /*22d10*/  SHF.R.S32.HI R6, RZ, 0x8, R6 ;  /* 0x00000008ff067819 */ /* 0x000fe20000011406 */
[----:B---3--:R-:W3:Y:S04]  /*22d20*/  LDL.LU.64 R180, [R1+0x308] ;  /* 0x0003080001b47983 */ /* 0x008ee80000300a00 */
[----:B-1----:R-:W3:Y:S01]  /*22d30*/  LDL.LU.64 R178, [R1+0x300] ;  /* 0x0003000001b27983 */ /* 0x002ee20000300a00 */
[----:B--2---:R-:W-:-:S05]  /*22d40*/  F2FP.SATFINITE.E5M2.F32.PACK_AB_MERGE_C R26, R27, R26, RZ ;  /* 0x0000001a1b1a723e */ /* 0x004fca00048060ff */
[----:B----4-:R-:W-:Y:S04]  /*22d50*/  @P6 STG.E.U8 desc[UR24][R176.64], R26 ;  /* 0x0000001ab0006986 */ /* 0x010fe8000c101118 */
[----:B------:R1:W-:Y:S04]  /*22d60*/  @P4 STG.E.U8 desc[UR24][R28.64], R6 ;  /* 0x000000061c004986 */ /* 0x0003e8000c101118 */
[----:B-1----:R-:W2:Y:S01]  /*22d70*/  LDL.LU.64 R28, [R1+0xb10] ;  /* 0x000b1000011c7983 */ /* 0x002ea20000300a00 */
[C---:B------:R-:W-:Y:S01]  /*22d80*/  VIADD R4, R0.reuse, 0xd8 ;  /* 0x000000d800047836 */ /* 0x040fe20000000000 */
[----:B------:R-:W-:Y:S01]  /*22d90*/  ISETP.LT.AND P3, PT, R3, UR33, !P3 ;  /* 0x0000002103007c0c */ /* 0x000fe2000df61270 */
[----:B------:R-:W-:Y:S01]  /*22da0*/  VIADD R5, R0, 0xda ;  /* 0x000000da00057836 */ /* 0x000fe20000000000 */
[----:B------:R-:W-:Y:S01]  /*22db0*/  ISETP.GE.AND P4, PT, R7, UR4, PT ;  /* 0x0000000407007c0c */ /* 0x000fe2000bf86270 */
[----:B------:R-:W4:Y:S01]  /*22dc0*/  LDL.LU R196, [R1+0x168] ;  /* 0x0001680001c47983 */ /* 0x000f220000300800 */
[----:B------:R-:W-:Y:S01]  /*22dd0*/  ISETP.GE.AND P5, PT, R4, UR43, PT ;  /* 0x0000002b04007c0c */ /* 0x000fe2000bfa6270 */
[----:B------:R-:W1:Y:S01]  /*22de0*/  LDCU UR33, c[0x0][0x398] ;  /* 0x00007300ff2177ac */ /* 0x000e620008000800 */
[----:B------:R-:W-:Y:S01]  /*22df0*/  PRMT R4, R26, 0x9910, RZ ;  /* 0x000099101a047816 */ /* 0x000fe200000000ff */
[----:B------:R-:W4:Y:S01]  /*22e00*/  LDL.LU R197, [R1+0x16c] ;  /* 0x00016c0001c57983 */ /* 0x000f220000300800 */
[----:B0-----:R-:W-:Y:S01]  /*22e10*/  ISETP.LT.AND P6, PT, R2, UR32, !P5 ;  /* 0x0000002002007c0c */ /* 0x001fe2000efc1270 */
[----:B------:R-:W0:Y:S01]  /*22e20*/  LDCU UR32, c[0x0][0x398] ;  /* 0x00007300ff2077ac */ /* 0x000e220008000800 */
[----:B------:R-:W-:Y:S01]  /*22e30*/  F2FP.SATFINITE.E5M2.F32.PACK_AB_MERGE_C R7, R252, R175, RZ ;  /* 0x000000affc07723e */ /* 0x000fe200048060ff */
[----:B------:R-:W4:Y:S01]  /*22e40*/  LDL.LU.64 R176, [R1+0xf0] ;  /* 0x0000f00001b07983 */ /* 0x000f220000300a00 */
[----:B------:R-:W-:Y:S01]  /*22e50*/  SHF.R.S32.HI R4, RZ, 0x8, R4 ;  /* 0x00000008ff047819 */ /* 0x000fe20000011404 */
[----:B------:R-:W0:Y:S01]  /*22e60*/  LDCU UR4, c[0x0][0x39c] ;  /* 0x00007380ff0477ac */ /* 0x000e220008000800 */
[----:B------:R-:W-:-:S02]  /*22e70*/  PRMT R6, R7, 0x9910, RZ ;  /* 0x0000991007067816 */ /* 0x000fc400000000ff */
[----:B-----5:R-:W-:Y:S01]  /*22e80*/  ISETP.LT.AND P5, PT, R3, UR30, !P5 ;  /* 0x0000001e03007c0c */ /* 0x020fe2000efa1270 */
[----:B------:R5:W-:Y:S01]  /*22e90*/  @P3 STG.E.U8 desc[UR24][R182.64], R4 ;  /* 0x00000004b6003986 */ /* 0x000be2000c101118 */
[----:B------:R-:W-:Y:S01]  /*22ea0*/  ISETP.LT.AND P3, PT, R2, UR31, !P4 ;  /* 0x0000001f02007c0c */ /* 0x000fe2000e761270 */
[----:B------:R-:W0:Y:S02]  /*22eb0*/  LDCU UR30, c[0x0][0x398] ;  /* 0x00007300ff1e77ac */ /* 0x000e240008000800 */
[----:B---3--:R3:W-:Y:S01]  /*22ec0*/  @P6 STG.E.U8 desc[UR24][R180.64], R7 ;  /* 0x00000007b4006986 */ /* 0x0087e2000c101118 */
[----:B------:R-:W-:Y:S01]  /*22ed0*/  ISETP.GE.AND P6, PT, R5, UR6, PT ;  /* 0x0000000605007c0c */ /* 0x000fe2000bfc6270 */
[----:B------:R-:W-:Y:S01]  /*22ee0*/  IMAD.MOV.U32 R5, RZ, RZ, R6 ;  /* 0x000000ffff057224 */ /* 0x000fe200078e0006 */
[----:B------:R-:W0:Y:S04]  /*22ef0*/  LDCU UR6, c[0x0][0x398] ;  /* 0x00007300ff0677ac */ /* 0x000e280008000800 */
[----:B------:R-:W-:Y:S01]  /*22f00*/  SHF.R.S32.HI R5, RZ, 0x8, R5 ;  /* 0x00000008ff057819 */ /* 0x000fe20000011405 */
[----:B-----5:R-:W5:Y:S01]  /*22f10*/  LDL.LU.64 R182, [R1+0xe8] ;  /* 0x0000e80001b67983 */ /* 0x020f620000300a00 */
[----:B------:R-:W0:Y:S03]  /*22f20*/  LDCU UR31, c[0x0][0x398] ;  /* 0x00007300ff1f77ac */ /* 0x000e260008000800 */
[----:B---3--:R-:W3:Y:S01]  /*22f30*/  LDL.LU.64 R180, [R1+0xe0] ;  /* 0x0000e00001b47983 */ /* 0x008ee20000300a00 */
[----:B--2---:R-:W-:-:S05]  /*22f40*/  F2FP.SATFINITE.E5M2.F32.PACK_AB_MERGE_C R28, R29, R28, RZ ;  /* 0x0000001c1d1c723e */ /* 0x004fca00048060ff */
[----:B------:R-:W-:Y:S04]  /*22f50*/  @P5 STG.E.U8 desc[UR24][R178.64], R28 ;  /* 0x0000001cb2005986 */ /* 0x000fe8000c101118 */
[----:B------:R2:W-:Y:S04]  /*22f60*/  @P3 STG.E.U8 desc[UR24][R30.64], R5 ;  /* 0x000000051e003986 */ /* 0x0005e8000c101118 */
[----:B--2---:R-:W2:Y:S01]  /*22f70*/  LDL.LU.64 R30, [R1+0xb08] ;  /* 0x000b0800011e7983 */ /* 0x004ea20000300a00 */
[----:B-1----:R-:W-:Y:S01]  /*22f80*/  ISETP.LT.AND P4, PT, R3, UR33, !P4 ;  /* 0x0000002103007c0c */ /* 0x002fe2000e781270 */
[----:B------:R-:W-:Y:S01]  /*22f90*/  VIADD R6, R0, 0xdb ;  /* 0x000000db00067836 */ /* 0x000fe20000000000 */
[----:B0-----:R-:W-:-:S02]  /*22fa0*/  ISETP.LT.AND P5, PT, R2, UR32, !P6 ;  /* 0x0000002002007c0c */ /* 0x001fc4000f7a1270 */
[----:B------:R-:W-:Y:S01]  /*22fb0*/  PRMT R4, R28, 0x9910, RZ ;  /* 0x000099101c047816 */ /* 0x000fe200000000ff */
[----:B------:R-:W-:Y:S01]  /*22fc0*/  VIADD R5, R0, 0xdc ;  /* 0x000000dc00057836 */ /* 0x000fe20000000000 */
[----:B------:R-:W-:Y:S01]  /*22fd0*/  ISETP.GE.AND P3, PT, R6, UR8, PT ;  /* 0x0000000806007c0c */ /* 0x000fe2000bf66270 */
[----:B------:R-:W3:Y:S01]  /*22fe0*/  LDL.LU R175, [R1+0x170] ;  /* 0x0001700001af7983 */ /* 0x000ee20000300800 */
[----:B----4-:R-:W-:Y:S01]  /*22ff0*/  F2FP.SATFINITE.E5M2.F32.PACK_AB_MERGE_C R6, R197, R196, RZ ;  /* 0x000000c4c506723e */ /* 0x010fe200048060ff */
[----:B------:R-:W0:Y:S01]  /*23000*/  LDCU UR8, c[0x0][0x398] ;  /* 0x00007300ff0877ac */ /* 0x000e220008000800 */
[----:B------:R-:W-:Y:S01]  /*23010*/  SHF.R.S32.HI R4, RZ, 0x8, R4 ;  /* 0x00000008ff047819 */ /* 0x000fe20000011404 */
[----:B------:R-:W4:Y:S01]  /*23020*/  LDL.LU R252, [R1+0x174] ;  /* 0x0001740001fc7983 */ /* 0x000f220000300800 */
[----:B------:R-:W-:Y:S02]  /*23030*/  PRMT R7, R6, 0x9910, RZ ;  /* 0x0000991006077816 */ /* 0x000fe400000000ff */
[----:B------:R-:W-:Y:S01]  /*23040*/  ISETP.LT.AND P6, PT, R3, UR30, !P6 ;  /* 0x0000001e03007c0c */ /* 0x000fe2000f7c1270 */
[----:B------:R1:W-:Y:S01]  /*23050*/  @P4 STG.E.U8 desc[UR24][R176.64], R4 ;  /* 0x00000004b0004986 */ /* 0x0003e2000c101118 */
[----:B------:R-:W-:Y:S01]  /*23060*/  ISETP.LT.AND P4, PT, R2, UR6, !P3 ;  /* 0x0000000602007c0c */ /* 0x000fe2000df81270 */
[----:B------:R-:W0:Y:S02]  /*23070*/  LDCU UR30, c[0x0][0x398] ;  /* 0x00007300ff1e77ac */ /* 0x000e240008000800 */
[----:B-----5:R-:W-:Y:S01]  /*23080*/  @P5 STG.E.U8 desc[UR24][R182.64], R6 ;  /* 0x00000006b6005986 */ /* 0x020fe2000c101118 */
[----:B------:R-:W-:Y:S01]  /*23090*/  ISETP.GE.AND P5, PT, R5, UR11, PT ;  /* 0x0000000b05007c0c */ /* 0x000fe2000bfa6270 */
[----:B------:R-:W-:Y:S01]  /*230a0*/  IMAD.MOV.U32 R5, RZ, RZ, R7 ;  /* 0x000000ffff057224 */ /* 0x000fe200078e0007 */
[----:B------:R-:W5:Y:S01]  /*230b0*/  LDCU UR11, c[0x0][0x398] ;  /* 0x00007300ff0b77ac */ /* 0x000f620008000800 */
[----:B------:R-:W4:Y:S03]  /*230c0*/  LDL.LU.64 R178, [R1+0xd0] ;  /* 0x0000d00001b27983 */ /* 0x000f260000300a00 */
[----:B------:R-:W-:Y:S01]  /*230d0*/  SHF.R.S32.HI R5, RZ, 0x8, R5 ;  /* 0x00000008ff057819 */ /* 0x000fe20000011405 */
[----:B-1----:R-:W4:Y:S01]  /*230e0*/  LDL.LU.64 R176, [R1+0xc8] ;  /* 0x0000c80001b07983 */ /* 0x002f220000300a00 */
[----:B------:R-:W1:Y:S03]  /*230f0*/  LDCU UR6, c[0x0][0x39c] ;  /* 0x00007380ff0677ac */ /* 0x000e660008000800 */
[----:B------:R-:W5:Y:S01]  /*23100*/  LDL.LU.64 R196, [R1+0xc0] ;  /* 0x0000c00001c47983 */ /* 0x000f620000300a00 */
[----:B--2---:R-:W-:-:S05]  /*23110*/  F2FP.SATFINITE.E5M2.F32.PACK_AB_MERGE_C R30, R31, R30, RZ ;  /* 0x0000001e1f1e723e */ /* 0x004fca00048060ff */
[----:B---3--:R-:W-:Y:S04]  /*23120*/  @P6 STG.E.U8 desc[UR24][R180.64], R30 ;  /* 0x0000001eb4006986 */ /* 0x008fe8000c101118 */
[----:B------:R2:W-:Y:S04]  /*23130*/  @P4 STG.E.U8 desc[UR24][R32.64], R5 ;  /* 0x0000000520004986 */ /* 0x0005e8000c101118 */
[----:B--2---:R-:W2:Y:S01]  /*23140*/  LDL.LU.64 R32, [R1+0xb00] ;  /* 0x000b000001207983 */ /* 0x004ea20000300a00 */
[----:B------:R-:W-:Y:S02]  /*23150*/  ISETP.LT.AND P3, PT, R3, UR31, !P3 ;  /* 0x0000001f03007c0c */ /* 0x000fe4000df61270 */
[----:B0-----:R-:W-:Y:S01]  /*23160*/  ISETP.LT.AND P6, PT, R2, UR8, !P5 ;  /* 0x0000000802007c0c */ /* 0x001fe2000efc1270 */
[----:B------:R-:W-:Y:S01]  /*23170*/  VIADD R7, R0, 0xdd ;  /* 0x000000dd00077836 */ /* 0x000fe20000000000 */
[----:B------:R-:W-:-:S02]  /*23180*/  PRMT R4, R30, 0x9910, RZ ;  /* 0x000099101e047816 */ /* 0x000fc400000000ff */
[----:B----4-:R-:W-:Y:S01]  /*23190*/  F2FP.SATFINITE.E5M2.F32.PACK_AB_MERGE_C R6, R252, R175, RZ ;  /* 0x000000affc06723e */ /* 0x010fe200048060ff */
[----:B------:R-:W-:Y:S01]  /*231a0*/  VIADD R5, R0, 0xde ;  /* 0x000000de00057836 */ /* 0x000fe20000000000 */
[----:B------:R-:W-:Y:S01]  /*231b0*/  SHF.R.S32.HI R4, RZ, 0x8, R4 ;  /* 0x00000008ff047819 */ /* 0x000fe20000011404 */
[----:B------:R-:W3:Y:S01]  /*231c0*/  LDL.LU R182, [R1+0x178] ;  /* 0x0001780001b67983 */ /* 0x000ee20000300800 */
[----:B------:R-:W-:Y:S01]  /*231d0*/  ISETP.GE.AND P4, PT, R7, UR12, PT ;  /* 0x0000000c07007c0c */ /* 0x000fe2000bf86270 */
[----:B------:R-:W0:Y:S01]  /*231e0*/  LDCU UR31, c[0x0][0x398] ;  /* 0x00007300ff1f77ac */ /* 0x000e220008000800 */
[----:B------:R-:W-:Y:S01]  /*231f0*/  PRMT R7, R6, 0x9910, RZ ;  /* 0x0000991006077816 */ /* 0x000fe200000000ff */
[----:B------:R4:W-:Y:S01]  /*23200*/  @P3 STG.E.U8 desc[UR24][R178.64], R4 ;  /* 0x00000004b2003986 */ /* 0x0009e2000c101118 */
[----:B------:R-:W-:Y:S01]  /*23210*/  ISETP.LT.AND P5, PT, R3, UR30, !P5 ;  /* 0x0000001e03007c0c */ /* 0x000fe2000efa1270 */
[----:B------:R-:W0:Y:S01]  /*23220*/  LDCU UR12, c[0x0][0x398] ;  /* 0x00007300ff0c77ac */ /* 0x000e220008000800 */
[----:B-----5:R-:W-:Y:S01]  /*23230*/  ISETP.LT.AND P3, PT, R2, UR11, !P4 ;  /* 0x0000000b02007c0c */ /* 0x020fe2000e761270 */
[----:B------:R-:W3:Y:S01]  /*23240*/  LDL.LU R183, [R1+0x17c] ;  /* 0x00017c0001b77983 */ /* 0x000ee20000300800 */
[----:B------:R-:W5:Y:S03]  /*23250*/  LDCU UR30, c[0x0][0x398] ;  /* 0x00007300ff1e77ac */ /* 0x000f660008000800 */
[----:B------:R0:W-:Y:S01]  /*23260*/  @P6 STG.E.U8 desc[UR24][R176.64], R6 ;  /* 0x00000006b0006986 */ /* 0x0001e2000c101118 */
[----:B------:R-:W-:Y:S01]  /*23270*/  ISETP.GE.AND P6, PT, R5, UR14, PT ;  /* 0x0000000e05007c0c */ /* 0x000fe2000bfc6270 */
[----:B------:R-:W-:Y:S01]  /*23280*/  IMAD.MOV.U32 R5, RZ, RZ, R7 ;  /* 0x000000ffff057224 */ /* 0x000fe200078e0007 */
[----:B------:R-:W0:Y:S01]  /*23290*/  LDCU UR11, c[0x0][0x398] ;  /* 0x00007300ff0b77ac */ /* 0x000e220008000800 */
[----:B------:R-:W3:Y:S03]  /*232a0*/  LDL.LU.64 R180, [R1+0xb0] ;  /* 0x0000b00001b47983 */ /* 0x000ee60000300a00 */
[----:B------:R-:W-:Y:S01]  /*232b0*/  SHF.R.S32.HI R5, RZ, 0x8, R5 ;  /* 0x00000008ff057819 */ /* 0x000fe20000011405 */
[----:B----4-:R-:W4:Y:S01]  /*232c0*/  LDL.LU.64 R178, [R1+0xa8] ;  /* 0x0000a80001b27983 */ /* 0x010f220000300a00 */
[----:B--2---:R-:W-:-:S03]  /*232d0*/  F2FP.SATFINITE.E5M2.F32.PACK_AB_MERGE_C R32, R33, R32, RZ ;  /* 0x000000202120723e */ /* 0x004fc600048060ff */
[----:B0-----:R-:W2:Y:S01]  /*232e0*/  LDL.LU.64 R176, [R1+0xa0] ;  /* 0x0000a00001b07983 */ /* 0x001ea20000300a00 */
[----:B------:R-:W-:Y:S01]  /*232f0*/  ISETP.LT.AND P4, PT, R3, UR31, !P4 ;  /* 0x0000001f03007c0c */ /* 0x000fe2000e781270 */
[----:B------:R-:W0:Y:S02]  /*23300*/  LDCU UR14, c[0x0][0x398] ;  /* 0x00007300ff0e77ac */ /* 0x000e240008000800 */
[----:B------:R-:W-:Y:S01]  /*23310*/  @P5 STG.E.U8 desc[UR24][R196.64], R32 ;  /* 0x00000020c4005986 */ /* 0x000fe2000c101118 */
[----:B------:R-:W0:Y:S03]  /*23320*/  LDCU UR8, c[0x0][0x39c] ;  /* 0x00007380ff0877ac */ /* 0x000e260008000800 */
[----:B------:R1:W-:Y:S04]  /*23330*/  @P3 STG.E.U8 desc[UR24][R34.64], R5 ;  /* 0x0000000522003986 */ /* 0x0003e8000c101118 */
[----:B-1----:R-:W2:Y:S01]  /*23340*/  LDL.LU.64 R34, [R1+0xaf8] ;  /* 0x000af80001227983 */ /* 0x002ea20000300a00 */
[----:B------:R-:W-:Y:S01]  /*23350*/  ISETP.LT.AND P5, PT, R2, UR12, !P6 ;  /* 0x0000000c02007c0c */ /* 0x000fe2000f7a1270 */
[----:B------:R-:W-:Y:S01]  /*23360*/  VIADD R7, R0, 0xdf ;  /* 0x000000df00077836 */ /* 0x000fe20000000000 */
[----:B------:R-:W-:-:S02]  /*23370*/  PRMT R4, R32, 0x9910, RZ ;  /* 0x0000991020047816 */ /* 0x000fc400000000ff */
[----:B---3--:R-:W-:Y:S01]  /*23380*/  F2FP.SATFINITE.E5M2.F32.PACK_AB_MERGE_C R6, R183, R182, RZ ;  /* 0x000000b6b706723e */ /* 0x008fe200048060ff */
[----:B------:R-:W-:Y:S01]  /*23390*/  VIADD R5, R0, 0xe0 ;  /* 0x000000e000057836 */ /* 0x000fe20000000000 */
[----:B------:R-:W-:Y:S01]  /*233a0*/  SHF.R.S32.HI R4, RZ, 0x8, R4 ;  /* 0x00000008ff047819 */ /* 0x000fe20000011404 */
[----:B------:R-:W3:Y:S01]  /*233b0*/  LDL.LU R175, [R1+0x180] ;  /* 0x0001800001af7983 */ /* 0x000ee20000300800 */
[----:B------:R-:W-:Y:S01]  /*233c0*/  ISETP.GE.AND P3, PT, R7, UR16, PT ;  /* 0x0000001007007c0c */ /* 0x000fe2000bf66270 */
[----:B------:R-:W1:Y:S01]  /*233d0*/  LDCU UR12, c[0x0][0x398] ;  /* 0x00007300ff0c77ac */ /* 0x000e620008000800 */
[----:B------:R-:W-:Y:S01]  /*233e0*/  PRMT R7, R6, 0x9910, RZ ;  /* 0x0000991006077816 */ /* 0x000fe200000000ff */
[----:B------:R0:W-:Y:S01]  /*233f0*/  @P4 STG.E.U8 desc[UR24][R180.64], R4 ;  /* 0x00000004b4004986 */ /* 0x0001e2000c101118 */
[----:B-----5:R-:W-:Y:S01]  /*23400*/  ISETP.LT.AND P6, PT, R3, UR30, !P6 ;  /* 0x0000001e03007c0c */ /* 0x020fe2000f7c1270 */
[----:B------:R-:W5:Y:S01]  /*23410*/  LDCU UR16, c[0x0][0x398] ;  /* 0x00007300ff1077ac */ /* 0x000f620008000800 */
[----:B------:R-:W-:Y:S01]  /*23420*/  ISETP.LT.AND P4, PT, R2, UR11, !P3 ;  /* 0x0000000b02007c0c */ /* 0x000fe2000df81270 */
[----:B------:R-:W3:Y:S01]  /*23430*/  LDL.LU R252, [R1+0x184] ;  /* 0x0001840001fc7983 */ /* 0x000ee20000300800 */
[----:B------:R-:W1:Y:S03]  /*23440*/  LDCU UR11, c[0x0][0x39c] ;  /* 0x00007380ff0b77ac */ /* 0x000e660008000800 */
[----:B----4-:R-:W-:Y:S01]  /*23450*/  @P5 STG.E.U8 desc[UR24][R178.64], R6 ;  /* 0x00000006b2005986 */ /* 0x010fe2000c101118 */
[----:B------:R-:W-:Y:S01]  /*23460*/  ISETP.GE.AND P5, PT, R5, UR18, PT ;  /* 0x0000001205007c0c */ /* 0x000fe2000bfa6270 */
[----:B------:R-:W-:Y:S01]  /*23470*/  IMAD.MOV.U32 R5, RZ, RZ, R7 ;  /* 0x000000ffff057224 */ /* 0x000fe200078e0007 */
[----:B------:R-:W4:Y:S01]  /*23480*/  LDCU UR18, c[0x0][0x398] ;  /* 0x00007300ff1277ac */ /* 0x000f220008000800 */
[----:B------:R-:W3:Y:S03]  /*23490*/  LDL.LU.64 R196, [R1+0x90] ;  /* 0x0000900001c47983 */ /* 0x000ee60000300a00 */
[----:B------:R-:W-:Y:S01]  /*234a0*/  SHF.R.S32.HI R5, RZ, 0x8, R5 ;  /* 0x00000008ff057819 */ /* 0x000fe20000011405 */
[----:B------:R-:W3:Y:S04]  /*234b0*/  LDL.LU.64 R182, [R1+0x88] ;  /* 0x0000880001b67983 */ /* 0x000ee80000300a00 */
[----:B0-----:R-:W3:Y:S01]  /*234c0*/  LDL.LU.64 R180, [R1+0x80] ;  /* 0x0000800001b47983 */ /* 0x001ee20000300a00 */
[----:B--2---:R-:W-:-:S05]  /*234d0*/  F2FP.SATFINITE.E5M2.F32.PACK_AB_MERGE_C R34, R35, R34, RZ ;  /* 0x000000222322723e */ /* 0x004fca00048060ff */
[----:B------:R-:W-:Y:S04]  /*234e0*/  @P6 STG.E.U8 desc[UR24][R176.64], R34 ;  /* 0x00000022b0006986 */ /* 0x000fe8000c101118 */
[----:B------:R0:W-:Y:S04]  /*234f0*/  @P4 STG.E.U8 desc[UR24][R36.64], R5 ;  /* 0x0000000524004986 */ /* 0x0001e8000c101118 */
[----:B0-----:R-:W2:Y:S04]  /*23500*/  LDL.LU.64 R36, [R1+0xaf0] ;  /* 0x000af00001247983 */ /* 0x001ea80000300a00 */
[----:B------:R-:W2:Y:S04]  /*23510*/  LDL.LU R178, [R1+0x188] ;  /* 0x0001880001b27983 */ /* 0x000ea80000300800 */
[----:B------:R-:W2:Y:S04]  /*23520*/  LDL.LU R179, [R1+0x18c] ;  /* 0x00018c0001b37983 */ /* 0x000ea80000300800 */
[----:B------:R-:W2:Y:S01]  /*23530*/  LDL.LU.64 R176, [R1+0x70] ;  /* 0x0000700001b07983 */ /* 0x000ea20000300a00 */
[----:B------:R-:W-:-:S02]  /*23540*/  ISETP.LT.AND P3, PT, R3, UR14, !P3 ;  /* 0x0000000e03007c0c */ /* 0x000fc4000df61270 */
[----:B-1----:R-:W-:Y:S01]  /*23550*/  ISETP.LT.AND P6, PT, R2, UR12, !P5 ;  /* 0x0000000c02007c0c */ /* 0x002fe2000efc1270 */
[----:B------:R-:W-:Y:S01]  /*23560*/  VIADD R7, R0, 0xe1 ;  /* 0x000000e100077836 */ /* 0x000fe20000000000 */
[----:B------:R-:W-:Y:S02]  /*23570*/  PRMT R4, R34, 0x9910, RZ ;  /* 0x0000991022047816 */ /* 0x000fe400000000ff */
[----:B---3--:R-:W-:Y:S01]  /*23580*/  F2FP.SATFINITE.E5M2.F32.PACK_AB_MERGE_C R6, R252, R175, RZ ;  /* 0x000000affc06723e */ /* 0x008fe200048060ff */
[----:B------:R-:W-:Y:S01]  /*23590*/  VIADD R5, R0, 0xe2 ;  /* 0x000000e200057836 */ /* 0x000fe20000000000 */
[----:B------:R-:W-:Y:S01]  /*235a0*/  SHF.R.S32.HI R4, RZ, 0x8, R4 ;  /* 0x00000008ff047819 */ /* 0x000fe20000011404 */
[----:B------:R-:W0:Y:S01]  /*235b0*/  LDCU UR14, c[0x0][0x398] ;  /* 0x00007300ff0e77ac */ /* 0x000e220008000800 */
[----:B------:R-:W-:Y:S02]  /*235c0*/  ISETP.GE.AND P4, PT, R7, UR20, PT ;  /* 0x0000001407007c0c */ /* 0x000fe4000bf86270 */
[----:B------:R-:W-:Y:S01]  /*235d0*/  PRMT R7, R6, 0x9910, RZ ;  /* 0x0000991006077816 */ /* 0x000fe200000000ff */
[----:B------:R-:W-:Y:S01]  /*235e0*/  @P3 STG.E.U8 desc[UR24][R196.64], R4 ;  /* 0x00000004c4003986 */ /* 0x000fe2000c101118 */
[----:B-----5:R-:W-:Y:S01]  /*235f0*/  ISETP.LT.AND P5, PT, R3, UR16, !P5 ;  /* 0x0000001003007c0c */ /* 0x020fe2000efa1270 */
[----:B------:R-:W1:Y:S01]  /*23600*/  LDCU UR20, c[0x0][0x398] ;  /* 0x00007300ff1477ac */ /* 0x000e620008000800 */
[----:B----4-:R-:W-:Y:S01]  /*23610*/  ISETP.LT.AND P3, PT, R2, UR18, !P4 ;  /* 0x0000001202007c0c */ /* 0x010fe2000e761270 */
[----:B------:R3:W-:Y:S01]  /*23620*/  @P6 STG.E.U8 desc[UR24][R182.64], R6 ;  /* 0x00000006b6006986 */ /* 0x0007e2000c101118 */
[----:B------:R-:W-:Y:S01]  /*23630*/  ISETP.GE.AND P6, PT, R5, UR22, PT ;  /* 0x0000001605007c0c */ /* 0x000fe2000bfc6270 */
[----:B------:R-:W-:Y:S01]  /*23640*/  IMAD.MOV.U32 R5, RZ, RZ, R7 ;  /* 0x000000ffff057224 */ /* 0x000fe200078e0007 */
[----:B------:R-:W4:Y:S04]  /*23650*/  LDCU UR16, c[0x0][0x398] ;  /* 0x00007300ff1077ac */ /* 0x000f280008000800 */
[----:B------:R-:W-:Y:S01]  /*23660*/  SHF.R.S32.HI R5, RZ, 0x8, R5 ;  /* 0x00000008ff057819 */ /* 0x000fe20000011405 */
[----:B------:R-:W5:Y:S01]  /*23670*/  LDCU UR18, c[0x0][0x398] ;  /* 0x00007300ff1277ac */ /* 0x000f620008000800 */
[----:B0-----:R-:W-:Y:S01]  /*23680*/  ISETP.LT.AND P4, PT, R3, UR14, !P4 ;  /* 0x0000000e03007c0c */ /* 0x001fe2000e781270 */
[----:B------:R-:W0:Y:S01]  /*23690*/  LDCU UR22, c[0x0][0x398] ;  /* 0x00007300ff1677ac */ /* 0x000e220008000800 */
[----:B------:R-:W0:Y:S01]  /*236a0*/  LDCU UR12, c[0x0][0x39c] ;  /* 0x00007380ff0c77ac */ /* 0x000e220008000800 */
[----:B--2---:R-:W-:-:S02]  /*236b0*/  F2FP.SATFINITE.E5M2.F32.PACK_AB_MERGE_C R36, R37, R36, RZ ;  /* 0x000000242524723e */ /* 0x004fc400048060ff */
[----:B---3--:R-:W-:-:S03]  /*236c0*/  F2FP.SATFINITE.E5M2.F32.PACK_AB_MERGE_C R6, R179, R178, RZ ;  /* 0x000000b2b306723e */ /* 0x008fc600048060ff */
[----:B------:R-:W-:Y:S01]  /*236d0*/  @P5 STG.E.U8 desc[UR24][R180.64], R36 ;  /* 0x00000024b4005986 */ /* 0x000fe2000c101118 */
[----:B------:R-:W-:Y:S01]  /*236e0*/  VIADD R7, R0, 0xe3 ;  /* 0x000000e300077836 */ /* 0x000fe20000000000 */
[----:B------:R-:W2:Y:S02]  /*236f0*/  LDCU UR14, c[0x0][0x39c] ;  /* 0x00007380ff0e77ac */ /* 0x000ea40008000800 */
[----:B------:R3:W-:Y:S01]  /*23700*/  @P3 STG.E.U8 desc[UR24][R38.64], R5 ;  /* 0x0000000526003986 */ /* 0x0007e2000c101118 */
[----:B-1----:R-:W-:Y:S01]  /*23710*/  ISETP.LT.AND P5, PT, R2, UR20, !P6 ;  /* 0x0000001402007c0c */ /* 0x002fe2000f7a1270 */
[----:B------:R-:W1:Y:S02]  /*23720*/  LDCU UR20, c[0x0][0x398] ;  /* 0x00007300ff1477ac */ /* 0x000e640008000800 */
[----:B---3--:R-:W3:Y:S01]  /*23730*/  LDL.LU.64 R38, [R1+0xae8] ;  /* 0x000ae80001267983 */ /* 0x008ee20000300a00 */
[----:B------:R-:W-:-:S03]  /*23740*/  PRMT R4, R36, 0x9910, RZ ;  /* 0x0000991024047816 */ /* 0x000fc600000000ff */
[----:B------:R-:W2:Y:S04]  /*23750*/  LDL.LU R175, [R1+0x190] ;  /* 0x0001900001af7983 */ /* 0x000ea80000300800 */
[----:B------:R-:W2:Y:S01]  /*23760*/  LDL.LU R252, [R1+0x194] ;  /* 0x0001940001fc7983 */ /* 0x000ea20000300800 */
[----:B------:R-:W-:-:S05]  /*23770*/  SHF.R.S32.HI R4, RZ, 0x8, R4 ;  /* 0x00000008ff047819 */ /* 0x000fca0000011404 */
[----:B------:R-:W-:Y:S04]  /*23780*/  @P4 STG.E.U8 desc[UR24][R176.64], R4 ;  /* 0x00000004b0004986 */ /* 0x000fe8000c101118 */
[----:B------:R0:W-:Y:S04]  /*23790*/  @P5 STG.E.U8 desc[UR24][R40.64], R6 ;  /* 0x0000000628005986 */ /* 0x0001e8000c101118 */
[----:B0-----:R-:W2:Y:S01]  /*237a0*/  LDL.LU.64 R40, [R1+0xae0] ;  /* 0x000ae00001287983 */ /* 0x001ea20000300a00 */
[----:B----4-:R-:W-:Y:S01]  /*237b0*/  ISETP.LT.AND P6, PT, R3, UR16, !P6 ;  /* 0x0000001003007c0c */ /* 0x010fe2000f7c1270 */
[----:B------:R-:W-:Y:S01]  /*237c0*/  VIADD R5, R0, 0xe4 ;  /* 0x000000e400057836 */ /* 0x000fe20000000000 */
[----:B------:R-:W-:Y:S01]  /*237d0*/  ISETP.GE.AND P3, PT, R7, UR23, PT ;  /* 0x0000001707007c0c */ /* 0x000fe2000bf66270 */
[----:B------:R-:W0:Y:S01]  /*237e0*/  LDCU UR16, c[0x0][0x398] ;  /* 0x00007300ff1077ac */ /* 0x000e220008000800 */
[----:B------:R-:W-:-:S02]  /*237f0*/  PRMT R7, R6, 0x9910, RZ ;  /* 0x0000991006077816 */ /* 0x000fc400000000ff */
[----:B-----5:R-:W-:Y:S01]  /*23800*/  ISETP.LT.AND P4, PT, R2, UR18, !P3 ;  /* 0x0000001202007c0c */ /* 0x020fe2000df81270 */
[----:B------:R-:W4:Y:S01]  /*23810*/  LDCU UR18, c[0x0][0x398] ;  /* 0x00007300ff1277ac */ /* 0x000f220008000800 */
[----:B------:R-:W-:Y:S01]  /*23820*/  ISETP.GE.AND P5, PT, R5, UR26, PT ;  /* 0x0000001a05007c0c */ /* 0x000fe2000bfa6270 */
[----:B------:R-:W-:Y:S01]  /*23830*/  IMAD.MOV.U32 R5, RZ, RZ, R7 ;  /* 0x000000ffff057224 */ /* 0x000fe200078e0007 */
[----:B------:R-:W-:Y:S01]  /*23840*/  ISETP.LT.AND P3, PT, R3, UR22, !P3 ;  /* 0x0000001603007c0c */ /* 0x000fe2000df61270 */
[----:B------:R-:W-:Y:S01]  /*23850*/  VIADD R7, R0, 0xe5 ;  /* 0x000000e500077836 */ /* 0x000fe20000000000 */
[----:B------:R-:W5:Y:S02]  /*23860*/  LDCU UR22, c[0x0][0x398] ;  /* 0x00007300ff1677ac */ /* 0x000f640008000800 */
[----:B------:R-:W-:Y:S01]  /*23870*/  SHF.R.S32.HI R5, RZ, 0x8, R5 ;  /* 0x00000008ff057819 */ /* 0x000fe20000011405 */
[----:B------:R-:W0:Y:S01]  /*23880*/  LDCU UR23, c[0x0][0x398] ;  /* 0x00007300ff1777ac */ /* 0x000e220008000800 */
[----:B---3--:R-:W-:-:S05]  /*23890*/  F2FP.SATFINITE.E5M2.F32.PACK_AB_MERGE_C R38, R39, R38, RZ ;  /* 0x000000262726723e */ /* 0x008fca00048060ff */
[----:B------:R3:W-:Y:S01]  /*238a0*/  @P6 STG.E.U8 desc[UR24][R42.64], R38 ;  /* 0x000000262a006986 */ /* 0x0007e2000c101118 */
[----:B-1----:R-:W-:Y:S01]  /*238b0*/  ISETP.LT.AND P6, PT, R2, UR20, !P5 ;  /* 0x0000001402007c0c */ /* 0x002fe2000efc1270 */
[----:B------:R-:W1:Y:S01]  /*238c0*/  LDCU UR20, c[0x0][0x398] ;  /* 0x00007300ff1477ac */ /* 0x000e620008000800 */
[----:B------:R-:W-:Y:S01]  /*238d0*/  PRMT R4, R38, 0x9910, RZ ;  /* 0x0000991026047816 */ /* 0x000fe200000000ff */
[----:B------:R0:W-:Y:S01]  /*238e0*/  @P4 STG.E.U8 desc[UR24][R44.64], R5 ;  /* 0x000000052c004986 */ /* 0x0001e2000c101118 */
[----:B--2---:R-:W-:Y:S02]  /*238f0*/  F2FP.SATFINITE.E5M2.F32.PACK_AB_MERGE_C R6, R252, R175, RZ ;  /* 0x000000affc06723e */ /* 0x004fe400048060ff */
[----:B------:R-:W-:Y:S02]  /*23900*/  SHF.R.S32.HI R4, RZ, 0x8, R4 ;  /* 0x00000008ff047819 */ /* 0x000fe40000011404 */
[----:B------:R-:W-:Y:S01]  /*23910*/  ISETP.GE.AND P4, PT, R7, UR27, PT ;  /* 0x0000001b07007c0c */ /* 0x000fe2000bf86270 */
[----:B---3--:R-:W2:Y:S01]  /*23920*/  LDL.LU.64 R42, [R1+0xad8] ;  /* 0x000ad800012a7983 */ /* 0x008ea20000300a00 */
[----:B------:R-:W-:-:S03]  /*23930*/  PRMT R7, R6, 0x9910, RZ ;  /* 0x0000991006077816 */ /* 0x000fc600000000ff */
[----:B0-----:R-:W3:Y:S01]  /*23940*/  LDL.LU.64 R44, [R1+0xad0] ;  /* 0x000ad000012c7983 */ /* 0x001ee20000300a00 */
[----:B------:R-:W-:Y:S01]  /*23950*/  VIADD R5, R0, 0xe6 ;  /* 0x000000e600057836 */ /* 0x000fe20000000000 */
[----:B------:R-:W-:Y:S01]  /*23960*/  ISETP.LT.AND P5, PT, R3, UR16, !P5 ;  /* 0x0000001003007c0c */ /* 0x000fe2000efa1270 */
[----:B------:R-:W0:Y:S01]  /*23970*/  LDCU UR16, c[0x0][0x39c] ;  /* 0x00007380ff1077ac */ /* 0x000e220008000800 */
[----:B------:R-:W3:Y:S04]  /*23980*/  LDL.LU R176, [R1+0x198] ;  /* 0x0001980001b07983 */ /* 0x000ee80000300800 */
[----:B------:R-:W3:Y:S04]  /*23990*/  LDL.LU R177, [R1+0x19c] ;  /* 0x00019c0001b17983 */ /* 0x000ee80000300800 */
[----:B------:R0:W-:Y:S01]  /*239a0*/  @P3 STG.E.U8 desc[UR24][R46.64], R4 ;  /* 0x000000042e003986 */ /* 0x0001e2000c101118 */
[----:B----4-:R-:W-:Y:S01]  /*239b0*/  ISETP.LT.AND P3, PT, R2, UR18, !P4 ;  /* 0x0000001202007c0c */ /* 0x010fe2000e761270 */
[----:B------:R-:W4:Y:S02]  /*239c0*/  LDCU UR18, c[0x0][0x398] ;  /* 0x00007300ff1277ac */ /* 0x000f240008000800 */
[----:B------:R1:W-:Y:S01]  /*239d0*/  @P6 STG.E.U8 desc[UR24][R48.64], R6 ;  /* 0x0000000630006986 */ /* 0x0003e2000c101118 */
[----:B------:R-:W-:Y:S01]  /*239e0*/  ISETP.GE.AND P6, PT, R5, UR28, PT ;  /* 0x0000001c05007c0c */ /* 0x000fe2000bfc6270 */
[----:B------:R-:W-:Y:S01]  /*239f0*/  IMAD.MOV.U32 R5, RZ, RZ, R7 ;  /* 0x000000ffff057224 */ /* 0x000fe200078e0007 */
[----:B------:R-:W-:-:S04]  /*23a00*/  F2FP.SATFINITE.E5M2.F32.PACK_AB_MERGE_C R40, R41, R40, RZ ;  /* 0x000000282928723e */ /* 0x000fc800048060ff */
[----:B------:R-:W-:Y:S01]  /*23a10*/  SHF.R.S32.HI R5, RZ, 0x8, R5 ;  /* 0x00000008ff057819 */ /* 0x000fe20000011405 */
[----:B0-----:R-:W3:Y:S04]  /*23a20*/  LDL.LU.64 R46, [R1+0xac8] ;  /* 0x000ac800012e7983 */ /* 0x001ee80000300a00 */
[----:B-1----:R-:W3:Y:S04]  /*23a30*/  LDL.LU.64 R48, [R1+0xac0] ;  /* 0x000ac00001307983 */ /* 0x002ee80000300a00 */
[----:B------:R0:W-:Y:S04]  /*23a40*/  @P5 STG.E.U8 desc[UR24][R50.64], R40 ;  /* 0x0000002832005986 */ /* 0x0001e8000c101118 */
[----:B------:R1:W-:Y:S04]  /*23a50*/  @P3 STG.E.U8 desc[UR24][R52.64], R5 ;  /* 0x0000000534003986 */ /* 0x0003e8000c101118 */
[----:B0-----:R-:W3:Y:S04]  /*23a60*/  LDL.LU.64 R50, [R1+0xab8] ;  /* 0x000ab80001327983 */ /* 0x001ee80000300a00 */
[----:B-1----:R-:W3:Y:S04]  /*23a70*/  LDL.LU.64 R52, [R1+0xab0] ;  /* 0x000ab00001347983 */ /* 0x002ee80000300a00 */
[----:B------:R-:W3:Y:S04]  /*23a80*/  LDL.LU R175, [R1+0x1a0] ;  /* 0x0001a00001af7983 */ /* 0x000ee80000300800 */
[----:B------:R-:W3:Y:S01]  /*23a90*/  LDL.LU R252, [R1+0x1a4] ;  /* 0x0001a40001fc7983 */ /* 0x000ee20000300800 */
[----:B-----5:R-:W-:Y:S01]  /*23aa0*/  ISETP.LT.AND P4, PT, R3, UR22, !P4 ;  /* 0x0000001603007c0c */ /* 0x020fe2000e781270 */
[----:B------:R-:W0:Y:S01]  /*23ab0*/  LDCU UR22, c[0x0][0x398] ;  /* 0x00007300ff1677ac */ /* 0x000e220008000800 */
[----:B------:R-:W-:-:S02]  /*23ac0*/  ISETP.LT.AND P5, PT, R2, UR20, !P6 ;  /* 0x0000001402007c0c */ /* 0x000fc4000f7a1270 */
[----:B------:R-:W-:Y:S01]  /*23ad0*/  ISETP.LT.AND P6, PT, R3, UR23, !P6 ;  /* 0x0000001703007c0c */ /* 0x000fe2000f7c1270 */
[----:B------:R-:W1:Y:S01]  /*23ae0*/  LDCU UR20, c[0x0][0x398] ;  /* 0x00007300ff1477ac */ /* 0x000e620008000800 */
[----:B------:R-:W-:Y:S01]  /*23af0*/  PRMT R4, R40, 0x9910, RZ ;  /* 0x0000991028047816 */ /* 0x000fe200000000ff */
[----:B------:R-:W5:Y:S01]  /*23b00*/  LDCU UR23, c[0x0][0x398] ;  /* 0x00007300ff1777ac */ /* 0x000f620008000800 */
[C---:B------:R-:W-:Y:S02]  /*23b10*/  VIADD R7, R0.reuse, 0xe7 ;  /* 0x000000e700077836 */ /* 0x040fe40000000000 */
[----:B------:R-:W-:Y:S01]  /*23b20*/  SHF.R.S32.HI R4, RZ, 0x8, R4 ;  /* 0x00000008ff047819 */ /* 0x000fe20000011404 */
[----:B------:R-:W-:Y:S02]  /*23b30*/  VIADD R5, R0, 0xe8 ;  /* 0x000000e800057836 */ /* 0x000fe40000000000 */
[----:B------:R-:W-:Y:S02]  /*23b40*/  ISETP.GE.AND P3, PT, R7, UR29, PT ;  /* 0x0000001d07007c0c */ /* 0x000fe4000bf66270 */
[----:B------:R1:W-:Y:S02]  /*23b50*/  @P4 STG.E.U8 desc[UR24][R54.64], R4 ;  /* 0x0000000436004986 */ /* 0x0003e4000c101118 */
[----:B----4-:R-:W-:Y:S01]  /*23b60*/  ISETP.LT.AND P4, PT, R2, UR18, !P3 ;  /* 0x0000001202007c0c */ /* 0x010fe2000df81270 */
[----:B------:R-:W4:Y:S01]  /*23b70*/  LDCU UR18, c[0x0][0x398] ;  /* 0x00007300ff1277ac */ /* 0x000f220008000800 */
[----:B0-----:R-:W-:Y:S01]  /*23b80*/  ISETP.LT.AND P3, PT, R3, UR22, !P3 ;  /* 0x0000001603007c0c */ /* 0x001fe2000df61270 */
[----:B------:R-:W0:Y:S01]  /*23b90*/  LDCU UR22, c[0x0][0x398] ;  /* 0x00007300ff1677ac */ /* 0x000e220008000800 */
[----:B-1----:R-:W4:Y:S01]  /*23ba0*/  LDL.LU.64 R54, [R1+0xaa8] ;  /* 0x000aa80001367983 */ /* 0x002f220000300a00 */
[----:B--2---:R-:W-:-:S02]  /*23bb0*/  F2FP.SATFINITE.E5M2.F32.PACK_AB_MERGE_C R42, R43, R42, RZ ;  /* 0x0000002a2b2a723e */ /* 0x004fc400048060ff */
[----:B---3--:R-:W-:-:S04]  /*23bc0*/  F2FP.SATFINITE.E5M2.F32.PACK_AB_MERGE_C R6, R177, R176, RZ ;  /* 0x000000b0b106723e */ /* 0x008fc800048060ff */
[----:B------:R-:W-:Y:S01]  /*23bd0*/  PRMT R7, R6, 0x9910, RZ ;  /* 0x0000991006077816 */ /* 0x000fe200000000ff */
[----:B------:R1:W-:Y:S01]  /*23be0*/  @P5 STG.E.U8 desc[UR24][R56.64], R6 ;  /* 0x0000000638005986 */ /* 0x0003e2000c101118 */
[----:B------:R-:W-:Y:S01]  /*23bf0*/  ISETP.GE.AND P5, PT, R5, UR4, PT ;  /* 0x0000000405007c0c */ /* 0x000fe2000bfa6270 */
[----:B------:R-:W2:Y:S02]  /*23c00*/  LDCU UR4, c[0x0][0x39c] ;  /* 0x00007380ff0477ac */ /* 0x000ea40008000800 */
[----:B------:R3:W-:Y:S01]  /*23c10*/  @P6 STG.E.U8 desc[UR24][R58.64], R42 ;  /* 0x0000002a3a006986 */ /* 0x0007e2000c101118 */
[----:B------:R-:W-:Y:S01]  /*23c20*/  ISETP.LT.AND P6, PT, R2, UR20, !P5 ;  /* 0x0000001402007c0c */ /* 0x000fe2000efc1270 */
[----:B------:R-:W-:Y:S01]  /*23c30*/  IMAD.MOV.U32 R5, RZ, RZ, R7 ;  /* 0x000000ffff057224 */ /* 0x000fe200078e0007 */
[----:B-----5:R-:W-:Y:S02]  /*23c40*/  ISETP.LT.AND P5, PT, R3, UR23, !P5 ;  /* 0x0000001703007c0c */ /* 0x020fe4000efa1270 */
[----:B------:R-:W-:-:S02]  /*23c50*/  PRMT R4, R42, 0x9910, RZ ;  /* 0x000099102a047816 */ /* 0x000fc400000000ff */
[----:B------:R-:W-:Y:S01]  /*23c60*/  F2FP.SATFINITE.E5M2.F32.PACK_AB_MERGE_C R44, R45, R44, RZ ;  /* 0x0000002c2d2c723e */ /* 0x000fe200048060ff */
[----:B-1----:R-:W5:Y:S01]  /*23c70*/  LDL.LU.64 R56, [R1+0xaa0] ;  /* 0x000aa00001387983 */ /* 0x002f620000300a00 */
[----:B------:R-:W-:Y:S02]  /*23c80*/  SHF.R.S32.HI R5, RZ, 0x8, R5 ;  /* 0x00000008ff057819 */ /* 0x000fe40000011405 */
[----:B------:R-:W-:Y:S01]  /*23c90*/  F2FP.SATFINITE.E5M2.F32.PACK_AB_MERGE_C R6, R252, R175, RZ ;  /* 0x000000affc06723e */ /* 0x000fe200048060ff */
[----:B---3--:R-:W3:Y:S01]  /*23ca0*/  LDL.LU.64 R58, [R1+0xa98] ;  /* 0x000a9800013a7983 */ /* 0x008ee20000300a00 */
[----:B------:R-:W-:Y:S01]  /*23cb0*/  SHF.R.S32.HI R4, RZ, 0x8, R4 ;  /* 0x00000008ff047819 */ /* 0x000fe20000011404 */
[C---:B------:R-:W-:Y:S01]  /*23cc0*/  VIADD R7, R0.reuse, 0xe9 ;  /* 0x000000e900077836 */ /* 0x040fe20000000000 */
[----:B------:R-:W1:Y:S01]  /*23cd0*/  LDCU UR20, c[0x0][0x398] ;  /* 0x00007300ff1477ac */ /* 0x000e620008000800 */
[----:B------:R0:W-:Y:S01]  /*23ce0*/  @P4 STG.E.U8 desc[UR24][R60.64], R5 ;  /* 0x000000053c004986 */ /* 0x0001e2000c101118 */
[----:B------:R-:W1:Y:S03]  /*23cf0*/  LDCU UR23, c[0x0][0x398] ;  /* 0x00007300ff1777ac */ /* 0x000e660008000800 */
[----:B------:R2:W-:Y:S04]  /*23d00*/  @P3 STG.E.U8 desc[UR24][R62.64], R4 ;  /* 0x000000043e003986 */ /* 0x0005e8000c101118 */
[----:B------:R1:W-:Y:S04]  /*23d10*/  @P6 STG.E.U8 desc[UR24][R64.64], R6 ;  /* 0x0000000640006986 */ /* 0x0003e8000c101118 */
[----:B0-----:R-:W3:Y:S04]  /*23d20*/  LDL.LU.64 R60, [R1+0xa90] ;  /* 0x000a9000013c7983 */ /* 0x001ee80000300a00 */
[----:B--2---:R-:W2:Y:S04]  /*23d30*/  LDL.LU.64 R62, [R1+0xa88] ;  /* 0x000a8800013e7983 */ /* 0x004ea80000300a00 */
[----:B-1----:R-:W2:Y:S04]  /*23d40*/  LDL.LU.64 R64, [R1+0xa80] ;  /* 0x000a800001407983 */ /* 0x002ea80000300a00 */
[----:B------:R0:W-:Y:S04]  /*23d50*/  @P5 STG.E.U8 desc[UR24][R66.64], R44 ;  /* 0x0000002c42005986 */ /* 0x0001e8000c101118 */
[----:B0-----:R-:W2:Y:S04]  /*23d60*/  LDL.LU.64 R66, [R1+0xa78] ;  /* 0x000a780001427983 */ /* 0x001ea80000300a00 */
[----:B------:R-:W2:Y:S04]  /*23d70*/  LDL.LU R190, [R1+0x1a8] ;  /* 0x0001a80001be7983 */ /* 0x000ea80000300800 */
[----:B------:R-:W2:Y:S04]  /*23d80*/  LDL.LU R191, [R1+0x1ac] ;  /* 0x0001ac0001bf7983 */ /* 0x000ea80000300800 */
[----:B------:R-:W3:Y:S04]  /*23d90*/  LDL.LU R188, [R1+0x1b0] ;  /* 0x0001b00001bc7983 */ /* 0x000ee80000300800 */
[----:B------:R-:W3:Y:S04]  /*23da0*/  LDL.LU R189, [R1+0x1b4] ;  /* 0x0001b40001bd7983 */ /* 0x000ee80000300800 */
[----:B------:R-:W3:Y:S04]  /*23db0*/  LDL.LU R186, [R1+0x1b8] ;  /* 0x0001b80001ba7983 */ /* 0x000ee80000300800 */
[----:B------:R-:W3:Y:S04]  /*23dc0*/  LDL.LU R174, [R1+0x1bc] ;  /* 0x0001bc0001ae7983 */ /* 0x000ee80000300800 */
[----:B------:R-:W5:Y:S04]  /*23dd0*/  LDL.LU R173, [R1+0x1c0] ;  /* 0x0001c00001ad7983 */ /* 0x000f680000300800 */
        /* <DEDUP_REMOVED lines=14> */
[----:B------:R-:W5:Y:S01]  /*23ec0*/  LDL.LU R252, [R1+0x1fc] ;  /* 0x0001fc0001fc7983 */ /* 0x000f620000300800 */
[C---:B------:R-:W-:Y:S01]  /*23ed0*/  VIADD R5, R0.reuse, 0xea ;  /* 0x000000ea00057836 */ /* 0x040fe20000000000 */
[----:B------:R-:W-:Y:S01]  /*23ee0*/  ISETP.GE.AND P4, PT, R7, UR6, PT ;  /* 0x0000000607007c0c */ /* 0x000fe2000bf86270 */
[----:B------:R-:W-:Y:S01]  /*23ef0*/  VIADD R4, R0, 0xeb ;  /* 0x000000eb00047836 */ /* 0x000fe20000000000 */
[----:B------:R-:W-:Y:S01]  /*23f00*/  PRMT R7, R6, 0x9910, RZ ;  /* 0x0000991006077816 */ /* 0x000fe200000000ff */
[----:B------:R-:W0:Y:S01]  /*23f10*/  LDCU UR6, c[0x0][0x39c] ;  /* 0x00007380ff0677ac */ /* 0x000e220008000800 */
[----:B------:R-:W-:-:S02]  /*23f20*/  ISETP.GE.AND P6, PT, R5, UR8, PT ;  /* 0x0000000805007c0c */ /* 0x000fc4000bfc6270 */
[----:B----4-:R-:W-:Y:S01]  /*23f30*/  ISETP.LT.AND P3, PT, R2, UR18, !P4 ;  /* 0x0000001202007c0c */ /* 0x010fe2000e761270 */
[----:B------:R-:W1:Y:S01]  /*23f40*/  LDCU UR8, c[0x0][0x398] ;  /* 0x00007300ff0877ac */ /* 0x000e620008000800 */
[----:B------:R-:W-:Y:S01]  /*23f50*/  IMAD.MOV.U32 R5, RZ, RZ, R7 ;  /* 0x000000ffff057224 */ /* 0x000fe200078e0007 */
[----:B------:R-:W-:Y:S02]  /*23f60*/  ISETP.LT.AND P4, PT, R3, UR22, !P4 ;  /* 0x0000001603007c0c */ /* 0x000fe4000e781270 */
[----:B------:R-:W-:Y:S01]  /*23f70*/  PRMT R7, R44, 0x9910, RZ ;  /* 0x000099102c077816 */ /* 0x000fe200000000ff */
[----:B------:R-:W4:Y:S01]  /*23f80*/  LDCU UR18, c[0x0][0x398] ;  /* 0x00007300ff1277ac */ /* 0x000f220008000800 */
[----:B------:R-:W-:Y:S02]  /*23f90*/  SHF.R.S32.HI R5, RZ, 0x8, R5 ;  /* 0x00000008ff057819 */ /* 0x000fe40000011405 */
[----:B------:R-:W-:Y:S01]  /*23fa0*/  ISETP.LT.AND P5, PT, R2, UR20, !P6 ;  /* 0x0000001402007c0c */ /* 0x000fe2000f7a1270 */
[----:B------:R-:W0:Y:S01]  /*23fb0*/  LDCU UR20, c[0x0][0x398] ;  /* 0x00007300ff1477ac */ /* 0x000e220008000800 */
[----:B------:R-:W-:-:S02]  /*23fc0*/  SHF.R.S32.HI R7, RZ, 0x8, R7 ;  /* 0x00000008ff077819 */ /* 0x000fc40000011407 */
[----:B------:R-:W-:Y:S01]  /*23fd0*/  @P3 STG.E.U8 desc[UR24][R250.64], R5 ;  /* 0x00000005fa003986 */ /* 0x000fe2000c101118 */
[----:B------:R-:W-:Y:S01]  /*23fe0*/  ISETP.GE.AND P3, PT, R4, UR11, PT ;  /* 0x0000000b04007c0c */ /* 0x000fe2000bf66270 */
[----:B------:R-:W0:Y:S01]  /*23ff0*/  LDCU UR11, c[0x0][0x398] ;  /* 0x00007300ff0b77ac */ /* 0x000e220008000800 */
[----:B------:R-:W-:Y:S01]  /*24000*/  ISETP.LT.AND P6, PT, R3, UR23, !P6 ;  /* 0x0000001703007c0c */ /* 0x000fe2000f7c1270 */
[----:B------:R0:W-:Y:S01]  /*24010*/  @P4 STG.E.U8 desc[UR24][R248.64], R7 ;  /* 0x00000007f8004986 */ /* 0x0001e2000c101118 */
[----:B-1----:R-:W-:Y:S01]  /*24020*/  ISETP.LT.AND P4, PT, R2, UR8, !P3 ;  /* 0x0000000802007c0c */ /* 0x002fe2000df81270 */
[----:B------:R-:W-:Y:S01]  /*24030*/  VIADD R4, R0, 0xec ;  /* 0x000000ec00047836 */ /* 0x000fe20000000000 */
[----:B------:R-:W-:Y:S01]  /*24040*/  F2FP.SATFINITE.E5M2.F32.PACK_AB_MERGE_C R47, R47, R46, RZ ;  /* 0x0000002e2f2f723e */ /* 0x000fe200048060ff */
[----:B------:R-:W1:Y:S01]  /*24050*/  LDCU UR8, c[0x0][0x39c] ;  /* 0x00007380ff0877ac */ /* 0x000e620008000800 */
[----:B----4-:R-:W-:Y:S01]  /*24060*/  ISETP.LT.AND P3, PT, R3, UR18, !P3 ;  /* 0x0000001203007c0c */ /* 0x010fe2000df61270 */
[----:B------:R-:W4:Y:S01]  /*24070*/  LDCU UR18, c[0x0][0x398] ;  /* 0x00007300ff1277ac */ /* 0x000f220008000800 */
[----:B0-----:R-:W-:-:S04]  /*24080*/  PRMT R7, R47, 0x9910, RZ ;  /* 0x000099102f077816 */ /* 0x001fc800000000ff */
[----:B------:R-:W-:Y:S02]  /*24090*/  SHF.R.S32.HI R7, RZ, 0x8, R7 ;  /* 0x00000008ff077819 */ /* 0x000fe40000011407 */
[----:B------:R-:W-:Y:S02]  /*240a0*/  F2FP.SATFINITE.E5M2.F32.PACK_AB_MERGE_C R49, R49, R48, RZ ;  /* 0x000000303131723e */ /* 0x000fe400048060ff */
[----:B------:R-:W-:Y:S02]  /*240b0*/  F2FP.SATFINITE.E5M2.F32.PACK_AB_MERGE_C R51, R51, R50, RZ ;  /* 0x000000323333723e */ /* 0x000fe400048060ff */
[----:B------:R-:W-:Y:S02]  /*240c0*/  F2FP.SATFINITE.E5M2.F32.PACK_AB_MERGE_C R53, R53, R52, RZ ;  /* 0x000000343535723e */ /* 0x000fe400048060ff */
[----:B------:R-:W-:Y:S02]  /*240d0*/  F2FP.SATFINITE.E5M2.F32.PACK_AB_MERGE_C R55, R55, R54, RZ ;  /* 0x000000363737723e */ /* 0x000fe400048060ff */
[----:B--2---:R-:W-:-:S04]  /*240e0*/  F2FP.SATFINITE.E5M2.F32.PACK_AB_MERGE_C R9, R191, R190, RZ ;  /* 0x000000bebf09723e */ /* 0x004fc800048060ff */
[----:B------:R-:W-:Y:S01]  /*240f0*/  PRMT R5, R9, 0x9910, RZ ;  /* 0x0000991009057816 */ /* 0x000fe200000000ff */
[----:B------:R3:W-:Y:S01]  /*24100*/  @P5 STG.E.U8 desc[UR24][R246.64], R9 ;  /* 0x00000009f6005986 */ /* 0x0007e2000c101118 */
[----:B------:R-:W-:Y:S01]  /*24110*/  ISETP.GE.AND P5, PT, R4, UR12, PT ;  /* 0x0000000c04007c0c */ /* 0x000fe2000bfa6270 */
[----:B------:R-:W0:Y:S01]  /*24120*/  LDCU UR12, c[0x0][0x398] ;  /* 0x00007300ff0c77ac */ /* 0x000e220008000800 */
[----:B------:R-:W-:Y:S01]  /*24130*/  SHF.R.S32.HI R5, RZ, 0x8, R5 ;  /* 0x00000008ff057819 */ /* 0x000fe20000011405 */
[----:B------:R-:W-:Y:S01]  /*24140*/  VIADD R4, R0, 0xed ;  /* 0x000000ed00047836 */ /* 0x000fe20000000000 */
[----:B------:R-:W-:Y:S01]  /*24150*/  @P6 STG.E.U8 desc[UR24][R244.64], R47 ;  /* 0x0000002ff4006986 */ /* 0x000fe2000c101118 */
[----:B------:R-:W-:Y:S01]  /*24160*/  ISETP.LT.AND P6, PT, R2, UR11, !P5 ;  /* 0x0000000b02007c0c */ /* 0x000fe2000efc1270 */
[----:B------:R-:W2:Y:S02]  /*24170*/  LDCU UR11, c[0x0][0x39c] ;  /* 0x00007380ff0b77ac */ /* 0x000ea40008000800 */
[----:B------:R1:W-:Y:S01]  /*24180*/  @P4 STG.E.U8 desc[UR24][R242.64], R5 ;  /* 0x00000005f2004986 */ /* 0x0003e2000c101118 */
[----:B------:R-:W-:Y:S01]  /*24190*/  ISETP.GE.AND P4, PT, R4, UR14, PT ;  /* 0x0000000e04007c0c */ /* 0x000fe2000bf86270 */
[----:B------:R-:W2:Y:S01]  /*241a0*/  LDCU UR14, c[0x0][0x398] ;  /* 0x00007300ff0e77ac */ /* 0x000ea20008000800 */
[----:B------:R-:W-:Y:S01]  /*241b0*/  ISETP.LT.AND P5, PT, R3, UR20, !P5 ;  /* 0x0000001403007c0c */ /* 0x000fe2000efa1270 */
[----:B------:R-:W-:Y:S01]  /*241c0*/  VIADD R4, R0, 0xee ;  /* 0x000000ee00047836 */ /* 0x000fe20000000000 */
[----:B---3--:R-:W-:Y:S01]  /*241d0*/  F2FP.SATFINITE.E5M2.F32.PACK_AB_MERGE_C R9, R189, R188, RZ ;  /* 0x000000bcbd09723e */ /* 0x008fe200048060ff */
[----:B------:R3:W-:Y:S01]  /*241e0*/  @P3 STG.E.U8 desc[UR24][R240.64], R7 ;  /* 0x00000007f0003986 */ /* 0x0007e2000c101118 */
[----:B------:R-:W3:Y:S03]  /*241f0*/  LDCU UR20, c[0x0][0x398] ;  /* 0x00007300ff1477ac */ /* 0x000ee60008000800 */
[----:B------:R3:W-:Y:S01]  /*24200*/  @P6 STG.E.U8 desc[UR24][R238.64], R9 ;  /* 0x00000009ee006986 */ /* 0x0007e2000c101118 */
[----:B0-----:R-:W-:Y:S01]  /*24210*/  ISETP.LT.AND P3, PT, R2, UR12, !P4 ;  /* 0x0000000c02007c0c */ /* 0x001fe2000e761270 */
[----:B------:R-:W0:Y:S01]  /*24220*/  LDCU UR12, c[0x0][0x398] ;  /* 0x00007300ff0c77ac */ /* 0x000e220008000800 */
[----:B------:R-:W-:-:S02]  /*24230*/  ISETP.GE.AND P6, PT, R4, UR16, PT ;  /* 0x0000001004007c0c */ /* 0x000fc4000bfc6270 */
[----:B-1----:R-:W-:Y:S01]  /*24240*/  PRMT R5, R9, 0x9910, RZ ;  /* 0x0000991009057816 */ /* 0x002fe200000000ff */
[----:B------:R-:W-:Y:S01]  /*24250*/  @P5 STG.E.U8 desc[UR24][R236.64], R49 ;  /* 0x00000031ec005986 */ /* 0x000fe2000c101118 */
[----:B----4-:R-:W-:Y:S01]  /*24260*/  ISETP.LT.AND P4, PT, R3, UR18, !P4 ;  /* 0x0000001203007c0c */ /* 0x010fe2000e781270 */
[----:B------:R-:W1:Y:S01]  /*24270*/  LDCU UR16, c[0x0][0x398] ;  /* 0x00007300ff1077ac */ /* 0x000e620008000800 */
[----:B--2---:R-:W-:Y:S01]  /*24280*/  ISETP.LT.AND P5, PT, R2, UR14, !P6 ;  /* 0x0000000e02007c0c */ /* 0x004fe2000f7a1270 */
[----:B------:R-:W-:Y:S01]  /*24290*/  VIADD R4, R0, 0xef ;  /* 0x000000ef00047836 */ /* 0x000fe20000000000 */
[----:B------:R-:W-:Y:S01]  /*242a0*/  SHF.R.S32.HI R5, RZ, 0x8, R5 ;  /* 0x00000008ff057819 */ /* 0x000fe20000011405 */
[----:B------:R-:W2:Y:S01]  /*242b0*/  LDCU UR14, c[0x0][0x398] ;  /* 0x00007300ff0e77ac */ /* 0x000ea20008000800 */
[----:B---3--:R-:W-:Y:S02]  /*242c0*/  PRMT R7, R49, 0x9910, RZ ;  /* 0x0000991031077816 */ /* 0x008fe400000000ff */
[----:B------:R-:W-:Y:S01]  /*242d0*/  F2FP.SATFINITE.E5M2.F32.PACK_AB_MERGE_C R9, R174, R186, RZ ;  /* 0x000000baae09723e */ /* 0x000fe200048060ff */
[----:B------:R3:W-:Y:S01]  /*242e0*/  @P3 STG.E.U8 desc[UR24][R234.64], R5 ;  /* 0x00000005ea003986 */ /* 0x0007e2000c101118 */
[----:B------:R-:W-:Y:S01]  /*242f0*/  SHF.R.S32.HI R7, RZ, 0x8, R7 ;  /* 0x00000008ff077819 */ /* 0x000fe20000011407 */
[----:B------:R-:W4:Y:S01]  /*24300*/  LDCU UR18, c[0x0][0x398] ;  /* 0x00007300ff1277ac */ /* 0x000f220008000800 */
[----:B------:R-:W-:Y:S01]  /*24310*/  ISETP.GE.AND P3, PT, R4, UR4, PT ;  /* 0x0000000404007c0c */ /* 0x000fe2000bf66270 */
[----:B------:R-:W-:Y:S01]  /*24320*/  VIADD R4, R0, 0xf0 ;  /* 0x000000f000047836 */ /* 0x000fe20000000000 */
[----:B------:R-:W-:Y:S01]  /*24330*/  ISETP.LT.AND P6, PT, R3, UR20, !P6 ;  /* 0x0000001403007c0c */ /* 0x000fe2000f7c1270 */
[----:B------:R2:W-:Y:S01]  /*24340*/  @P4 STG.E.U8 desc[UR24][R232.64], R7 ;  /* 0x00000007e8004986 */ /* 0x0005e2000c101118 */
[----:B0-----:R-:W-:Y:S01]  /*24350*/  ISETP.LT.AND P4, PT, R2, UR12, !P3 ;  /* 0x0000000c02007c0c */ /* 0x001fe2000df81270 */
[----:B------:R-:W0:Y:S02]  /*24360*/  LDCU UR12, c[0x0][0x398] ;  /* 0x00007300ff0c77ac */ /* 0x000e240008000800 */
[----:B------:R5:W-:Y:S01]  /*24370*/  @P5 STG.E.U8 desc[UR24][R230.64], R9 ;  /* 0x00000009e6005986 */ /* 0x000be2000c101118 */
[----:B------:R-:W-:Y:S01]  /*24380*/  ISETP.GE.AND P5, PT, R4, UR6, PT ;  /* 0x0000000604007c0c */ /* 0x000fe2000bfa6270 */
[----:B------:R-:W0:Y:S01]  /*24390*/  LDCU UR6, c[0x0][0x398] ;  /* 0x00007300ff0677ac */ /* 0x000e220008000800 */
[----:B---3--:R-:W-:-:S02]  /*243a0*/  PRMT R5, R9, 0x9910, RZ ;  /* 0x0000991009057816 */ /* 0x008fc400000000ff */
[----:B-1----:R-:W-:Y:S01]  /*243b0*/  ISETP.LT.AND P3, PT, R3, UR16, !P3 ;  /* 0x0000001003007c0c */ /* 0x002fe2000df61270 */
[----:B------:R-:W-:Y:S01]  /*243c0*/  VIADD R4, R0, 0xf1 ;  /* 0x000000f100047836 */ /* 0x000fe20000000000 */
[----:B------:R-:W-:Y:S01]  /*243d0*/  SHF.R.S32.HI R5, RZ, 0x8, R5 ;  /* 0x00000008ff057819 */ /* 0x000fe20000011405 */
[----:B------:R-:W1:Y:S01]  /*243e0*/  LDCU UR4, c[0x0][0x39c] ;  /* 0x00007380ff0477ac */ /* 0x000e620008000800 */
[----:B--2---:R-:W-:Y:S01]  /*243f0*/  PRMT R7, R51, 0x9910, RZ ;  /* 0x0000991033077816 */ /* 0x004fe200000000ff */
[----:B------:R-:W-:Y:S01]  /*24400*/  @P6 STG.E.U8 desc[UR24][R228.64], R51 ;  /* 0x00000033e4006986 */ /* 0x000fe2000c101118 */
[----:B------:R-:W-:Y:S01]  /*24410*/  ISETP.LT.AND P6, PT, R2, UR14, !P5 ;  /* 0x0000000e02007c0c */ /* 0x000fe2000efc1270 */
[----:B------:R-:W2:Y:S01]  /*24420*/  LDCU UR14, c[0x0][0x398] ;  /* 0x00007300ff0e77ac */ /* 0x000ea20008000800 */
[----:B------:R-:W-:Y:S01]  /*24430*/  SHF.R.S32.HI R7, RZ, 0x8, R7 ;  /* 0x00000008ff077819 */ /* 0x000fe20000011407 */
[----:B------:R3:W-:Y:S01]  /*24440*/  @P4 STG.E.U8 desc[UR24][R226.64], R5 ;  /* 0x00000005e2004986 */ /* 0x0007e2000c101118 */
[----:B------:R-:W-:Y:S01]  /*24450*/  ISETP.GE.AND P4, PT, R4, UR8, PT ;  /* 0x0000000804007c0c */ /* 0x000fe2000bf86270 */
[----:B------:R-:W1:Y:S01]  /*24460*/  LDCU UR8, c[0x0][0x398] ;  /* 0x00007300ff0877ac */ /* 0x000e620008000800 */
[----:B----4-:R-:W-:Y:S01]  /*24470*/  ISETP.LT.AND P5, PT, R3, UR18, !P5 ;  /* 0x0000001203007c0c */ /* 0x010fe2000efa1270 */
[----:B------:R4:W-:Y:S01]  /*24480*/  @P3 STG.E.U8 desc[UR24][R224.64], R7 ;  /* 0x00000007e0003986 */ /* 0x0009e2000c101118 */
[----:B-----5:R-:W-:-:S02]  /*24490*/  F2FP.SATFINITE.E5M2.F32.PACK_AB_MERGE_C R9, R187, R173, RZ ;  /* 0x000000adbb09723e */ /* 0x020fc400048060ff */
[----:B0-----:R-:W-:Y:S01]  /*244a0*/  ISETP.LT.AND P3, PT, R2, UR6, !P4 ;  /* 0x0000000602007c0c */ /* 0x001fe2000e761270 */
[----:B------:R-:W-:Y:S01]  /*244b0*/  VIADD R4, R0, 0xf2 ;  /* 0x000000f200047836 */ /* 0x000fe20000000000 */
[----:B------:R-:W0:Y:S01]  /*244c0*/  LDCU UR6, c[0x0][0x39c] ;  /* 0x00007380ff0677ac */ /* 0x000e220008000800 */
[----:B---3--:R-:W-:Y:S01]  /*244d0*/  PRMT R5, R9, 0x9910, RZ ;  /* 0x0000991009057816 */ /* 0x008fe200000000ff */
[----:B------:R3:W-:Y:S02]  /*244e0*/  @P6 STG.E.U8 desc[UR24][R222.64], R9 ;  /* 0x00000009de006986 */ /* 0x0007e4000c101118 */
[----:B------:R-:W-:Y:S01]  /*244f0*/  ISETP.GE.AND P6, PT, R4, UR11, PT ;  /* 0x0000000b04007c0c */ /* 0x000fe2000bfc6270 */
[----:B------:R-:W5:Y:S01]  /*24500*/  LDCU UR11, c[0x0][0x398] ;  /* 0x00007300ff0b77ac */ /* 0x000f620008000800 */
[----:B------:R-:W-:Y:S02]  /*24510*/  SHF.R.S32.HI R5, RZ, 0x8, R5 ;  /* 0x00000008ff057819 */ /* 0x000fe40000011405 */
[----:B------:R-:W-:Y:S01]  /*24520*/  ISETP.LT.AND P4, PT, R3, UR12, !P4 ;  /* 0x0000000c03007c0c */ /* 0x000fe2000e781270 */
[----:B------:R-:W0:Y:S01]  /*24530*/  LDCU UR12, c[0x0][0x398] ;  /* 0x00007300ff0c77ac */ /* 0x000e220008000800 */
[----:B------:R-:W-:Y:S01]  /*24540*/  @P5 STG.E.U8 desc[UR24][R220.64], R53 ;  /* 0x00000035dc005986 */ /* 0x000fe2000c101118 */
[----:B------:R-:W-:-:S03]  /*24550*/  VIADD R4, R0, 0xf3 ;  /* 0x000000f300047836 */ /* 0x000fc60000000000 */
[----:B------:R0:W-:Y:S01]  /*24560*/  @P3 STG.E.U8 desc[UR24][R218.64], R5 ;  /* 0x00000005da003986 */ /* 0x0001e2000c101118 */
[----:B-1----:R-:W-:Y:S01]  /*24570*/  ISETP.LT.AND P3, PT, R2, UR8, !P6 ;  /* 0x0000000802007c0c */ /* 0x002fe2000f761270 */
[----:B------:R-:W1:Y:S01]  /*24580*/  LDCU UR8, c[0x0][0x398] ;  /* 0x00007300ff0877ac */ /* 0x000e620008000800 */
[----:B----4-:R-:W-:Y:S02]  /*24590*/  PRMT R7, R53, 0x9910, RZ ;  /* 0x0000991035077816 */ /* 0x010fe400000000ff */
[----:B--2---:R-:W-:Y:S02]  /*245a0*/  ISETP.LT.AND P6, PT, R3, UR14, !P6 ;  /* 0x0000000e03007c0c */ /* 0x004fe4000f7c1270 */
[----:B------:R-:W-:Y:S02]  /*245b0*/  SHF.R.S32.HI R7, RZ, 0x8, R7 ;  /* 0x00000008ff077819 */ /* 0x000fe40000011407 */
[----:B------:R-:W-:Y:S01]  /*245c0*/  ISETP.GE.AND P5, PT, R4, UR4, PT ;  /* 0x0000000404007c0c */ /* 0x000fe2000bfa6270 */
[----:B------:R-:W-:Y:S01]  /*245d0*/  VIADD R4, R0, 0xf4 ;  /* 0x000000f400047836 */ /* 0x000fe20000000000 */
[----:B---3--:R-:W-:Y:S01]  /*245e0*/  F2FP.SATFINITE.E5M2.F32.PACK_AB_MERGE_C R9, R185, R184, RZ ;  /* 0x000000b8b909723e */ /* 0x008fe200048060ff */
[----:B------:R2:W-:Y:S01]  /*245f0*/  @P4 STG.E.U8 desc[UR24][R216.64], R7 ;  /* 0x00000007d8004986 */ /* 0x0005e2000c101118 */
[----:B------:R-:W3:Y:S02]  /*24600*/  LDCU UR4, c[0x0][0x398] ;  /* 0x00007300ff0477ac */ /* 0x000ee40008000800 */
[----:B0-----:R-:W-:Y:S01]  /*24610*/  ISETP.GE.AND P4, PT, R4, UR6, PT ;  /* 0x0000000604007c0c */ /* 0x001fe2000bf86270 */
[----:B------:R0:W-:Y:S01]  /*24620*/  @P3 STG.E.U8 desc[UR24][R214.64], R9 ;  /* 0x00000009d6003986 */ /* 0x0001e2000c101118 */
[----:B------:R-:W-:Y:S01]  /*24630*/  PRMT R4, R55, 0x9910, RZ ;  /* 0x0000991037047816 */ /* 0x000fe200000000ff */
[----:B------:R-:W4:Y:S01]  /*24640*/  LDCU UR6, c[0x0][0x398] ;  /* 0x00007300ff0677ac */ /* 0x000f220008000800 */
[----:B-----5:R-:W-:-:S02]  /*24650*/  ISETP.LT.AND P3, PT, R2, UR11, !P5 ;  /* 0x0000000b02007c0c */ /* 0x020fc4000ef61270 */
[----:B------:R-:W-:Y:S01]  /*24660*/  ISETP.LT.AND P5, PT, R3, UR12, !P5 ;  /* 0x0000000c03007c0c */ /* 0x000fe2000efa1270 */
[----:B------:R-:W-:Y:S01]  /*24670*/  @P6 STG.E.U8 desc[UR24][R212.64], R55 ;  /* 0x00000037d4006986 */ /* 0x000fe2000c101118 */
[----:B------:R-:W-:Y:S01]  /*24680*/  PRMT R5, R9, 0x9910, RZ ;  /* 0x0000991009057816 */ /* 0x000fe200000000ff */
[----:B--2---:R-:W-:Y:S01]  /*24690*/  IMAD.MOV.U32 R7, RZ, RZ, R4 ;  /* 0x000000ffff077224 */ /* 0x004fe200078e0004 */
[----:B-1----:R-:W-:Y:S01]  /*246a0*/  ISETP.LT.AND P6, PT, R2, UR8, !P4 ;  /* 0x0000000802007c0c */ /* 0x002fe2000e7c1270 */
[----:B------:R-:W1:Y:S01]  /*246b0*/  LDCU UR8, c[0x0][0x398] ;  /* 0x00007300ff0877ac */ /* 0x000e620008000800 */
[----:B------:R-:W-:Y:S01]  /*246c0*/  SHF.R.S32.HI R5, RZ, 0x8, R5 ;  /* 0x00000008ff057819 */ /* 0x000fe20000011405 */
[----:B------:R-:W-:Y:S01]  /*246d0*/  VIADD R4, R0, 0xf5 ;  /* 0x000000f500047836 */ /* 0x000fe20000000000 */
[----:B------:R-:W-:Y:S01]  /*246e0*/  SHF.R.S32.HI R7, RZ, 0x8, R7 ;  /* 0x00000008ff077819 */ /* 0x000fe20000011407 */
[----:B------:R-:W2:Y:S01]  /*246f0*/  LDCU UR12, c[0x0][0x398] ;  /* 0x00007300ff0c77ac */ /* 0x000ea20008000800 */
[----:B0-----:R-:W-:Y:S01]  /*24700*/  F2FP.SATFINITE.E5M2.F32.PACK_AB_MERGE_C R9, R182, R196, RZ ;  /* 0x000000c4b609723e */ /* 0x001fe200048060ff */
[----:B------:R0:W-:Y:S01]  /*24710*/  @P3 STG.E.U8 desc[UR24][R210.64], R5 ;  /* 0x00000005d2003986 */ /* 0x0001e2000c101118 */
[----:B------:R-:W-:Y:S01]  /*24720*/  ISETP.GE.AND P3, PT, R4, UR7, PT ;  /* 0x0000000704007c0c */ /* 0x000fe2000bf66270 */
[----:B------:R-:W5:Y:S02]  /*24730*/  LDCU UR7, c[0x0][0x398] ;  /* 0x00007300ff0777ac */ /* 0x000f640008000800 */
[----:B------:R1:W-:Y:S01]  /*24740*/  @P5 STG.E.U8 desc[UR24][R208.64], R7 ;  /* 0x00000007d0005986 */ /* 0x0003e2000c101118 */
[----:B---3--:R-:W-:Y:S01]  /*24750*/  ISETP.LT.AND P5, PT, R3, UR4, !P4 ;  /* 0x0000000403007c0c */ /* 0x008fe2000e7a1270 */
[----:B------:R-:W3:Y:S01]  /*24760*/  LDCU UR4, c[0x0][0x398] ;  /* 0x00007300ff0477ac */ /* 0x000ee20008000800 */
[----:B------:R-:W-:Y:S01]  /*24770*/  VIADD R4, R0, 0xf7 ;  /* 0x000000f700047836 */ /* 0x000fe20000000000 */
[----:B------:R2:W-:Y:S01]  /*24780*/  @P6 STG.E.U8 desc[UR24][R206.64], R9 ;  /* 0x00000009ce006986 */ /* 0x0005e2000c101118 */
[----:B----4-:R-:W-:Y:S01]  /*24790*/  ISETP.LT.AND P6, PT, R2, UR6, !P3 ;  /* 0x0000000602007c0c */ /* 0x010fe2000dfc1270 */
[----:B------:R-:W4:Y:S01]  /*247a0*/  LDCU UR6, c[0x0][0x398] ;  /* 0x00007300ff0677ac */ /* 0x000f220008000800 */
[----:B------:R-:W-:-:S02]  /*247b0*/  F2FP.SATFINITE.E5M2.F32.PACK_AB_MERGE_C R57, R57, R56, RZ ;  /* 0x000000383939723e */ /* 0x000fc400048060ff */
[----:B0-----:R-:W-:Y:S01]  /*247c0*/  PRMT R5, R9, 0x9910, RZ ;  /* 0x0000991009057816 */ /* 0x001fe200000000ff */
[----:B------:R-:W0:Y:S01]  /*247d0*/  LDCU UR11, c[0x0][0x398] ;  /* 0x00007300ff0b77ac */ /* 0x000e220008000800 */
[----:B------:R-:W-:Y:S01]  /*247e0*/  ISETP.GE.AND P4, PT, R4, UR9, PT ;  /* 0x0000000904007c0c */ /* 0x000fe2000bf86270 */
[----:B------:R-:W-:Y:S01]  /*247f0*/  VIADD R4, R0, 0xf6 ;  /* 0x000000f600047836 */ /* 0x000fe20000000000 */
[----:B-1----:R-:W-:Y:S01]  /*24800*/  ISETP.LT.AND P3, PT, R3, UR8, !P3 ;  /* 0x0000000803007c0c */ /* 0x002fe2000df61270 */
[----:B------:R-:W-:Y:S01]  /*24810*/  @P5 STG.E.U8 desc[UR24][R204.64], R57 ;  /* 0x00000039cc005986 */ /* 0x000fe2000c101118 */
[----:B------:R-:W-:Y:S01]  /*24820*/  SHF.R.S32.HI R5, RZ, 0x8, R5 ;  /* 0x00000008ff057819 */ /* 0x000fe20000011405 */
[----:B------:R-:W1:Y:S01]  /*24830*/  LDCU UR8, c[0x0][0x398] ;  /* 0x00007300ff0877ac */ /* 0x000e620008000800 */
[----:B------:R-:W-:Y:S02]  /*24840*/  PRMT R7, R57, 0x9910, RZ ;  /* 0x0000991039077816 */ /* 0x000fe400000000ff */
[----:B------:R-:W-:Y:S01]  /*24850*/  ISETP.GE.AND P5, PT, R4, UR5, PT ;  /* 0x0000000504007c0c */ /* 0x000fe2000bfa6270 */
[----:B------:R-:W0:Y:S01]  /*24860*/  LDCU UR5, c[0x0][0x398] ;  /* 0x00007300ff0577ac */ /* 0x000e220008000800 */
[----:B------:R1:W-:Y:S01]  /*24870*/  @P6 STG.E.U8 desc[UR24][R202.64], R5 ;  /* 0x00000005ca006986 */ /* 0x0003e2000c101118 */
[----:B------:R-:W-:-:S02]  /*24880*/  SHF.R.S32.HI R7, RZ, 0x8, R7 ;  /* 0x00000008ff077819 */ /* 0x000fc40000011407 */
[C---:B-----5:R-:W-:Y:S02]  /*24890*/  ISETP.LT.AND P6, PT, R2.reuse, UR7, !P5 ;  /* 0x0000000702007c0c */ /* 0x060fe4000efc1270 */
[----:B--2---:R-:W-:Y:S01]  /*248a0*/  F2FP.SATFINITE.E5M2.F32.PACK_AB_MERGE_C R9, R183, R197, RZ ;  /* 0x000000c5b709723e */ /* 0x004fe200048060ff */
[----:B------:R2:W-:Y:S01]  /*248b0*/  @P3 STG.E.U8 desc[UR24][R200.64], R7 ;  /* 0x00000007c8003986 */ /* 0x0005e2000c101118 */
[----:B---3--:R-:W-:Y:S01]  /*248c0*/  ISETP.LT.AND P5, PT, R3, UR4, !P5 ;  /* 0x0000000403007c0c */ /* 0x008fe2000efa1270 */
[----:B------:R-:W3:Y:S01]  /*248d0*/  LDCU UR4, c[0x0][0x398] ;  /* 0x00007300ff0477ac */ /* 0x000ee20008000800 */
[----:B----4-:R-:W-:Y:S02]  /*248e0*/  ISETP.LT.AND P3, PT, R2, UR6, !P4 ;  /* 0x0000000602007c0c */ /* 0x010fe4000e761270 */
[----:B------:R-:W-:Y:S01]  /*248f0*/  PRMT R6, R9, 0x9910, RZ ;  /* 0x0000991009067816 */ /* 0x000fe200000000ff */
[----:B------:R-:W4:Y:S01]  /*24900*/  LDCU UR6, c[0x0][0x398] ;  /* 0x00007300ff0677ac */ /* 0x000f220008000800 */
[----:B------:R-:W-:Y:S01]  /*24910*/  VIADD R4, R0, 0xf8 ;  /* 0x000000f800047836 */ /* 0x000fe20000000000 */
[----:B------:R-:W-:-:S02]  /*24920*/  F2FP.SATFINITE.E5M2.F32.PACK_AB_MERGE_C R59, R59, R58, RZ ;  /* 0x0000003a3b3b723e */ /* 0x000fc400048060ff */
[----:B-1----:R-:W-:Y:S01]  /*24930*/  IMAD.MOV.U32 R5, RZ, RZ, R6 ;  /* 0x000000ffff057224 */ /* 0x002fe200078e0006 */
[----:B------:R1:W-:Y:S01]  /*24940*/  @P6 STG.E.U8 desc[UR24][R168.64], R9 ;  /* 0x00000009a8006986 */ /* 0x0003e2000c101118 */
[----:B------:R-:W-:Y:S01]  /*24950*/  ISETP.GE.AND P6, PT, R4, UR13, PT ;  /* 0x0000000d04007c0c */ /* 0x000fe2000bfc6270 */
[----:B------:R-:W5:Y:S01]  /*24960*/  LDCU UR7, c[0x0][0x398] ;  /* 0x00007300ff0777ac */ /* 0x000f620008000800 */
[----:B0-----:R-:W-:Y:S01]  /*24970*/  ISETP.LT.AND P4, PT, R3, UR5, !P4 ;  /* 0x0000000503007c0c */ /* 0x001fe2000e781270 */
[----:B------:R-:W-:Y:S01]  /*24980*/  @P5 STG.E.U8 desc[UR24][R166.64], R59 ;  /* 0x0000003ba6005986 */ /* 0x000fe2000c101118 */
[----:B------:R-:W-:Y:S01]  /*24990*/  SHF.R.S32.HI R5, RZ, 0x8, R5 ;  /* 0x00000008ff057819 */ /* 0x000fe20000011405 */
[----:B------:R-:W0:Y:S01]  /*249a0*/  LDCU UR5, c[0x0][0x398] ;  /* 0x00007300ff0577ac */ /* 0x000e220008000800 */
[----:B------:R-:W-:Y:S02]  /*249b0*/  PRMT R4, R59, 0x9910, RZ ;  /* 0x000099103b047816 */ /* 0x000fe400000000ff */
[----:B---3--:R-:W-:Y:S01]  /*249c0*/  ISETP.LT.AND P5, PT, R2, UR4, !P6 ;  /* 0x0000000402007c0c */ /* 0x008fe2000f7a1270 */
[----:B------:R-:W3:Y:S01]  /*249d0*/  LDCU UR4, c[0x0][0x398] ;  /* 0x00007300ff0477ac */ /* 0x000ee20008000800 */
[----:B------:R5:W-:Y:S01]  /*249e0*/  @P3 STG.E.U8 desc[UR24][R164.64], R5 ;  /* 0x00000005a4003986 */ /* 0x000be2000c101118 */
[----:B----4-:R-:W-:Y:S01]  /*249f0*/  ISETP.LT.AND P6, PT, R3, UR6, !P6 ;  /* 0x0000000603007c0c */ /* 0x010fe2000f7c1270 */
[----:B------:R-:W4:Y:S01]  /*24a00*/  LDCU UR9, c[0x0][0x398] ;  /* 0x00007300ff0977ac */ /* 0x000f220008000800 */
[----:B--2---:R-:W-:Y:S01]  /*24a10*/  F2FP.SATFINITE.E5M2.F32.PACK_AB_MERGE_C R7, R181, R180, RZ ;  /* 0x000000b4b507723e */ /* 0x004fe200048060ff */
[----:B------:R-:W-:Y:S01]  /*24a20*/  VIADD R6, R0, 0xfa ;  /* 0x000000fa00067836 */ /* 0x000fe20000000000 */
[----:B------:R-:W-:Y:S01]  /*24a30*/  F2FP.SATFINITE.E5M2.F32.PACK_AB_MERGE_C R61, R61, R60, RZ ;  /* 0x0000003c3d3d723e */ /* 0x000fe200048060ff */
[----:B------:R-:W2:Y:S01]  /*24a40*/  LDCU UR6, c[0x0][0x398] ;  /* 0x00007300ff0677ac */ /* 0x000ea20008000800 */
[----:B-1----:R-:W-:-:S02]  /*24a50*/  F2FP.SATFINITE.E5M2.F32.PACK_AB_MERGE_C R9, R179, R178, RZ ;  /* 0x000000b2b309723e */ /* 0x002fc400048060ff */
[----:B------:R-:W-:Y:S01]  /*24a60*/  F2FP.SATFINITE.E5M2.F32.PACK_AB_MERGE_C R63, R63, R62, RZ ;  /* 0x0000003e3f3f723e */ /* 0x000fe200048060ff */
[----:B------:R-:W1:Y:S01]  /*24a70*/  LDCU UR13, c[0x0][0x398] ;  /* 0x00007300ff0d77ac */ /* 0x000e620008000800 */
[----:B-----5:R-:W-:Y:S01]  /*24a80*/  SHF.R.S32.HI R5, RZ, 0x8, R4 ;  /* 0x00000008ff057819 */ /* 0x020fe20000011404 */
[----:B------:R-:W-:-:S04]  /*24a90*/  VIADD R4, R0, 0xf9 ;  /* 0x000000f900047836 */ /* 0x000fc80000000000 */
[----:B------:R-:W-:Y:S01]  /*24aa0*/  @P4 STG.E.U8 desc[UR24][R162.64], R5 ;  /* 0x00000005a2004986 */ /* 0x000fe2000c101118 */
[----:B------:R-:W-:-:S03]  /*24ab0*/  ISETP.GE.AND P4, PT, R4, UR21, PT ;  /* 0x0000001504007c0c */ /* 0x000fc6000bf86270 */
[----:B------:R5:W-:Y:S01]  /*24ac0*/  @P5 STG.E.U8 desc[UR24][R160.64], R7 ;  /* 0x00000007a0005986 */ /* 0x000be2000c101118 */
[----:B------:R-:W-:Y:S01]  /*24ad0*/  ISETP.LT.AND P5, PT, R2, UR7, !P4 ;  /* 0x0000000702007c0c */ /* 0x000fe2000e7a1270 */
[----:B------:R-:W1:Y:S01]  /*24ae0*/  LDCU UR7, c[0x0][0x398] ;  /* 0x00007300ff0777ac */ /* 0x000e620008000800 */
[----:B------:R-:W-:Y:S02]  /*24af0*/  ISETP.GE.AND P3, PT, R6, UR17, PT ;  /* 0x0000001106007c0c */ /* 0x000fe4000bf66270 */
[----:B------:R-:W-:Y:S01]  /*24b00*/  PRMT R8, R61, 0x9910, RZ ;  /* 0x000099103d087816 */ /* 0x000fe200000000ff */
[----:B------:R-:W-:Y:S01]  /*24b10*/  @P6 STG.E.U8 desc[UR24][R158.64], R61 ;  /* 0x0000003d9e006986 */ /* 0x000fe2000c101118 */
[----:B0-----:R-:W-:Y:S02]  /*24b20*/  ISETP.LT.AND P4, PT, R3, UR5, !P4 ;  /* 0x0000000503007c0c */ /* 0x001fe4000e781270 */
[----:B------:R-:W-:Y:S01]  /*24b30*/  PRMT R4, R7, 0x9910, RZ ;  /* 0x0000991007047816 */ /* 0x000fe200000000ff */
[----:B------:R-:W-:Y:S01]  /*24b40*/  VIADD R6, R0, 0xfb ;  /* 0x000000fb00067836 */ /* 0x000fe20000000000 */
[----:B---3--:R-:W-:Y:S01]  /*24b50*/  ISETP.LT.AND P6, PT, R2, UR4, !P3 ;  /* 0x0000000402007c0c */ /* 0x008fe2000dfc1270 */
[----:B-----5:R-:W-:Y:S01]  /*24b60*/  IMAD.MOV.U32 R7, RZ, RZ, R8 ;  /* 0x000000ffff077224 */ /* 0x020fe200078e0008 */
[----:B------:R-:W-:Y:S01]  /*24b70*/  SHF.R.S32.HI R5, RZ, 0x8, R4 ;  /* 0x00000008ff057819 */ /* 0x000fe20000011404 */
[----:B------:R-:W0:Y:S03]  /*24b80*/  LDCU UR4, c[0x0][0x398] ;  /* 0x00007300ff0477ac */ /* 0x000e260008000800 */
[----:B------:R-:W-:Y:S01]  /*24b90*/  SHF.R.S32.HI R7, RZ, 0x8, R7 ;  /* 0x00000008ff077819 */ /* 0x000fe20000011407 */
[----:B------:R3:W-:Y:S01]  /*24ba0*/  @P5 STG.E.U8 desc[UR24][R156.64], R5 ;  /* 0x000000059c005986 */ /* 0x0007e2000c101118 */
[----:B------:R-:W-:Y:S01]  /*24bb0*/  ISETP.GE.AND P5, PT, R6, UR19, PT ;  /* 0x0000001306007c0c */ /* 0x000fe2000bfa6270 */
[----:B------:R-:W5:Y:S01]  /*24bc0*/  LDCU UR5, c[0x0][0x398] ;  /* 0x00007300ff0577ac */ /* 0x000f620008000800 */
[----:B--2---:R-:W-:Y:S01]  /*24bd0*/  ISETP.LT.AND P3, PT, R3, UR6, !P3 ;  /* 0x0000000603007c0c */ /* 0x004fe2000df61270 */
[----:B------:R2:W-:Y:S01]  /*24be0*/  @P4 STG.E.U8 desc[UR24][R154.64], R7 ;  /* 0x000000079a004986 */ /* 0x0005e2000c101118 */
[----:B------:R-:W-:Y:S01]  /*24bf0*/  PRMT R4, R63, 0x9910, RZ ;  /* 0x000099103f047816 */ /* 0x000fe200000000ff */
[----:B------:R-:W0:Y:S02]  /*24c00*/  LDCU UR6, c[0x0][0x398] ;  /* 0x00007300ff0677ac */ /* 0x000e240008000800 */
[----:B------:R5:W-:Y:S01]  /*24c10*/  @P6 STG.E.U8 desc[UR24][R152.64], R9 ;  /* 0x0000000998006986 */ /* 0x000be2000c101118 */
[C---:B-1----:R-:W-:Y:S01]  /*24c20*/  ISETP.LT.AND P6, PT, R2.reuse, UR7, !P0 ;  /* 0x0000000702007c0c */ /* 0x042fe2000c7c1270 */
[----:B------:R-:W1:Y:S01]  /*24c30*/  LDCU UR7, c[0x0][0x398] ;  /* 0x00007300ff0777ac */ /* 0x000e620008000800 */
[----:B------:R-:W-:-:S02]  /*24c40*/  ISETP.LT.AND P4, PT, R2, UR8, !P5 ;  /* 0x0000000802007c0c */ /* 0x000fc4000ef81270 */
[----:B----4-:R-:W-:Y:S02]  /*24c50*/  ISETP.LT.AND P5, PT, R3, UR9, !P5 ;  /* 0x0000000903007c0c */ /* 0x010fe4000efa1270 */
[----:B---3--:R-:W-:Y:S01]  /*24c60*/  PRMT R5, R9, 0x9910, RZ ;  /* 0x0000991009057816 */ /* 0x008fe200000000ff */
[----:B--2---:R-:W-:Y:S02]  /*24c70*/  IMAD.MOV.U32 R7, RZ, RZ, R4 ;  /* 0x000000ffff077224 */ /* 0x004fe400078e0004 */
[----:B------:R-:W-:Y:S01]  /*24c80*/  VIADD R0, R0, 0xfd ;  /* 0x000000fd00007836 */ /* 0x000fe20000000000 */
[----:B------:R-:W-:Y:S01]  /*24c90*/  SHF.R.S32.HI R5, RZ, 0x8, R5 ;  /* 0x00000008ff057819 */ /* 0x000fe20000011405 */
[----:B------:R-:W-:Y:S01]  /*24ca0*/  @P3 STG.E.U8 desc[UR24][R150.64], R63 ;  /* 0x0000003f96003986 */ /* 0x000fe2000c101118 */
[----:B------:R-:W-:Y:S02]  /*24cb0*/  SHF.R.S32.HI R7, RZ, 0x8, R7 ;  /* 0x00000008ff077819 */ /* 0x000fe40000011407 */
[----:B-----5:R-:W-:-:S02]  /*24cc0*/  F2FP.SATFINITE.E5M2.F32.PACK_AB_MERGE_C R9, R177, R176, RZ ;  /* 0x000000b0b109723e */ /* 0x020fc400048060ff */
[----:B------:R-:W-:Y:S01]  /*24cd0*/  ISETP.GE.AND P3, PT, R0, UR15, PT ;  /* 0x0000000f00007c0c */ /* 0x000fe2000bf66270 */
[----:B------:R2:W-:Y:S01]  /*24ce0*/  @P4 STG.E.U8 desc[UR24][R148.64], R5 ;  /* 0x0000000594004986 */ /* 0x0005e2000c101118 */
[----:B------:R-:W-:Y:S02]  /*24cf0*/  PRMT R0, R9, 0x9910, RZ ;  /* 0x0000991009007816 */ /* 0x000fe400000000ff */
[----:B0-----:R-:W-:Y:S01]  /*24d00*/  ISETP.LT.AND P0, PT, R3, UR4, !P0 ;  /* 0x0000000403007c0c */ /* 0x001fe2000c701270 */
[----:B------:R0:W-:Y:S01]  /*24d10*/  @P5 STG.E.U8 desc[UR24][R146.64], R7 ;  /* 0x0000000792005986 */ /* 0x0001e2000c101118 */
[C---:B------:R-:W-:Y:S02]  /*24d20*/  ISETP.LT.AND P5, PT, R2.reuse, UR5, !P3 ;  /* 0x0000000502007c0c */ /* 0x040fe4000dfa1270 */
[C---:B------:R-:W-:Y:S01]  /*24d30*/  ISETP.LT.AND P4, PT, R2.reuse, UR12, !P2 ;  /* 0x0000000c02007c0c */ /* 0x040fe2000d781270 */
[----:B------:R3:W-:Y:S01]  /*24d40*/  @P6 STG.E.U8 desc[UR24][R144.64], R9 ;  /* 0x0000000990006986 */ /* 0x0007e2000c101118 */
[----:B------:R-:W-:-:S02]  /*24d50*/  ISETP.LT.AND P6, PT, R2, UR11, !P1 ;  /* 0x0000000b02007c0c */ /* 0x000fc4000cfc1270 */
[----:B------:R-:W-:Y:S02]  /*24d60*/  F2FP.SATFINITE.E5M2.F32.PACK_AB_MERGE_C R65, R65, R64, RZ ;  /* 0x000000404141723e */ /* 0x000fe400048060ff */
[C---:B------:R-:W-:Y:S02]  /*24d70*/  ISETP.LT.AND P3, PT, R3.reuse, UR6, !P3 ;  /* 0x0000000603007c0c */ /* 0x040fe4000df61270 */
[C---:B------:R-:W-:Y:S02]  /*24d80*/  ISETP.LT.AND P2, PT, R3.reuse, UR13, !P2 ;  /* 0x0000000d03007c0c */ /* 0x040fe4000d741270 */
[----:B-1----:R-:W-:Y:S01]  /*24d90*/  ISETP.LT.AND P1, PT, R3, UR7, !P1 ;  /* 0x0000000703007c0c */ /* 0x002fe2000cf21270 */
[----:B------:R-:W-:Y:S01]  /*24da0*/  IMAD.MOV.U32 R3, RZ, RZ, R0 ;  /* 0x000000ffff037224 */ /* 0x000fe200078e0000 */
[----:B------:R-:W-:Y:S02]  /*24db0*/  F2FP.SATFINITE.E5M2.F32.PACK_AB_MERGE_C R11, R252, R175, RZ ;  /* 0x000000affc0b723e */ /* 0x000fe400048060ff */
[----:B--2---:R-:W-:-:S02]  /*24dc0*/  PRMT R5, R65, 0x9910, RZ ;  /* 0x0000991041057816 */ /* 0x004fc400000000ff */
[----:B------:R-:W-:Y:S02]  /*24dd0*/  F2FP.SATFINITE.E5M2.F32.PACK_AB_MERGE_C R67, R67, R66, RZ ;  /* 0x000000424343723e */ /* 0x000fe400048060ff */
[----:B------:R-:W-:Y:S02]  /*24de0*/  SHF.R.S32.HI R3, RZ, 0x8, R3 ;  /* 0x00000008ff037819 */ /* 0x000fe40000011403 */
[----:B0-----:R-:W-:Y:S02]  /*24df0*/  PRMT R7, R11, 0x9910, RZ ;  /* 0x000099100b077816 */ /* 0x001fe400000000ff */
[----:B------:R-:W-:Y:S02]  /*24e00*/  SHF.R.S32.HI R5, RZ, 0x8, R5 ;  /* 0x00000008ff057819 */ /* 0x000fe40000011405 */
[----:B---3--:R-:W-:Y:S01]  /*24e10*/  PRMT R9, R67, 0x9910, RZ ;  /* 0x0000991043097816 */ /* 0x008fe200000000ff */
[----:B------:R0:W-:Y:S01]  /*24e20*/  @P0 STG.E.U8 desc[UR24][R142.64], R65 ;  /* 0x000000418e000986 */ /* 0x0001e2000c101118 */
[----:B------:R-:W-:-:S02]  /*24e30*/  SHF.R.S32.HI R7, RZ, 0x8, R7 ;  /* 0x00000008ff077819 */ /* 0x000fc40000011407 */
[----:B------:R-:W-:Y:S01]  /*24e40*/  SHF.R.S32.HI R9, RZ, 0x8, R9 ;  /* 0x00000008ff097819 */ /* 0x000fe20000011409 */
[----:B------:R0:W-:Y:S04]  /*24e50*/  @P5 STG.E.U8 desc[UR24][R140.64], R3 ;  /* 0x000000038c005986 */ /* 0x0001e8000c101118 */
[----:B------:R0:W-:Y:S04]  /*24e60*/  @P3 STG.E.U8 desc[UR24][R138.64], R5 ;  /* 0x000000058a003986 */ /* 0x0001e8000c101118 */
[----:B------:R0:W-:Y:S04]  /*24e70*/  @P6 STG.E.U8 desc[UR24][R136.64], R11 ;  /* 0x0000000b88006986 */ /* 0x0001e8000c101118 */
[----:B------:R0:W-:Y:S04]  /*24e80*/  @P1 STG.E.U8 desc[UR24][R134.64], R67 ;  /* 0x0000004386001986 */ /* 0x0001e8000c101118 */
[----:B------:R0:W-:Y:S04]  /*24e90*/  @P4 STG.E.U8 desc[UR24][R132.64], R7 ;  /* 0x0000000784004986 */ /* 0x0001e8000c101118 */
[----:B------:R0:W-:Y:S01]  /*24ea0*/  @P2 STG.E.U8 desc[UR24][R198.64], R9 ;  /* 0x00000009c6002986 */ /* 0x0001e2000c101118 */
[----:B------:R-:W-:Y:S06]  /*24eb0*/  BAR.SYNC.DEFER_BLOCKING 0x0 ;  /* 0x0000000000007b1d */ /* 0x000fec0000010000 */
[----:B------:R-:W-:Y:S05]  /*24ec0*/  BRA.U UP0, `(.L_x_13) ;  /* 0x0000000100a07547 */ /* 0x000fea000b800000 */
[----:B------:R-:W1:Y:S01]  /*24ed0*/  S2UR UR5, SR_CgaCtaId ;  /* 0x00000000000579c3 */ /* 0x000e620000008800 */
[----:B------:R-:W-:Y:S01]  /*24ee0*/  NOP ;  /* 0x0000000000007918 */ /* 0x000fe20000000000 */
[----:B------:R-:W-:Y:S01]  /*24ef0*/  UMOV UR4, 0x50 ;  /* 0x0000005000047882 */ /* 0x000fe20000000000 */
[----:B------:R-:W-:Y:S02]  /*24f00*/  IMAD.U32 R0, RZ, RZ, UR10 ;  /* 0x0000000aff007e24 */ /* 0x000fe4000f8e00ff */
[----:B0-----:R-:W-:Y:S02]  /*24f10*/  IMAD.MOV.U32 R3, RZ, RZ, 0xffff ;  /* 0x0000ffffff037424 */ /* 0x001fe400078e00ff */
[----:B------:R-:W-:Y:S01]  /*24f20*/  IMAD.MOV.U32 R7, RZ, RZ, 0x1 ;  /* 0x00000001ff077424 */ /* 0x000fe200078e00ff */
[----:B------:R-:W-:-:S04]  /*24f30*/  LOP3.LUT R0, R0, 0xffff, RZ, 0xc0, !PT ;  /* 0x0000ffff00007812 */ /* 0x000fc800078ec0ff */
[----:B------:R-:W-:-:S05]  /*24f40*/  SHF.R.U32.HI R0, RZ, 0x5, R0 ;  /* 0x00000005ff007819 */ /* 0x000fca0000011600 */
[----:B------:R-:W-:Y:S01]  /*24f50*/  VIADD R2, R0, 0x10 ;  /* 0x0000001000027836 */ /* 0x000fe20000000000 */
[----:B------:R-:W-:Y:S01]  /*24f60*/  SHF.L.U32 R0, R3, R0, RZ ;  /* 0x0000000003007219 */ /* 0x000fe200000006ff */
[----:B-1----:R-:W-:-:S03]  /*24f70*/  ULEA UR6, UR5, UR4, 0x18 ;  /* 0x0000000405067291 */ /* 0x002fc6000f8ec0ff */
[----:B------:R-:W-:-:S04]  /*24f80*/  SHF.L.U32 R3, R7, R2, RZ ;  /* 0x0000000207037219 */ /* 0x000fc800000006ff */
[----:B------:R-:W-:Y:S02]  /*24f90*/  LOP3.LUT R0, R3, R0, RZ, 0xfc, !PT ;  /* 0x0000000003007212 */ /* 0x000fe400078efcff */
[----:B------:R-:W0:Y:S02]  /*24fa0*/  LDS R5, [UR6] ;  /* 0x00000006ff057984 */ /* 0x000e240008000800 */
[C---:B------:R-:W-:Y:S02]  /*24fb0*/  LOP3.LUT R2, R0.reuse, 0xffff, RZ, 0xc0, !PT ;  /* 0x0000ffff00027812 */ /* 0x040fe400078ec0ff */
[----:B0-----:R-:W-:-:S04]  /*24fc0*/  LOP3.LUT R3, R0, 0xffff, R5, 0x80, !PT ;  /* 0x0000ffff00037812 */ /* 0x001fc800078e8005 */
[----:B------:R-:W-:-:S13]  /*24fd0*/  ISETP.NE.AND P0, PT, R3, R2, PT ;  /* 0x000000020300720c */ /* 0x000fda0003f05270 */
[----:B------:R-:W-:Y:S05]  /*24fe0*/  @P0 BRA `(.L_x_14) ;  /* 0x0000000000500947 */ /* 0x000fea0003800000 */
[----:B------:R-:W-:Y:S02]  /*24ff0*/  SHF.R.U32.HI R5, RZ, 0x10, R5 ;  /* 0x00000010ff057819 */ /* 0x000fe40000011605 */
[----:B------:R-:W-:-:S04]  /*25000*/  SHF.R.U32.HI R2, RZ, 0x10, R0 ;  /* 0x00000010ff027819 */ /* 0x000fc80000011600 */
[----:B------:R-:W-:-:S04]  /*25010*/  LOP3.LUT R5, R5, R2, RZ, 0xc0, !PT ;  /* 0x0000000205057212 */ /* 0x000fc800078ec0ff */
[----:B------:R-:W-:-:S13]  /*25020*/  ISETP.NE.AND P0, PT, R5, R2, PT ;  /* 0x000000020500720c */ /* 0x000fda0003f05270 */
[----:B------:R-:W-:Y:S05]  /*25030*/  @P0 BRA `(.L_x_15) ;  /* 0x0000000000300947 */ /* 0x000fea0003800000 */
[----:B------:R-:W-:Y:S01]  /*25040*/  R2UR UR4, R0 ;  /* 0x00000000000472ca */ /* 0x000fe200000e0000 */
[----:B------:R-:W-:Y:S01]  /*25050*/  VOTEU.ANY UR5, UPT, PT ;  /* 0x0000000000057886 */ /* 0x000fe200038e0100 */
[----:B------:R-:W0:Y:S01]  /*25060*/  S2R R0, SR_LANEID ;  /* 0x0000000000007919 */ /* 0x000e220000000000 */
[----:B------:R-:W-:-:S10]  /*25070*/  UFLO.U32 UR5, UR5 ;  /* 0x00000005000572bd */ /* 0x000fd400080e0000 */
[----:B------:R-:W-:-:S06]  /*25080*/  ULOP3.LUT UR4, URZ, UR4, URZ, 0x33, !UPT ;  /* 0x00000004ff047292 */ /* 0x000fcc000f8e33ff */
[----:B------:R-:W-:-:S04]  /*25090*/  IMAD.U32 R2, RZ, RZ, UR4 ;  /* 0x00000004ff027e24 */ /* 0x000fc8000f8e00ff */
[----:B------:R-:W1:Y:S02]  /*250a0*/  REDUX UR7, R2 ;  /* 0x00000000020773c4 */ /* 0x000e640000000000 */
[----:B------:R2:W-:Y:S01]  /*250b0*/  UTCATOMSWS.AND URZ, UR4 ;  /* 0x0000000400ff79e3 */ /* 0x0005e20008000000 */
[----:B0-----:R-:W-:Y:S01]  /*250c0*/  ISETP.EQ.U32.AND P0, PT, R0, UR5, PT ;  /* 0x0000000500007c0c */ /* 0x001fe2000bf02070 */
[----:B-1----:R-:W-:-:S12]  /*250d0*/  IMAD.U32 R0, RZ, RZ, UR7 ;  /* 0x00000007ff007e24 */ /* 0x002fd8000f8e00ff */
[----:B------:R2:W-:Y:S01]  /*250e0*/  @P0 ATOMS.AND RZ, [UR6], R0 ;  /* 0x00000000ffff098c */ /* 0x0005e2000a800006 */
[----:B------:R-:W-:Y:S05]  /*250f0*/  BRA `(.L_x_13) ;  /* 0x0000000000147947 */ /* 0x000fea0003800000 */
.L_x_15:
[----:B------:R-:W-:-:S07]  /*25100*/  MOV R2, 0x25120 ;  /* 0x0002512000027802 */ /* 0x000fce0000000f00 */
[----:B------:R-:W-:Y:S05]  /*25110*/  CALL.REL.NOINC `($__internal_0_$__cuda_sm10x_tcgen05_guardrail_trap_col_being_dealloced_not_returned_by_alloc) ;  /* 0x00000000002c7944 */ /* 0x000fea0003c00000 */
[----:B------:R-:W-:Y:S05]  /*25120*/  BRA `(.L_x_13) ;  /* 0x0000000000087947 */ /* 0x000fea0003800000 */
.L_x_14:
[----:B------:R-:W-:-:S07]  /*25130*/  MOV R2, 0x25150 ;  /* 0x0002515000027802 */ /* 0x000fce0000000f00 */
[----:B------:R-:W-:Y:S05]  /*25140*/  CALL.REL.NOINC `($__internal_2_$__cuda_sm10x_tcgen05_guardrail_trap_unallocated_columns_being_dealloced) ;  /* 0x0000000000387944 */ /* 0x000fea0003c00000 */
.L_x_13:
[----:B------:R-:W-:Y:S01]  /*25150*/  NOP ;  /* 0x0000000000007918 */ /* 0x000fe20000000000 */
[----:B--2---:R-:W-:Y:S05]  /*25160*/  EXIT ;  /* 0x000000000000794d */ /* 0x004fea0003800000 */
.L_x_8:
[----:B------:R-:W0:Y:S02]  /*25170*/  SYNCS.PHASECHK.TRANS64.TRYWAIT P1, [UR13], R100 ;  /* 0x00000064ff0075a7 */ /* 0x000e24000802110d */
[----:B0-----:R-:W-:Y:S05]  /*25180*/  @!P1 BRA `(.L_x_8) ;  /* 0xfffffffc00f89947 */ /* 0x001fea000383ffff */
[----:B------:R-:W-:Y:S05]  /*25190*/  BRA `(.L_x_16) ;  /* 0xfffffe5c00b47947 */ /* 0x000fea000383ffff */
.L_x_12:
[----:B------:R-:W2:Y:S02]  /*251a0*/  SYNCS.PHASECHK.TRANS64.TRYWAIT P4, [UR13], R5 ;  /* 0x00000005ff0075a7 */ /* 0x000ea4000808110d */
[----:B--2---:R-:W-:Y:S05]  /*251b0*/  @!P4 BRA `(.L_x_12) ;  /* 0xfffffffc00f8c947 */ /* 0x004fea000383ffff */
[----:B------:R-:W-:Y:S05]  /*251c0*/  BRA `(.L_x_11) ;  /* 0xfffffe9400307947 */ /* 0x000fea000383ffff */
        .weak           $__internal_0_$__cuda_sm10x_tcgen05_guardrail_trap_col_being_dealloced_not_returned_by_alloc
        .type           $__internal_0_$__cuda_sm10x_tcgen05_guardrail_trap_col_being_dealloced_not_returned_by_alloc,@function
        .size           $__internal_0_$__cuda_sm10x_tcgen05_guardrail_trap_col_being_dealloced_not_returned_by_alloc,($__internal_1_$__cuda_sm10x_tcgen05_guardrail_trap_phase_invalid_during_alloc - $__internal_0_$__cuda_sm10x_tcgen05_guardrail_trap_col_being_dealloced_not_returned_by_alloc)
$__internal_0_$__cuda_sm10x_tcgen05_guardrail_trap_col_being_dealloced_not_returned_by_alloc:
[----:B------:R-:W-:Y:S05]  /*251d0*/  BPT.TRAP 0x1 ;  /* 0x000000040000795c */ /* 0x000fea0000300000 */
[----:B------:R-:W-:-:S04]  /*251e0*/  IMAD.MOV.U32 R3, RZ, RZ, 0x0 ;  /* 0x00000000ff037424 */ /* 0x000fc800078e00ff */
[----:B------:R-:W-:Y:S05]  /*251f0*/  RET.REL.NODEC R2 `(matmul_kernel) ;  /* 0xfffffdac02807950 */ /* 0x000fea0003c3ffff */
        .weak           $__internal_1_$__cuda_sm10x_tcgen05_guardrail_trap_phase_invalid_during_alloc
        .type           $__internal_1_$__cuda_sm10x_tcgen05_guardrail_trap_phase_invalid_during_alloc,@function
        .size           $__internal_1_$__cuda_sm10x_tcgen05_guardrail_trap_phase_invalid_during_alloc,($__internal_2_$__cuda_sm10x_tcgen05_guardrail_trap_unallocated_columns_being_dealloced - $__internal_1_$__cuda_sm10x_tcgen05_guardrail_trap_phase_invalid_during_alloc)
$__internal_1_$__cuda_sm10x_tcgen05_guardrail_trap_phase_invalid_during_alloc:
[----:B------:R-:W-:Y:S05]  /*25200*/  BPT.TRAP 0x1 ;  /* 0x000000040000795c */ /* 0x000fea0000300000 */
[----:B------:R-:W-:-:S04]  /*25210*/  IMAD.MOV.U32 R3, RZ, RZ, 0x0 ;  /* 0x00000000ff037424 */ /* 0x000fc800078e00ff */
[----:B------:R-:W-:Y:S05]  /*25220*/  RET.REL.NODEC R2 `(matmul_kernel) ;  /* 0xfffffdac02747950 */ /* 0x000fea0003c3ffff */
        .weak           $__internal_2_$__cuda_sm10x_tcgen05_guardrail_trap_unallocated_columns_being_dealloced
        .type           $__internal_2_$__cuda_sm10x_tcgen05_guardrail_trap_unallocated_columns_being_dealloced,@function
        .size           $__internal_2_$__cuda_sm10x_tcgen05_guardrail_trap_unallocated_columns_being_dealloced,(.L_x_20 - $__internal_2_$__cuda_sm10x_tcgen05_guardrail_trap_unallocated_columns_being_dealloced)
$__internal_2_$__cuda_sm10x_tcgen05_guardrail_trap_unallocated_columns_being_dealloced:
[----:B------:R-:W-:Y:S05]  /*25230*/  BPT.TRAP 0x1 ;  /* 0x000000040000795c */ /* 0x000fea0000300000 */
[----:B------:R-:W-:-:S04]  /*25240*/  IMAD.MOV.U32 R3, RZ, RZ, 0x0 ;  /* 0x00000000ff037424 */ /* 0x000fc800078e00ff */
[----:B------:R-:W-:Y:S05]  /*25250*/  RET.REL.NODEC R2 `(matmul_kernel) ;  /* 0xfffffdac02687950 */ /* 0x000fea0003c3ffff */
.L_x_17:
[----:B------:R-:W-:-:S00]  /*25260*/  BRA `(.L_x_17) ;  /* 0xfffffffc00fc7947 */ /* 0x000fc0000383ffff */
[----:B------:R-:W-:-:S00]  /*25270*/  NOP ;  /* 0x0000000000007918 */ /* 0x000fc00000000000 */
        /* <DEDUP_REMOVED lines=8> */
.L_x_20:


//--------------------- .nv.shared.matmul_kernel  --------------------------
	.section	.nv.shared.matmul_kernel,"aw",@nobits
	.sectionflags	@""
	.align	16
	.zero		1024


//--------------------- .nv.shared.reserved.0     --------------------------
	.section	.nv.shared.reserved.0,"aw",@nobits
	.align	8
	.weak		__nv_reservedSMEM_offset_0_alias
	.size		__nv_reservedSMEM_offset_0_alias, 0, 64
	.other		__nv_reservedSMEM_offset_0_alias,@"STO_CUDA_RESERVED_SHARED STV_DEFAULT"
__nv_reservedSMEM_offset_0_alias:
	.zero		0
.nv.shared.reserved.0:
	.zero		64
	.weak		__nv_reservedSMEM_allocation_phase
	.type		__nv_reservedSMEM_allocation_phase,@object
	.size		__nv_reservedSMEM_allocation_phase,(.L_0 - __nv_reservedSMEM_allocation_phase)
__nv_reservedSMEM_allocation_phase:
	.zero		1
.L_0:
	.zero		7
	.weak		__nv_reservedSMEM_devtool_atexit_pc
	.type		__nv_reservedSMEM_devtool_atexit_pc,@object
	.size		__nv_reservedSMEM_devtool_atexit_pc,(__nv_reservedSMEM_allocation_mask - __nv_reservedSMEM_devtool_atexit_pc)
__nv_reservedSMEM_devtool_atexit_pc:
	.zero		8
	.weak		__nv_reservedSMEM_allocation_mask
	.type		__nv_reservedSMEM_allocation_mask,@object
	.size		__nv_reservedSMEM_allocation_mask,(.L_2 - __nv_reservedSMEM_allocation_mask)
__nv_reservedSMEM_allocation_mask:
	.zero		4
.L_2:


//--------------------- .nv.constant0.matmul_kernel --------------------------
	.section	.nv.constant0.matmul_kernel,"a",@progbits
	.sectionflags	@""
	.align	4
.nv.constant0.matmul_kernel:
	.zero		976


//--------------------- SYMBOLS --------------------------

	.type		.nv.reservedSmem.offset0,@object
	.size		.nv.reservedSmem.offset0,0x4
	.type		.nv.reservedSmem.cap,@object
	.size		.nv.reservedSmem.cap,0x4
